// auto-generated by cutlass_sweep.gemm — config: {"arch": "sm_90", "cluster_m": 2, "cluster_n": 1, "dtype": "int8", "dtype_b": "int8", "layout": "nt", "stages": 0, "tile_k": 32, "tile_m": 512, "tile_n": 160}
#include "cutlass/cutlass.h"
#include "cutlass/gemm/collective/collective_builder.hpp"
#include "cutlass/gemm/device/gemm_universal_adapter.h"
#include "cutlass/gemm/kernel/gemm_universal.hpp"
#include "cutlass/epilogue/collective/collective_builder.hpp"

using ElemA = int8_t;
using ElemB = int8_t;
using ElemCD = int8_t;
using Acc  = int32_t;
using TileShape    = cute::Shape<cute::_512, cute::_160, cute::_32>;
using ClusterShape = cute::Shape<cute::_2, cute::_1, cute::_1>;

using CollectiveEpilogue = typename cutlass::epilogue::collective::CollectiveBuilder<
    cutlass::arch::Sm90, cutlass::arch::OpClassTensorOp,
    TileShape, ClusterShape,
    cutlass::epilogue::collective::EpilogueTileAuto,
    Acc, Acc,
    ElemCD, cutlass::layout::RowMajor, 128 / cutlass::sizeof_bits<ElemCD>::value,
    ElemCD, cutlass::layout::RowMajor, 128 / cutlass::sizeof_bits<ElemCD>::value,
    cutlass::epilogue::collective::EpilogueScheduleAuto
  >::CollectiveOp;

using CollectiveMainloop = typename cutlass::gemm::collective::CollectiveBuilder<
    cutlass::arch::Sm90, cutlass::arch::OpClassTensorOp,
    ElemA, cutlass::layout::RowMajor, 128 / cutlass::sizeof_bits<ElemA>::value,
    ElemB, cutlass::layout::ColumnMajor, 128 / cutlass::sizeof_bits<ElemB>::value,
    Acc,
    TileShape, ClusterShape,
    cutlass::gemm::collective::StageCountAutoCarveout<static_cast<int>(sizeof(typename CollectiveEpilogue::SharedStorage))>,
    cutlass::gemm::collective::KernelScheduleAuto
  >::CollectiveOp;

using GemmKernel = cutlass::gemm::kernel::GemmUniversal<
    cute::Shape<int,int,int,int>,
    CollectiveMainloop,
    CollectiveEpilogue
>;
using Gemm = cutlass::gemm::device::GemmUniversalAdapter<GemmKernel>;

// Force the device kernel symbol into the cubin without needing a host main.
auto* _anchor = &cutlass::device_kernel<GemmKernel>;


// ===== COMPILED SASS (sm_90a) =====

	.target	sm_90a

	.elftype	@"ET_EXEC"


//--------------------- .note.nv.tkinfo           --------------------------
	.section	.note.nv.tkinfo,"",@"SHT_NOTE"
	.sectionflags	@"SHF_NOTE_NV_TKINFO"
	.tkinfo
        /*0018*/ 	.word	0x00000002
        /*0030*/ 	.string	""
        /*0030*/ 	.string	"ptxas"
        /*0030*/ 	.string	"Cuda compilation tools, release 13.0, V13.0.88"
        /*0030*/ 	.string	"Build cuda_13.0.r13.0/compiler.36424714_0"
        /*0030*/ 	.string	"-arch sm_90a -m 64 "



//--------------------- .note.nv.cuinfo           --------------------------
	.section	.note.nv.cuinfo,"",@"SHT_NOTE"
	.sectionflags	@"SHF_NOTE_NV_CUINFO"
        /*0018*/ 	.short	0x0002
        /*001a*/ 	.short	0x005a
        /*001c*/ 	.short	0x0082
	.zero		2


//--------------------- .nv.info                  --------------------------
	.section	.nv.info,"",@"SHT_CUDA_INFO"
	.align	4


	//----- nvinfo : EIATTR_REGCOUNT
	.align		4
        /*0000*/ 	.byte	0x04, 0x2f
        /*0002*/ 	.short	(.L_15 - .L_14)
	.align		4
.L_14:
        /*0004*/ 	.word	index@(_ZN7cutlass13device_kernelINS_4gemm6kernel13GemmUniversalIN4cute5tupleIJiiiiEEENS1_10collective13CollectiveMmaINS1_34MainloopSm90TmaGmmaWarpSpecializedILi10ENS5_IJNS4_1CILi2EEENSA_ILi1EEESC_EEENS1_35KernelTmaWarpSpecializedCooperativeEEENS5_IJNSA_ILi512EEENSA_ILi160EEENSA_ILi32EEEEEEaNS5_IJlSC_lEEEaSK_NS4_8TiledMMAINS4_8MMA_AtomIJNS4_4SM904GMMA26MMA_64x32x32_S32S8S8_SS_TNEEEENS4_6LayoutISD_NS5_IJSC_NSA_ILi0EEESS_EEEEENS5_IJNS4_10UnderscoreESV_SV_EEEEENS4_13SM90_TMA_LOADENS4_14ComposedLayoutINS4_7SwizzleILi1ELi4ELi3EEENS4_18smem_ptr_flag_bitsILi8EEENSR_INS5_IJNSA_ILi8EEESI_EEENS5_IJSI_SC_EEEEEEEvNS4_8identityENS4_23SM90_TMA_LOAD_MULTICASTES18_vS19_EENS_8epilogue10collective6detail29Sm90TmaWarpSpecializedAdapterINS1D_15DefaultEpilogueIaSK_SK_NS1C_6thread17LinearCombinationIaLi1EiiLNS1H_9ScaleType4KindE0ELNS_15FloatRoundStyleE2EaEENS1_15EpilogueDefaultEEEEEvvEEEEvNT_6ParamsE)
        /*0008*/ 	.word	0x000000a8


	//----- nvinfo : EIATTR_FRAME_SIZE
	.align		4
.L_15:
        /*000c*/ 	.byte	0x04, 0x11
        /*000e*/ 	.short	(.L_17 - .L_16)
	.align		4
.L_16:
        /*0010*/ 	.word	index@(_ZN7cutlass13device_kernelINS_4gemm6kernel13GemmUniversalIN4cute5tupleIJiiiiEEENS1_10collective13CollectiveMmaINS1_34MainloopSm90TmaGmmaWarpSpecializedILi10ENS5_IJNS4_1CILi2EEENSA_ILi1EEESC_EEENS1_35KernelTmaWarpSpecializedCooperativeEEENS5_IJNSA_ILi512EEENSA_ILi160EEENSA_ILi32EEEEEEaNS5_IJlSC_lEEEaSK_NS4_8TiledMMAINS4_8MMA_AtomIJNS4_4SM904GMMA26MMA_64x32x32_S32S8S8_SS_TNEEEENS4_6LayoutISD_NS5_IJSC_NSA_ILi0EEESS_EEEEENS5_IJNS4_10UnderscoreESV_SV_EEEEENS4_13SM90_TMA_LOADENS4_14ComposedLayoutINS4_7SwizzleILi1ELi4ELi3EEENS4_18smem_ptr_flag_bitsILi8EEENSR_INS5_IJNSA_ILi8EEESI_EEENS5_IJSI_SC_EEEEEEEvNS4_8identityENS4_23SM90_TMA_LOAD_MULTICASTES18_vS19_EENS_8epilogue10collective6detail29Sm90TmaWarpSpecializedAdapterINS1D_15DefaultEpilogueIaSK_SK_NS1C_6thread17LinearCombinationIaLi1EiiLNS1H_9ScaleType4KindE0ELNS_15FloatRoundStyleE2EaEENS1_15EpilogueDefaultEEEEEvvEEEEvNT_6ParamsE)
        /*0014*/ 	.word	0x000002d0


	//----- nvinfo : EIATTR_MIN_STACK_SIZE
	.align		4
.L_17:
        /*0018*/ 	.byte	0x04, 0x12
        /*001a*/ 	.short	(.L_19 - .L_18)
	.align		4
.L_18:
        /*001c*/ 	.word	index@(_ZN7cutlass13device_kernelINS_4gemm6kernel13GemmUniversalIN4cute5tupleIJiiiiEEENS1_10collective13CollectiveMmaINS1_34MainloopSm90TmaGmmaWarpSpecializedILi10ENS5_IJNS4_1CILi2EEENSA_ILi1EEESC_EEENS1_35KernelTmaWarpSpecializedCooperativeEEENS5_IJNSA_ILi512EEENSA_ILi160EEENSA_ILi32EEEEEEaNS5_IJlSC_lEEEaSK_NS4_8TiledMMAINS4_8MMA_AtomIJNS4_4SM904GMMA26MMA_64x32x32_S32S8S8_SS_TNEEEENS4_6LayoutISD_NS5_IJSC_NSA_ILi0EEESS_EEEEENS5_IJNS4_10UnderscoreESV_SV_EEEEENS4_13SM90_TMA_LOADENS4_14ComposedLayoutINS4_7SwizzleILi1ELi4ELi3EEENS4_18smem_ptr_flag_bitsILi8EEENSR_INS5_IJNSA_ILi8EEESI_EEENS5_IJSI_SC_EEEEEEEvNS4_8identityENS4_23SM90_TMA_LOAD_MULTICASTES18_vS19_EENS_8epilogue10collective6detail29Sm90TmaWarpSpecializedAdapterINS1D_15DefaultEpilogueIaSK_SK_NS1C_6thread17LinearCombinationIaLi1EiiLNS1H_9ScaleType4KindE0ELNS_15FloatRoundStyleE2EaEENS1_15EpilogueDefaultEEEEEvvEEEEvNT_6ParamsE)
        /*0020*/ 	.word	0x000002d0
.L_19:


//--------------------- .nv.compat                --------------------------
	.section	.nv.compat,"",@"SHT_CUDA_COMPAT_INFO"
	.align	4
        /*0000*/ 	.byte	0x02, 0x09, 0x01, 0x00, 0x02, 0x02, 0x04, 0x00, 0x02, 0x05, 0x05, 0x00, 0x03, 0x07, 0x01, 0x01
        /*0010*/ 	.byte	0x02, 0x03, 0x01, 0x00, 0x02, 0x06, 0x01, 0x00, 0x04, 0x0b, 0x08, 0x00, 0x00, 0x00, 0x00, 0x00
        /*0020*/ 	.byte	0x00, 0x00, 0x00, 0x00


//--------------------- .nv.info._ZN7cutlass13device_kernelINS_4gemm6kernel13GemmUniversalIN4cute5tupleIJiiiiEEENS1_10collective13CollectiveMmaINS1_34MainloopSm90TmaGmmaWarpSpecializedILi10ENS5_IJNS4_1CILi2EEENSA_ILi1EEESC_EEENS1_35KernelTmaWarpSpecializedCooperativeEEENS5_IJNSA_ILi512EEENSA_ILi160EEENSA_ILi32EEEEEEaNS5_IJlSC_lEEEaSK_NS4_8TiledMMAINS4_8MMA_AtomIJNS4_4SM904GMMA26MMA_64x32x32_S32S8S8_SS_TNEEEENS4_6LayoutISD_NS5_IJSC_NSA_ILi0EEESS_EEEEENS5_IJNS4_10UnderscoreESV_SV_EEEEENS4_13SM90_TMA_LOADENS4_14ComposedLayoutINS4_7SwizzleILi1ELi4ELi3EEENS4_18smem_ptr_flag_bitsILi8EEENSR_INS5_IJNSA_ILi8EEESI_EEENS5_IJSI_SC_EEEEEEEvNS4_8identityENS4_23SM90_TMA_LOAD_MULTICASTES18_vS19_EENS_8epilogue10collective6detail29Sm90TmaWarpSpecializedAdapterINS1D_15DefaultEpilogueIaSK_SK_NS1C_6thread17LinearCombinationIaLi1EiiLNS1H_9ScaleType4KindE0ELNS_15FloatRoundStyleE2EaEENS1_15EpilogueDefaultEEEEEvvEEEEvNT_6ParamsE --------------------------
	.section	.nv.info._ZN7cutlass13device_kernelINS_4gemm6kernel13GemmUniversalIN4cute5tupleIJiiiiEEENS1_10collective13CollectiveMmaINS1_34MainloopSm90TmaGmmaWarpSpecializedILi10ENS5_IJNS4_1CILi2EEENSA_ILi1EEESC_EEENS1_35KernelTmaWarpSpecializedCooperativeEEENS5_IJNSA_ILi512EEENSA_ILi160EEENSA_ILi32EEEEEEaNS5_IJlSC_lEEEaSK_NS4_8TiledMMAINS4_8MMA_AtomIJNS4_4SM904GMMA26MMA_64x32x32_S32S8S8_SS_TNEEEENS4_6LayoutISD_NS5_IJSC_NSA_ILi0EEESS_EEEEENS5_IJNS4_10UnderscoreESV_SV_EEEEENS4_13SM90_TMA_LOADENS4_14ComposedLayoutINS4_7SwizzleILi1ELi4ELi3EEENS4_18smem_ptr_flag_bitsILi8EEENSR_INS5_IJNSA_ILi8EEESI_EEENS5_IJSI_SC_EEEEEEEvNS4_8identityENS4_23SM90_TMA_LOAD_MULTICASTES18_vS19_EENS_8epilogue10collective6detail29Sm90TmaWarpSpecializedAdapterINS1D_15DefaultEpilogueIaSK_SK_NS1C_6thread17LinearCombinationIaLi1EiiLNS1H_9ScaleType4KindE0ELNS_15FloatRoundStyleE2EaEENS1_15EpilogueDefaultEEEEEvvEEEEvNT_6ParamsE,"",@"SHT_CUDA_INFO"
	.sectionflags	@""
	.align	4


	//----- nvinfo : EIATTR_CUDA_API_VERSION
	.align		4
        /*0000*/ 	.byte	0x04, 0x37
        /*0002*/ 	.short	(.L_21 - .L_20)
.L_20:
        /*0004*/ 	.word	0x00000082


	//----- nvinfo : EIATTR_KPARAM_INFO
	.align		4
.L_21:
        /*0008*/ 	.byte	0x04, 0x17
        /*000a*/ 	.short	(.L_23 - .L_22)
.L_22:
        /*000c*/ 	.word	0x00000000
        /*0010*/ 	.short	0x0000
        /*0012*/ 	.short	0x0070
        /*0014*/ 	.byte	0x00, 0xf0, 0x01, 0x10


	//----- nvinfo : EIATTR_SPARSE_MMA_MASK
	.align		4
.L_23:
        /*0018*/ 	.byte	0x03, 0x50
        /*001a*/ 	.short	0x0000


	//----- nvinfo : EIATTR_MAXREG_COUNT
	.align		4
        /*001c*/ 	.byte	0x03, 0x1b
        /*001e*/ 	.short	0x00a8


	//----- nvinfo : EIATTR_NUM_BARRIERS
	.align		4
        /*0020*/ 	.byte	0x02, 0x4c
        /*0022*/ 	.byte	0x01
	.zero		1


	//----- nvinfo : EIATTR_EXTERNS
	.align		4
        /*0024*/ 	.byte	0x04, 0x0f
        /*0026*/ 	.short	(.L_25 - .L_24)


	//   ....[0]....
	.align		4
.L_24:
        /*0028*/ 	.word	index@(__assertfail)


	//----- nvinfo : EIATTR_ANNOTATIONS
	.align		4
.L_25:
        /*002c*/ 	.byte	0x04, 0x55
        /*002e*/ 	.short	(.L_27 - .L_26)


	//   ....[0]....
.L_26:
        /*0030*/ 	.word	0x00000001
        /*0034*/ 	.byte	0x30, 0x08, 0x00, 0x00, 0x01, 0x00, 0x00, 0x00, 0x10, 0x09, 0x00, 0x00, 0x01, 0x00, 0x00, 0x00
        /* <DEDUP_REMOVED lines=318> */
        /*1424*/ 	.byte	0x00, 0x70, 0x01, 0x00, 0x01, 0x00, 0x00, 0x00, 0x20, 0x70, 0x01, 0x00


	//----- nvinfo : EIATTR_MERCURY_ISA_VERSION
	.align		4
.L_27:
        /*1430*/ 	.byte	0x03, 0x5f
        /*1432*/ 	.short	0x0101


	//----- nvinfo : EIATTR_INT_WARP_WIDE_INSTR_OFFSETS
	.align		4
        /*1434*/ 	.byte	0x04, 0x31
        /*1436*/ 	.short	(.L_29 - .L_28)


	//   ....[0]....
.L_28:
        /*1438*/ 	.word	0x00000660


	//   ....[1]....
        /*143c*/ 	.word	0x00000670


	//   ....[2]....
        /*1440*/ 	.word	0x000007d0


	//----- nvinfo : EIATTR_COOP_GROUP_MASK_REGIDS
	.align		4
.L_29:
        /*1444*/ 	.byte	0x04, 0x29
        /*1446*/ 	.short	(.L_31 - .L_30)


	//   ....[0]....
.L_30:
        /*1448*/ 	.word	0xffffffff


	//   ....[1]....
        /*144c*/ 	.word	0xffffffff


	//   ....[2]....
        /*1450*/ 	.word	0xffffffff


	//   ....[3]....
        /*1454*/ 	.word	0xffffffff


	//   ....[4]....
        /*1458*/ 	.word	0xffffffff


	//   ....[5]....
        /*145c*/ 	.word	0xffffffff


	//----- nvinfo : EIATTR_COOP_GROUP_INSTR_OFFSETS
	.align		4
.L_31:
        /*1460*/ 	.byte	0x04, 0x28
        /*1462*/ 	.short	(.L_33 - .L_32)


	//   ....[0]....
.L_32:
        /*1464*/ 	.word	0x00000070


	//   ....[1]....
        /*1468*/ 	.word	0x00000080


	//   ....[2]....
        /*146c*/ 	.word	0x000001a0


	//   ....[3]....
        /*1470*/ 	.word	0x000004c0


	//   ....[4]....
        /*1474*/ 	.word	0x00000950


	//   ....[5]....
        /*1478*/ 	.word	0x00001590


	//----- nvinfo : EIATTR_REG_RECONFIG
	.align		4
.L_33:
        /*147c*/ 	.byte	0x01, 0x54
	.zero		2


	//----- nvinfo : EIATTR_SYSCALL_OFFSETS
	.align		4
        /*1480*/ 	.byte	0x04, 0x46
        /*1482*/ 	.short	(.L_35 - .L_34)


	//   ....[0]....
.L_34:
        /*1484*/ 	.word	0x00001740


	//----- nvinfo : EIATTR_MBARRIER_INSTR_OFFSETS
	.align		4
.L_35:
        /*1488*/ 	.byte	0x04, 0x39
        /*148a*/ 	.short	(.L_37 - .L_36)


	//   ....[0]....
.L_36:
        /*148c*/ 	.word	0x00000340
        /*1490*/ 	.word	0x000000ff
        /*1494*/ 	.word	0x00000000
        /*1498*/ 	.short	0x0100
        /*149a*/ 	.byte	0x08
	.zero		1


	//   ....[1]....
        /*149c*/ 	.word	0x00000350
        /*14a0*/ 	.word	0x000000ff
        /*14a4*/ 	.word	0x00000050
        /*14a8*/ 	.short	0x0100
        /*14aa*/ 	.byte	0x08
	.zero		1


	//   ....[2]....
        /*14ac*/ 	.word	0x00000360
        /*14b0*/ 	.word	0x000000ff
        /*14b4*/ 	.word	0x00000008
        /*14b8*/ 	.short	0x0100
        /*14ba*/ 	.byte	0x08
	.zero		1


	//   ....[3]....
        /*14bc*/ 	.word	0x00000370
        /*14c0*/ 	.word	0x000000ff
        /*14c4*/ 	.word	0x00000058
        /*14c8*/ 	.short	0x0100
        /*14ca*/ 	.byte	0x08
	.zero		1


	//   ....[4]....
        /*14cc*/ 	.word	0x00000380
        /*14d0*/ 	.word	0x000000ff
        /*14d4*/ 	.word	0x00000010
        /*14d8*/ 	.short	0x0100
        /*14da*/ 	.byte	0x08
	.zero		1


	//   ....[5]....
        /*14dc*/ 	.word	0x00000390
        /*14e0*/ 	.word	0x000000ff
        /*14e4*/ 	.word	0x00000060
        /*14e8*/ 	.short	0x0100
        /*14ea*/ 	.byte	0x08
	.zero		1


	//   ....[6]....
        /*14ec*/ 	.word	0x000003a0
        /*14f0*/ 	.word	0x000000ff
        /*14f4*/ 	.word	0x00000018
        /*14f8*/ 	.short	0x0100
        /*14fa*/ 	.byte	0x08
	.zero		1


	//   ....[7]....
        /*14fc*/ 	.word	0x000003b0
        /*1500*/ 	.word	0x000000ff
        /*1504*/ 	.word	0x00000068
        /*1508*/ 	.short	0x0100
        /*150a*/ 	.byte	0x08
	.zero		1


	//   ....[8]....
        /*150c*/ 	.word	0x000003c0
        /*1510*/ 	.word	0x000000ff
        /*1514*/ 	.word	0x00000020
        /*1518*/ 	.short	0x0100
        /*151a*/ 	.byte	0x08
	.zero		1


	//   ....[9]....
        /*151c*/ 	.word	0x000003d0
        /*1520*/ 	.word	0x000000ff
        /*1524*/ 	.word	0x00000070
        /*1528*/ 	.short	0x0100
        /*152a*/ 	.byte	0x08
	.zero		1


	//   ....[10]....
        /*152c*/ 	.word	0x000003e0
        /*1530*/ 	.word	0x000000ff
        /*1534*/ 	.word	0x00000028
        /*1538*/ 	.short	0x0100
        /*153a*/ 	.byte	0x08
	.zero		1


	//   ....[11]....
        /*153c*/ 	.word	0x000003f0
        /*1540*/ 	.word	0x000000ff
        /*1544*/ 	.word	0x00000078
        /*1548*/ 	.short	0x0100
        /*154a*/ 	.byte	0x08
	.zero		1


	//   ....[12]....
        /*154c*/ 	.word	0x00000400
        /*1550*/ 	.word	0x000000ff
        /*1554*/ 	.word	0x00000030
        /*1558*/ 	.short	0x0100
        /*155a*/ 	.byte	0x08
	.zero		1


	//   ....[13]....
        /*155c*/ 	.word	0x00000410
        /*1560*/ 	.word	0x000000ff
        /*1564*/ 	.word	0x00000080
        /*1568*/ 	.short	0x0100
        /*156a*/ 	.byte	0x08
	.zero		1


	//   ....[14]....
        /*156c*/ 	.word	0x00000420
        /*1570*/ 	.word	0x000000ff
        /*1574*/ 	.word	0x00000038
        /*1578*/ 	.short	0x0100
        /*157a*/ 	.byte	0x08
	.zero		1


	//   ....[15]....
        /*157c*/ 	.word	0x00000430
        /*1580*/ 	.word	0x000000ff
        /*1584*/ 	.word	0x00000088
        /*1588*/ 	.short	0x0100
        /*158a*/ 	.byte	0x08
	.zero		1


	//   ....[16]....
        /*158c*/ 	.word	0x00000440
        /*1590*/ 	.word	0x000000ff
        /*1594*/ 	.word	0x00000040
        /*1598*/ 	.short	0x0100
        /*159a*/ 	.byte	0x08
	.zero		1


	//   ....[17]....
        /*159c*/ 	.word	0x00000450
        /*15a0*/ 	.word	0x000000ff
        /*15a4*/ 	.word	0x00000090
        /*15a8*/ 	.short	0x0100
        /*15aa*/ 	.byte	0x08
	.zero		1


	//   ....[18]....
        /*15ac*/ 	.word	0x00000460
        /*15b0*/ 	.word	0x000000ff
        /*15b4*/ 	.word	0x00000048
        /*15b8*/ 	.short	0x0100
        /*15ba*/ 	.byte	0x08
	.zero		1


	//   ....[19]....
        /*15bc*/ 	.word	0x00000470
        /*15c0*/ 	.word	0x000000ff
        /*15c4*/ 	.word	0x00000098
        /*15c8*/ 	.short	0x0100
        /*15ca*/ 	.byte	0x08
	.zero		1


	//   ....[20]....
        /*15cc*/ 	.word	0x00000850
        /*15d0*/ 	.word	0x000000ff
        /*15d4*/ 	.word	0x000000b0
        /*15d8*/ 	.short	0x0100
        /*15da*/ 	.byte	0x06
	.zero		1


	//   ....[21]....
        /*15dc*/ 	.word	0x000008a0
        /*15e0*/ 	.word	0x000000ff
        /*15e4*/ 	.word	0x000000b8
        /*15e8*/ 	.short	0x0100
        /*15ea*/ 	.byte	0x06
	.zero		1


	//   ....[22]....
        /*15ec*/ 	.word	0x00001820
        /*15f0*/ 	.word	0x00000003
        /*15f4*/ 	.word	0x00000000
        /*15f8*/ 	.short	0x010a
        /*15fa*/ 	.byte	0x3f
	.zero		1


	//   ....[23]....
        /*15fc*/ 	.word	0x00001860
        /*1600*/ 	.word	0x00000003
        /*1604*/ 	.word	0x00000000
        /*1608*/ 	.short	0x010a
        /*160a*/ 	.byte	0x3f
	.zero		1


	//   ....[24]....
        /*160c*/ 	.word	0x000025f0
        /*1610*/ 	.word	0x00000005
        /*1614*/ 	.word	0x00000000
        /*1618*/ 	.short	0x010a
        /*161a*/ 	.byte	0x3f
	.zero		1


	//   ....[25]....
        /*161c*/ 	.word	0x00002630
        /*1620*/ 	.word	0x00000005
        /*1624*/ 	.word	0x00000000
        /*1628*/ 	.short	0x010a
        /*162a*/ 	.byte	0x3f
	.zero		1


	//   ....[26]....
        /*162c*/ 	.word	0x000038c0
        /*1630*/ 	.word	0x00000005
        /*1634*/ 	.word	0x00000000
        /*1638*/ 	.short	0x0101
        /*163a*/ 	.byte	0x3f
	.zero		1


	//   ....[27]....
        /*163c*/ 	.word	0x00003af0
        /*1640*/ 	.word	0x00000000
        /*1644*/ 	.word	0x00000000
        /*1648*/ 	.short	0x0101
        /*164a*/ 	.byte	0x3f
	.zero		1


	//   ....[28]....
        /*164c*/ 	.word	0x00016b90
        /*1650*/ 	.word	0x0000000f
        /*1654*/ 	.word	0x00000050
        /*1658*/ 	.short	0x010a
        /*165a*/ 	.byte	0x3f
	.zero		1


	//   ....[29]....
        /*165c*/ 	.word	0x00016f20
        /*1660*/ 	.word	0x00000002
        /*1664*/ 	.word	0x000000b8
        /*1668*/ 	.short	0x0101
        /*166a*/ 	.byte	0x3f
	.zero		1


	//   ....[30]....
        /*166c*/ 	.word	0x00017730
        /*1670*/ 	.word	0x00000003
        /*1674*/ 	.word	0x00000000
        /*1678*/ 	.short	0x010a
        /*167a*/ 	.byte	0x3f
	.zero		1


	//   ....[31]....
        /*167c*/ 	.word	0x000177c0
        /*1680*/ 	.word	0x00000003
        /*1684*/ 	.word	0x00000000
        /*1688*/ 	.short	0x010a
        /*168a*/ 	.byte	0x3f
	.zero		1


	//   ....[32]....
        /*168c*/ 	.word	0x00017850
        /*1690*/ 	.word	0x00000003
        /*1694*/ 	.word	0x00000000
        /*1698*/ 	.short	0x010a
        /*169a*/ 	.byte	0x3f
	.zero		1


	//   ....[33]....
        /*169c*/ 	.word	0x000178e0
        /*16a0*/ 	.word	0x00000003
        /*16a4*/ 	.word	0x00000000
        /*16a8*/ 	.short	0x010a
        /*16aa*/ 	.byte	0x3f
	.zero		1


	//   ....[34]....
        /*16ac*/ 	.word	0x00017970
        /*16b0*/ 	.word	0x00000003
        /*16b4*/ 	.word	0x00000000
        /*16b8*/ 	.short	0x010a
        /*16ba*/ 	.byte	0x3f
	.zero		1


	//   ....[35]....
        /*16bc*/ 	.word	0x00017a00
        /*16c0*/ 	.word	0x00000003
        /*16c4*/ 	.word	0x00000000
        /*16c8*/ 	.short	0x010a
        /*16ca*/ 	.byte	0x3f
	.zero		1


	//   ....[36]....
        /*16cc*/ 	.word	0x00017a90
        /*16d0*/ 	.word	0x00000003
        /*16d4*/ 	.word	0x00000000
        /*16d8*/ 	.short	0x010a
        /*16da*/ 	.byte	0x3f
	.zero		1


	//   ....[37]....
        /*16dc*/ 	.word	0x00017b20
        /*16e0*/ 	.word	0x00000003
        /*16e4*/ 	.word	0x00000000
        /*16e8*/ 	.short	0x010a
        /*16ea*/ 	.byte	0x3f
	.zero		1


	//   ....[38]....
        /*16ec*/ 	.word	0x00017bb0
        /*16f0*/ 	.word	0x00000003
        /*16f4*/ 	.word	0x00000000
        /*16f8*/ 	.short	0x010a
        /*16fa*/ 	.byte	0x3f
	.zero		1


	//   ....[39]....
        /*16fc*/ 	.word	0x00017c40
        /*1700*/ 	.word	0x00000003
        /*1704*/ 	.word	0x00000000
        /*1708*/ 	.short	0x010a
        /*170a*/ 	.byte	0x3f
	.zero		1


	//   ....[40]....
        /*170c*/ 	.word	0x00017ca0
        /*1710*/ 	.word	0x00000003
        /*1714*/ 	.word	0x00000000
        /*1718*/ 	.short	0x010a
        /*171a*/ 	.byte	0x3f
	.zero		1


	//   ....[41]....
        /*171c*/ 	.word	0x00017cf0
        /*1720*/ 	.word	0x00000005
        /*1724*/ 	.word	0x00000000
        /*1728*/ 	.short	0x010a
        /*172a*/ 	.byte	0x3f
	.zero		1


	//   ....[42]....
        /*172c*/ 	.word	0x00017dc0
        /*1730*/ 	.word	0x0000000f
        /*1734*/ 	.word	0x00000050
        /*1738*/ 	.short	0x010a
        /*173a*/ 	.byte	0x3f
	.zero		1


	//   ....[43]....
        /*173c*/ 	.word	0x00017e90
        /*1740*/ 	.word	0x00000003
        /*1744*/ 	.word	0x00000000
        /*1748*/ 	.short	0x010a
        /*174a*/ 	.byte	0x3f
	.zero		1


	//   ....[44]....
        /*174c*/ 	.word	0x00017ee0
        /*1750*/ 	.word	0x00000003
        /*1754*/ 	.word	0x00000000
        /*1758*/ 	.short	0x010a
        /*175a*/ 	.byte	0x3f
	.zero		1


	//   ....[45]....
        /*175c*/ 	.word	0x00017f30
        /*1760*/ 	.word	0x00000003
        /*1764*/ 	.word	0x00000000
        /*1768*/ 	.short	0x010a
        /*176a*/ 	.byte	0x3f
	.zero		1


	//   ....[46]....
        /*176c*/ 	.word	0x00017f80
        /*1770*/ 	.word	0x00000003
        /*1774*/ 	.word	0x00000000
        /*1778*/ 	.short	0x010a
        /*177a*/ 	.byte	0x3f
	.zero		1


	//   ....[47]....
        /*177c*/ 	.word	0x00017fd0
        /*1780*/ 	.word	0x00000003
        /*1784*/ 	.word	0x00000000
        /*1788*/ 	.short	0x010a
        /*178a*/ 	.byte	0x3f
	.zero		1


	//   ....[48]....
        /*178c*/ 	.word	0x00018020
        /*1790*/ 	.word	0x00000003
        /*1794*/ 	.word	0x00000000
        /*1798*/ 	.short	0x010a
        /*179a*/ 	.byte	0x3f
	.zero		1


	//   ....[49]....
        /*179c*/ 	.word	0x00018070
        /*17a0*/ 	.word	0x00000003
        /*17a4*/ 	.word	0x00000000
        /*17a8*/ 	.short	0x010a
        /*17aa*/ 	.byte	0x3f
	.zero		1


	//   ....[50]....
        /*17ac*/ 	.word	0x000180c0
        /*17b0*/ 	.word	0x00000003
        /*17b4*/ 	.word	0x00000000
        /*17b8*/ 	.short	0x010a
        /*17ba*/ 	.byte	0x3f
	.zero		1


	//   ....[51]....
        /*17bc*/ 	.word	0x00018110
        /*17c0*/ 	.word	0x00000003
        /*17c4*/ 	.word	0x00000000
        /*17c8*/ 	.short	0x010a
        /*17ca*/ 	.byte	0x3f
	.zero		1


	//----- nvinfo : EIATTR_NUM_MBARRIERS
	.align		4
.L_37:
        /*17cc*/ 	.byte	0x03, 0x38
        /*17ce*/ 	.short	0x0016


	//----- nvinfo : EIATTR_EXIT_INSTR_OFFSETS
	.align		4
        /*17d0*/ 	.byte	0x04, 0x1c
        /*17d2*/ 	.short	(.L_39 - .L_38)


	//   ....[0]....
.L_38:
        /*17d4*/ 	.word	0x00000bb0


	//   ....[1]....
        /*17d8*/ 	.word	0x00001440


	//   ....[2]....
        /*17dc*/ 	.word	0x00016200


	//   ....[3]....
        /*17e0*/ 	.word	0x00016820


	//   ....[4]....
        /*17e4*/ 	.word	0x00017c90


	//----- nvinfo : EIATTR_MAX_THREADS
	.align		4
.L_39:
        /*17e8*/ 	.byte	0x04, 0x05
        /*17ea*/ 	.short	(.L_41 - .L_40)
.L_40:
        /*17ec*/ 	.word	0x00000180
        /*17f0*/ 	.word	0x00000001
        /*17f4*/ 	.word	0x00000001


	//----- nvinfo : EIATTR_CRS_STACK_SIZE
	.align		4
.L_41:
        /*17f8*/ 	.byte	0x04, 0x1e
        /*17fa*/ 	.short	(.L_43 - .L_42)
.L_42:
        /*17fc*/ 	.word	0x00000000


	//----- nvinfo : EIATTR_CBANK_PARAM_SIZE
	.align		4
.L_43:
        /*1800*/ 	.byte	0x03, 0x19
        /*1802*/ 	.short	0x0470


	//----- nvinfo : EIATTR_PARAM_CBANK
	.align		4
        /*1804*/ 	.byte	0x04, 0x0a
        /*1806*/ 	.short	(.L_45 - .L_44)
	.align		4
.L_44:
        /*1808*/ 	.word	index@(.nv.constant0._ZN7cutlass13device_kernelINS_4gemm6kernel13GemmUniversalIN4cute5tupleIJiiiiEEENS1_10collective13CollectiveMmaINS1_34MainloopSm90TmaGmmaWarpSpecializedILi10ENS5_IJNS4_1CILi2EEENSA_ILi1EEESC_EEENS1_35KernelTmaWarpSpecializedCooperativeEEENS5_IJNSA_ILi512EEENSA_ILi160EEENSA_ILi32EEEEEEaNS5_IJlSC_lEEEaSK_NS4_8TiledMMAINS4_8MMA_AtomIJNS4_4SM904GMMA26MMA_64x32x32_S32S8S8_SS_TNEEEENS4_6LayoutISD_NS5_IJSC_NSA_ILi0EEESS_EEEEENS5_IJNS4_10UnderscoreESV_SV_EEEEENS4_13SM90_TMA_LOADENS4_14ComposedLayoutINS4_7SwizzleILi1ELi4ELi3EEENS4_18smem_ptr_flag_bitsILi8EEENSR_INS5_IJNSA_ILi8EEESI_EEENS5_IJSI_SC_EEEEEEEvNS4_8identityENS4_23SM90_TMA_LOAD_MULTICASTES18_vS19_EENS_8epilogue10collective6detail29Sm90TmaWarpSpecializedAdapterINS1D_15DefaultEpilogueIaSK_SK_NS1C_6thread17LinearCombinationIaLi1EiiLNS1H_9ScaleType4KindE0ELNS_15FloatRoundStyleE2EaEENS1_15EpilogueDefaultEEEEEvvEEEEvNT_6ParamsE)
        /*180c*/ 	.short	0x0210
        /*180e*/ 	.short	0x0470


	//----- nvinfo : EIATTR_SW_WAR
	.align		4
.L_45:
        /*1810*/ 	.byte	0x04, 0x36
        /*1812*/ 	.short	(.L_47 - .L_46)
.L_46:
        /*1814*/ 	.word	0x00000008
.L_47:


//--------------------- .nv.callgraph             --------------------------
	.section	.nv.callgraph,"",@"SHT_CUDA_CALLGRAPH"
	.align	4
	.sectionentsize	8
	.align		4
        /*0000*/ 	.word	0x00000000
	.align		4
        /*0004*/ 	.word	0xffffffff
	.align		4
        /*0008*/ 	.word	index@(_ZN7cutlass13device_kernelINS_4gemm6kernel13GemmUniversalIN4cute5tupleIJiiiiEEENS1_10collective13CollectiveMmaINS1_34MainloopSm90TmaGmmaWarpSpecializedILi10ENS5_IJNS4_1CILi2EEENSA_ILi1EEESC_EEENS1_35KernelTmaWarpSpecializedCooperativeEEENS5_IJNSA_ILi512EEENSA_ILi160EEENSA_ILi32EEEEEEaNS5_IJlSC_lEEEaSK_NS4_8TiledMMAINS4_8MMA_AtomIJNS4_4SM904GMMA26MMA_64x32x32_S32S8S8_SS_TNEEEENS4_6LayoutISD_NS5_IJSC_NSA_ILi0EEESS_EEEEENS5_IJNS4_10UnderscoreESV_SV_EEEEENS4_13SM90_TMA_LOADENS4_14ComposedLayoutINS4_7SwizzleILi1ELi4ELi3EEENS4_18smem_ptr_flag_bitsILi8EEENSR_INS5_IJNSA_ILi8EEESI_EEENS5_IJSI_SC_EEEEEEEvNS4_8identityENS4_23SM90_TMA_LOAD_MULTICASTES18_vS19_EENS_8epilogue10collective6detail29Sm90TmaWarpSpecializedAdapterINS1D_15DefaultEpilogueIaSK_SK_NS1C_6thread17LinearCombinationIaLi1EiiLNS1H_9ScaleType4KindE0ELNS_15FloatRoundStyleE2EaEENS1_15EpilogueDefaultEEEEEvvEEEEvNT_6ParamsE)
	.align		4
        /*000c*/ 	.word	index@(__assertfail)
	.align		4
        /*0010*/ 	.word	0x00000000
	.align		4
        /*0014*/ 	.word	0xfffffffe
	.align		4
        /*0018*/ 	.word	0x00000000
	.align		4
        /*001c*/ 	.word	0xfffffffd
	.align		4
        /*0020*/ 	.word	0x00000000
	.align		4
        /*0024*/ 	.word	0xfffffffc


//--------------------- .nv.constant4             --------------------------
	.section	.nv.constant4,"a",@progbits
	.align	8
	.align		8
.nv.constant4:
        /*0000*/ 	.dword	__assertfail
	.align		8
        /*0008*/ 	.dword	__unnamed_1
	.align		8
        /*0010*/ 	.dword	_ZN40_INTERNAL_02b2500e_4_k_cu_4fb0f877_122924cuda3std3__45__cpo5beginE
	.align		8
        /*0018*/ 	.dword	_ZN40_INTERNAL_02b2500e_4_k_cu_4fb0f877_122924cuda3std3__45__cpo3endE
	.align		8
        /*0020*/ 	.dword	_ZN40_INTERNAL_02b2500e_4_k_cu_4fb0f877_122924cuda3std3__45__cpo6cbeginE
	.align		8
        /*0028*/ 	.dword	_ZN40_INTERNAL_02b2500e_4_k_cu_4fb0f877_122924cuda3std3__45__cpo4cendE
	.align		8
        /*0030*/ 	.dword	_ZN40_INTERNAL_02b2500e_4_k_cu_4fb0f877_122924cuda3std3__442_GLOBAL__N__02b2500e_4_k_cu_4fb0f877_122926ignoreE
	.align		8
        /*0038*/ 	.dword	_ZN40_INTERNAL_02b2500e_4_k_cu_4fb0f877_122924cuda3std3__419piecewise_constructE
	.align		8
        /*0040*/ 	.dword	_ZN40_INTERNAL_02b2500e_4_k_cu_4fb0f877_122924cuda3std3__48in_placeE
	.align		8
        /*0048*/ 	.dword	_ZN40_INTERNAL_02b2500e_4_k_cu_4fb0f877_122924cuda3std6ranges3__45__cpo4swapE
	.align		8
        /*0050*/ 	.dword	_ZN40_INTERNAL_02b2500e_4_k_cu_4fb0f877_122924cuda3std6ranges3__45__cpo9iter_moveE
	.align		8
        /*0058*/ 	.dword	_ZN40_INTERNAL_02b2500e_4_k_cu_4fb0f877_122924cute7productE
	.align		8
        /*0060*/ 	.dword	_ZN40_INTERNAL_02b2500e_4_k_cu_4fb0f877_122924cute1_E
	.align		8
        /*0068*/ 	.dword	$str$22
	.align		8
        /*0070*/ 	.dword	$str$23


//--------------------- .text._ZN7cutlass13device_kernelINS_4gemm6kernel13GemmUniversalIN4cute5tupleIJiiiiEEENS1_10collective13CollectiveMmaINS1_34MainloopSm90TmaGmmaWarpSpecializedILi10ENS5_IJNS4_1CILi2EEENSA_ILi1EEESC_EEENS1_35KernelTmaWarpSpecializedCooperativeEEENS5_IJNSA_ILi512EEENSA_ILi160EEENSA_ILi32EEEEEEaNS5_IJlSC_lEEEaSK_NS4_8TiledMMAINS4_8MMA_AtomIJNS4_4SM904GMMA26MMA_64x32x32_S32S8S8_SS_TNEEEENS4_6LayoutISD_NS5_IJSC_NSA_ILi0EEESS_EEEEENS5_IJNS4_10UnderscoreESV_SV_EEEEENS4_13SM90_TMA_LOADENS4_14ComposedLayoutINS4_7SwizzleILi1ELi4ELi3EEENS4_18smem_ptr_flag_bitsILi8EEENSR_INS5_IJNSA_ILi8EEESI_EEENS5_IJSI_SC_EEEEEEEvNS4_8identityENS4_23SM90_TMA_LOAD_MULTICASTES18_vS19_EENS_8epilogue10collective6detail29Sm90TmaWarpSpecializedAdapterINS1D_15DefaultEpilogueIaSK_SK_NS1C_6thread17LinearCombinationIaLi1EiiLNS1H_9ScaleType4KindE0ELNS_15FloatRoundStyleE2EaEENS1_15EpilogueDefaultEEEEEvvEEEEvNT_6ParamsE --------------------------
	.section	.text._ZN7cutlass13device_kernelINS_4gemm6kernel13GemmUniversalIN4cute5tupleIJiiiiEEENS1_10collective13CollectiveMmaINS1_34MainloopSm90TmaGmmaWarpSpecializedILi10ENS5_IJNS4_1CILi2EEENSA_ILi1EEESC_EEENS1_35KernelTmaWarpSpecializedCooperativeEEENS5_IJNSA_ILi512EEENSA_ILi160EEENSA_ILi32EEEEEEaNS5_IJlSC_lEEEaSK_NS4_8TiledMMAINS4_8MMA_AtomIJNS4_4SM904GMMA26MMA_64x32x32_S32S8S8_SS_TNEEEENS4_6LayoutISD_NS5_IJSC_NSA_ILi0EEESS_EEEEENS5_IJNS4_10UnderscoreESV_SV_EEEEENS4_13SM90_TMA_LOADENS4_14ComposedLayoutINS4_7SwizzleILi1ELi4ELi3EEENS4_18smem_ptr_flag_bitsILi8EEENSR_INS5_IJNSA_ILi8EEESI_EEENS5_IJSI_SC_EEEEEEEvNS4_8identityENS4_23SM90_TMA_LOAD_MULTICASTES18_vS19_EENS_8epilogue10collective6detail29Sm90TmaWarpSpecializedAdapterINS1D_15DefaultEpilogueIaSK_SK_NS1C_6thread17LinearCombinationIaLi1EiiLNS1H_9ScaleType4KindE0ELNS_15FloatRoundStyleE2EaEENS1_15EpilogueDefaultEEEEEvvEEEEvNT_6ParamsE,"ax",@progbits
	.align	128
.text._ZN7cutlass13device_kernelINS_4gemm6kernel13GemmUniversalIN4cute5tupleIJiiiiEEENS1_10collective13CollectiveMmaINS1_34MainloopSm90TmaGmmaWarpSpecializedILi10ENS5_IJNS4_1CILi2EEENSA_ILi1EEESC_EEENS1_35KernelTmaWarpSpecializedCooperativeEEENS5_IJNSA_ILi512EEENSA_ILi160EEENSA_ILi32EEEEEEaNS5_IJlSC_lEEEaSK_NS4_8TiledMMAINS4_8MMA_AtomIJNS4_4SM904GMMA26MMA_64x32x32_S32S8S8_SS_TNEEEENS4_6LayoutISD_NS5_IJSC_NSA_ILi0EEESS_EEEEENS5_IJNS4_10UnderscoreESV_SV_EEEEENS4_13SM90_TMA_LOADENS4_14ComposedLayoutINS4_7SwizzleILi1ELi4ELi3EEENS4_18smem_ptr_flag_bitsILi8EEENSR_INS5_IJNSA_ILi8EEESI_EEENS5_IJSI_SC_EEEEEEEvNS4_8identityENS4_23SM90_TMA_LOAD_MULTICASTES18_vS19_EENS_8epilogue10collective6detail29Sm90TmaWarpSpecializedAdapterINS1D_15DefaultEpilogueIaSK_SK_NS1C_6thread17LinearCombinationIaLi1EiiLNS1H_9ScaleType4KindE0ELNS_15FloatRoundStyleE2EaEENS1_15EpilogueDefaultEEEEEvvEEEEvNT_6ParamsE:
        .type           _ZN7cutlass13device_kernelINS_4gemm6kernel13GemmUniversalIN4cute5tupleIJiiiiEEENS1_10collective13CollectiveMmaINS1_34MainloopSm90TmaGmmaWarpSpecializedILi10ENS5_IJNS4_1CILi2EEENSA_ILi1EEESC_EEENS1_35KernelTmaWarpSpecializedCooperativeEEENS5_IJNSA_ILi512EEENSA_ILi160EEENSA_ILi32EEEEEEaNS5_IJlSC_lEEEaSK_NS4_8TiledMMAINS4_8MMA_AtomIJNS4_4SM904GMMA26MMA_64x32x32_S32S8S8_SS_TNEEEENS4_6LayoutISD_NS5_IJSC_NSA_ILi0EEESS_EEEEENS5_IJNS4_10UnderscoreESV_SV_EEEEENS4_13SM90_TMA_LOADENS4_14ComposedLayoutINS4_7SwizzleILi1ELi4ELi3EEENS4_18smem_ptr_flag_bitsILi8EEENSR_INS5_IJNSA_ILi8EEESI_EEENS5_IJSI_SC_EEEEEEEvNS4_8identityENS4_23SM90_TMA_LOAD_MULTICASTES18_vS19_EENS_8epilogue10collective6detail29Sm90TmaWarpSpecializedAdapterINS1D_15DefaultEpilogueIaSK_SK_NS1C_6thread17LinearCombinationIaLi1EiiLNS1H_9ScaleType4KindE0ELNS_15FloatRoundStyleE2EaEENS1_15EpilogueDefaultEEEEEvvEEEEvNT_6ParamsE,@function
        .size           _ZN7cutlass13device_kernelINS_4gemm6kernel13GemmUniversalIN4cute5tupleIJiiiiEEENS1_10collective13CollectiveMmaINS1_34MainloopSm90TmaGmmaWarpSpecializedILi10ENS5_IJNS4_1CILi2EEENSA_ILi1EEESC_EEENS1_35KernelTmaWarpSpecializedCooperativeEEENS5_IJNSA_ILi512EEENSA_ILi160EEENSA_ILi32EEEEEEaNS5_IJlSC_lEEEaSK_NS4_8TiledMMAINS4_8MMA_AtomIJNS4_4SM904GMMA26MMA_64x32x32_S32S8S8_SS_TNEEEENS4_6LayoutISD_NS5_IJSC_NSA_ILi0EEESS_EEEEENS5_IJNS4_10UnderscoreESV_SV_EEEEENS4_13SM90_TMA_LOADENS4_14ComposedLayoutINS4_7SwizzleILi1ELi4ELi3EEENS4_18smem_ptr_flag_bitsILi8EEENSR_INS5_IJNSA_ILi8EEESI_EEENS5_IJSI_SC_EEEEEEEvNS4_8identityENS4_23SM90_TMA_LOAD_MULTICASTES18_vS19_EENS_8epilogue10collective6detail29Sm90TmaWarpSpecializedAdapterINS1D_15DefaultEpilogueIaSK_SK_NS1C_6thread17LinearCombinationIaLi1EiiLNS1H_9ScaleType4KindE0ELNS_15FloatRoundStyleE2EaEENS1_15EpilogueDefaultEEEEEvvEEEEvNT_6ParamsE,(.L_x_248 - _ZN7cutlass13device_kernelINS_4gemm6kernel13GemmUniversalIN4cute5tupleIJiiiiEEENS1_10collective13CollectiveMmaINS1_34MainloopSm90TmaGmmaWarpSpecializedILi10ENS5_IJNS4_1CILi2EEENSA_ILi1EEESC_EEENS1_35KernelTmaWarpSpecializedCooperativeEEENS5_IJNSA_ILi512EEENSA_ILi160EEENSA_ILi32EEEEEEaNS5_IJlSC_lEEEaSK_NS4_8TiledMMAINS4_8MMA_AtomIJNS4_4SM904GMMA26MMA_64x32x32_S32S8S8_SS_TNEEEENS4_6LayoutISD_NS5_IJSC_NSA_ILi0EEESS_EEEEENS5_IJNS4_10UnderscoreESV_SV_EEEEENS4_13SM90_TMA_LOADENS4_14ComposedLayoutINS4_7SwizzleILi1ELi4ELi3EEENS4_18smem_ptr_flag_bitsILi8EEENSR_INS5_IJNSA_ILi8EEESI_EEENS5_IJSI_SC_EEEEEEEvNS4_8identityENS4_23SM90_TMA_LOAD_MULTICASTES18_vS19_EENS_8epilogue10collective6detail29Sm90TmaWarpSpecializedAdapterINS1D_15DefaultEpilogueIaSK_SK_NS1C_6thread17LinearCombinationIaLi1EiiLNS1H_9ScaleType4KindE0ELNS_15FloatRoundStyleE2EaEENS1_15EpilogueDefaultEEEEEvvEEEEvNT_6ParamsE)
        .other          _ZN7cutlass13device_kernelINS_4gemm6kernel13GemmUniversalIN4cute5tupleIJiiiiEEENS1_10collective13CollectiveMmaINS1_34MainloopSm90TmaGmmaWarpSpecializedILi10ENS5_IJNS4_1CILi2EEENSA_ILi1EEESC_EEENS1_35KernelTmaWarpSpecializedCooperativeEEENS5_IJNSA_ILi512EEENSA_ILi160EEENSA_ILi32EEEEEEaNS5_IJlSC_lEEEaSK_NS4_8TiledMMAINS4_8MMA_AtomIJNS4_4SM904GMMA26MMA_64x32x32_S32S8S8_SS_TNEEEENS4_6LayoutISD_NS5_IJSC_NSA_ILi0EEESS_EEEEENS5_IJNS4_10UnderscoreESV_SV_EEEEENS4_13SM90_TMA_LOADENS4_14ComposedLayoutINS4_7SwizzleILi1ELi4ELi3EEENS4_18smem_ptr_flag_bitsILi8EEENSR_INS5_IJNSA_ILi8EEESI_EEENS5_IJSI_SC_EEEEEEEvNS4_8identityENS4_23SM90_TMA_LOAD_MULTICASTES18_vS19_EENS_8epilogue10collective6detail29Sm90TmaWarpSpecializedAdapterINS1D_15DefaultEpilogueIaSK_SK_NS1C_6thread17LinearCombinationIaLi1EiiLNS1H_9ScaleType4KindE0ELNS_15FloatRoundStyleE2EaEENS1_15EpilogueDefaultEEEEEvvEEEEvNT_6ParamsE,@"STO_CUDA_ENTRY STV_DEFAULT"
_ZN7cutlass13device_kernelINS_4gemm6kernel13GemmUniversalIN4cute5tupleIJiiiiEEENS1_10collective13CollectiveMmaINS1_34MainloopSm90TmaGmmaWarpSpecializedILi10ENS5_IJNS4_1CILi2EEENSA_ILi1EEESC_EEENS1_35KernelTmaWarpSpecializedCooperativeEEENS5_IJNSA_ILi512EEENSA_ILi160EEENSA_ILi32EEEEEEaNS5_IJlSC_lEEEaSK_NS4_8TiledMMAINS4_8MMA_AtomIJNS4_4SM904GMMA26MMA_64x32x32_S32S8S8_SS_TNEEEENS4_6LayoutISD_NS5_IJSC_NSA_ILi0EEESS_EEEEENS5_IJNS4_10UnderscoreESV_SV_EEEEENS4_13SM90_TMA_LOADENS4_14ComposedLayoutINS4_7SwizzleILi1ELi4ELi3EEENS4_18smem_ptr_flag_bitsILi8EEENSR_INS5_IJNSA_ILi8EEESI_EEENS5_IJSI_SC_EEEEEEEvNS4_8identityENS4_23SM90_TMA_LOAD_MULTICASTES18_vS19_EENS_8epilogue10collective6detail29Sm90TmaWarpSpecializedAdapterINS1D_15DefaultEpilogueIaSK_SK_NS1C_6thread17LinearCombinationIaLi1EiiLNS1H_9ScaleType4KindE0ELNS_15FloatRoundStyleE2EaEENS1_15EpilogueDefaultEEEEEvvEEEEvNT_6ParamsE:
[----:B------:R-:W0:Y:S02]  /*0000*/  LDC R1, c[0x0][0x28] ;  /* 0x00000a00ff017b82 */ /* 0x000e240000000800 */
[----:B0-----:R-:W-:Y:S01]  /*0010*/  VIADD R1, R1, 0xfffffd30 ;  /* 0xfffffd3001017836 */ /* 0x001fe20000000000 */
[----:B------:R-:W0:Y:S01]  /*0020*/  S2R R4, SR_TID.X ;  /* 0x0000000000047919 */ /* 0x000e220000002100 */
[----:B------:R-:W-:Y:S01]  /*0030*/  ELECT P0, URZ, PT ;  /* 0x00000000003f782f */ /* 0x000fe20003800000 */
[----:B------:R-:W-:Y:S01]  /*0040*/  BSSY B0, `(.L_x_0) ;  /* 0x0000015000007945 */ /* 0x000fe20003800000 */
[--C-:B0-----:R-:W-:Y:S02]  /*0050*/  SHF.R.U32.HI R0, RZ, 0x5, R4.reuse ;  /* 0x00000005ff007819 */ /* 0x101fe40000011604 */
[----:B------:R-:W-:-:S03]  /*0060*/  SHF.R.U32.HI R2, RZ, 0x7, R4 ;  /* 0x00000007ff027819 */ /* 0x000fc60000011604 */
[----:B------:R-:W0:Y:S04]  /*0070*/  SHFL.IDX PT, R3, R0, RZ, 0x1f ;  /* 0x00001fff00037589 */ /* 0x000e2800000e0000 */
[----:B------:R-:W1:Y:S01]  /*0080*/  SHFL.IDX PT, R2, R2, RZ, 0x1f ;  /* 0x00001fff02027589 */ /* 0x000e6200000e0000 */
[----:B0-----:R-:W-:Y:S02]  /*0090*/  R2UR UR9, R3 ;  /* 0x00000000030972ca */ /* 0x001fe400000e0000 */
[----:B-1----:R-:W-:-:S11]  /*00a0*/  R2UR UR5, R2 ;  /* 0x00000000020572ca */ /* 0x002fd600000e0000 */
[----:B------:R-:W-:Y:S02]  /*00b0*/  USHF.R.S32.HI UR4, URZ, 0x1f, UR9 ;  /* 0x0000001f3f047899 */ /* 0x000fe40008011409 */
[----:B------:R-:W-:Y:S02]  /*00c0*/  ISETP.NE.OR P0, PT, RZ, UR9, !P0 ;  /* 0x00000009ff007c0c */ /* 0x000fe4000c705670 */
[----:B------:R-:W-:-:S04]  /*00d0*/  ULEA.HI UR4, UR4, UR9, URZ, 0x2 ;  /* 0x0000000904047291 */ /* 0x000fc8000f8f103f */
[----:B------:R-:W-:-:S04]  /*00e0*/  ULOP3.LUT UR4, UR4, 0xfffffffc, URZ, 0xc0, !UPT ;  /* 0xfffffffc04047892 */ /* 0x000fc8000f8ec03f */
[----:B------:R-:W-:-:S03]  /*00f0*/  UIADD3 UR9, UR9, -UR4, URZ ;  /* 0x8000000409097290 */ /* 0x000fc6000fffe03f */
[----:B------:R-:W-:Y:S09]  /*0100*/  @P0 BRA `(.L_x_1) ;  /* 0x0000000000200947 */ /* 0x000ff20003800000 */
[----:B------:R-:W-:Y:S02]  /*0110*/  ULDC.64 UR6, c[0x0][0x198] ;  /* 0x0000660000067ab9 */ /* 0x000fe40000000a00 */
[----:B------:R-:W-:Y:S02]  /*0120*/  UIADD3 UR10, UP0, UR6, 0xf0, URZ ;  /* 0x000000f0060a7890 */ /* 0x000fe4000ff1e03f */
[----:B------:R-:W-:Y:S02]  /*0130*/  UIADD3 UR6, UP1, UR6, 0x1f0, URZ ;  /* 0x000001f006067890 */ /* 0x000fe4000ff3e03f */
[----:B------:R-:W-:Y:S02]  /*0140*/  UIADD3.X UR11, URZ, UR7, URZ, UP0, !UPT ;  /* 0x000000073f0b7290 */ /* 0x000fe400087fe43f */
[----:B------:R-:W-:-:S07]  /*0150*/  UIADD3.X UR7, URZ, UR7, URZ, UP1, !UPT ;  /* 0x000000073f077290 */ /* 0x000fce0008ffe43f */
[----:B------:R0:W-:Y:S02]  /*0160*/  UTMACCTL.PF [UR10] ;  /* 0x000000000a0079b9 */ /* 0x0001e40008040000 */
[----:B------:R0:W-:Y:S02]  /*0170*/  UTMACCTL.PF [UR6] ;  /* 0x00000000060079b9 */ /* 0x0001e40008040000 */
[----:B0-----:R-:W-:Y:S01]  /*0180*/  NOP ;  /* 0x0000000000007918 */ /* 0x001fe20000000000 */
.L_x_1:
[----:B------:R-:W-:Y:S05]  /*0190*/  BSYNC B0 ;  /* 0x0000000000007941 */ /* 0x000fea0003800000 */
.L_x_0:
[----:B------:R-:W0:Y:S01]  /*01a0*/  SHFL.IDX PT, R2, R0, RZ, 0x1f ;  /* 0x00001fff00027589 */ /* 0x000e2200000e0000 */
[----:B------:R-:W-:Y:S01]  /*01b0*/  UISETP.NE.AND UP0, UPT, UR9, 0x3, UPT ;  /* 0x000000030900788c */ /* 0x000fe2000bf05270 */
[----:B------:R-:W-:Y:S01]  /*01c0*/  ISETP.NE.AND P1, PT, RZ, UR5, PT ;  /* 0x00000005ff007c0c */ /* 0x000fe2000bf25270 */
[----:B------:R-:W-:Y:S02]  /*01d0*/  UIADD3 UR16, UR5, -0x1, URZ ;  /* 0xffffffff05107890 */ /* 0x000fe4000fffe03f */
[----:B------:R-:W-:Y:S02]  /*01e0*/  UISETP.EQ.OR UP0, UPT, UR9, URZ, !UP0 ;  /* 0x0000003f0900728c */ /* 0x000fe4000c702670 */
[----:B------:R-:W-:Y:S02]  /*01f0*/  UISETP.GE.U32.AND UP1, UPT, UR16, 0x2, UPT ;  /* 0x000000021000788c */ /* 0x000fe4000bf26070 */
[----:B------:R-:W-:-:S04]  /*0200*/  UISETP.EQ.AND UP0, UPT, UR5, URZ, UP0 ;  /* 0x0000003f0500728c */ /* 0x000fc80008702270 */
[----:B------:R-:W-:-:S04]  /*0210*/  USEL UR37, URZ, 0x1, !UP0 ;  /* 0x000000013f257887 */ /* 0x000fc8000c000000 */
[----:B------:R-:W-:Y:S01]  /*0220*/  USEL UR37, UR37, 0x2, UP1 ;  /* 0x0000000225257887 */ /* 0x000fe20008800000 */
[----:B0-----:R-:W-:-:S13]  /*0230*/  ISETP.NE.AND P0, PT, R2, RZ, PT ;  /* 0x000000ff0200720c */ /* 0x001fda0003f05270 */
[----:B------:R-:W-:Y:S05]  /*0240*/  @P0 BRA `(.L_x_2) ;  /* 0x0000000000940947 */ /* 0x000fea0003800000 */
[----:B------:R-:W-:Y:S01]  /*0250*/  ELECT P0, URZ, PT ;  /* 0x00000000003f782f */ /* 0x000fe20003800000 */
[----:B------:R-:W-:-:S12]  /*0260*/  BSSY B0, `(.L_x_2) ;  /* 0x0000023000007945 */ /* 0x000fd80003800000 */
[----:B------:R-:W-:Y:S05]  /*0270*/  @!P0 BRA `(.L_x_3) ;  /* 0x0000000000848947 */ /* 0x000fea0003800000 */
[----:B------:R-:W0:Y:S01]  /*0280*/  S2UR UR8, SR_CgaCtaId ;  /* 0x00000000000879c3 */ /* 0x000e220000008800 */
[----:B------:R-:W-:Y:S01]  /*0290*/  UMOV UR4, 0x400 ;  /* 0x0000040000047882 */ /* 0x000fe20000000000 */
[----:B------:R-:W-:Y:S01]  /*02a0*/  UMOV UR5, 0x1 ;  /* 0x0000000100057882 */ /* 0x000fe20000000000 */
[----:B------:R-:W-:Y:S02]  /*02b0*/  UMOV UR6, 0x4 ;  /* 0x0000000400067882 */ /* 0x000fe40000000000 */
[----:B------:R-:W-:-:S04]  /*02c0*/  UIADD3 UR6, -UR6, 0x100000, URZ ;  /* 0x0010000006067890 */ /* 0x000fc8000fffe13f */
[----:B------:R-:W-:Y:S02]  /*02d0*/  USHF.L.U32 UR7, UR6, 0xb, URZ ;  /* 0x0000000b06077899 */ /* 0x000fe4000800063f */
[----:B------:R-:W-:Y:S02]  /*02e0*/  USHF.L.U32 UR6, UR6, 0x1, URZ ;  /* 0x0000000106067899 */ /* 0x000fe4000800063f */
[----:B0-----:R-:W-:Y:S02]  /*02f0*/  ULEA UR8, UR8, UR4, 0x18 ;  /* 0x0000000408087291 */ /* 0x001fe4000f8ec03f */
[----:B------:R-:W-:-:S04]  /*0300*/  UIADD3 UR4, -UR5, 0x100000, URZ ;  /* 0x0010000005047890 */ /* 0x000fc8000fffe13f */
[----:B------:R-:W-:Y:S02]  /*0310*/  USHF.L.U32 UR5, UR4, 0xb, URZ ;  /* 0x0000000b04057899 */ /* 0x000fe4000800063f */
[----:B------:R-:W-:Y:S01]  /*0320*/  USHF.L.U32 UR4, UR4, 0x1, URZ ;  /* 0x0000000104047899 */ /* 0x000fe2000800063f */
[----:B------:R-:W0:Y:S11]  /*0330*/  FENCE.VIEW.ASYNC.S ;  /* 0x00000000000073c6 */ /* 0x000e360000000000 */
[----:B0-----:R0:W1:Y:S01]  /*0340*/  SYNCS.EXCH.64 URZ, [UR8], UR4 ;  /* 0x00000004083f75b2 */ /* 0x0010620008000100 */
[----:B------:R0:W2:Y:S01]  /*0350*/  SYNCS.EXCH.64 URZ, [UR8+0x50], UR6 ;  /* 0x00005006083f75b2 */ /* 0x0000a20008000100 */
[----:B------:R0:W3:Y:S01]  /*0360*/  SYNCS.EXCH.64 URZ, [UR8+0x8], UR4 ;  /* 0x00000804083f75b2 */ /* 0x0000e20008000100 */
[----:B------:R0:W4:Y:S01]  /*0370*/  SYNCS.EXCH.64 URZ, [UR8+0x58], UR6 ;  /* 0x00005806083f75b2 */ /* 0x0001220008000100 */
[----:B------:R0:W0:Y:S01]  /*0380*/  SYNCS.EXCH.64 URZ, [UR8+0x10], UR4 ;  /* 0x00001004083f75b2 */ /* 0x0000220008000100 */
        /* <DEDUP_REMOVED lines=15> */
[----:B------:R-:W-:Y:S01]  /*0480*/  NOP ;  /* 0x0000000000007918 */ /* 0x000fe20000000000 */
.L_x_3:
[----:B0-----:R-:W-:Y:S05]  /*0490*/  BSYNC B0 ;  /* 0x0000000000007941 */ /* 0x001fea0003800000 */
.L_x_2:
[----:B------:R-:W0:Y:S01]  /*04a0*/  S2UR UR13, SR_CTAID.X ;  /* 0x00000000000d79c3 */ /* 0x000e220000002500 */
[----:B------:R-:W-:Y:S01]  /*04b0*/  SHF.R.S32.HI R3, RZ, 0x1f, R4 ;  /* 0x0000001fff037819 */ /* 0x000fe20000011404 */
[----:B------:R5:W1:Y:S01]  /*04c0*/  SHFL.IDX PT, R6, R0, RZ, 0x1f ;  /* 0x00001fff00067589 */ /* 0x000a6200000e0000 */
[----:B------:R-:W-:Y:S01]  /*04d0*/  ULDC UR4, c[0x0][0x150] ;  /* 0x0000540000047ab9 */ /* 0x000fe20000000800 */
[----:B------:R-:W-:Y:S02]  /*04e0*/  ELECT P0, URZ, PT ;  /* 0x00000000003f782f */ /* 0x000fe40003800000 */
[----:B------:R-:W-:Y:S01]  /*04f0*/  LEA.HI R3, R3, R4, RZ, 0x7 ;  /* 0x0000000403037211 */ /* 0x000fe200078f38ff */
[----:B------:R-:W-:Y:S01]  /*0500*/  ULDC UR5, c[0x0][0x154] ;  /* 0x0000550000057ab9 */ /* 0x000fe20000000800 */
[----:B------:R-:W-:Y:S01]  /*0510*/  SHF.R.S32.HI R7, RZ, 0x1f, R2 ;  /* 0x0000001fff077819 */ /* 0x000fe20000011402 */
[----:B------:R-:W2:Y:S01]  /*0520*/  S2UR UR10, SR_CTAID.Y ;  /* 0x00000000000a79c3 */ /* 0x000ea20000002600 */
[----:B------:R-:W-:Y:S01]  /*0530*/  LOP3.LUT R3, R3, 0xffffff80, RZ, 0xc0, !PT ;  /* 0xffffff8003037812 */ /* 0x000fe200078ec0ff */
[----:B------:R-:W-:Y:S01]  /*0540*/  ULDC UR8, c[0x0][0x144] ;  /* 0x0000510000087ab9 */ /* 0x000fe20000000800 */
[----:B------:R-:W-:Y:S01]  /*0550*/  LEA.HI R7, R7, R2, RZ, 0x2 ;  /* 0x0000000207077211 */ /* 0x000fe200078f10ff */
[----:B------:R-:W-:Y:S01]  /*0560*/  NOP ;  /* 0x0000000000007918 */ /* 0x000fe20000000000 */
[----:B------:R-:W-:Y:S01]  /*0570*/  NOP ;  /* 0x0000000000007918 */ /* 0x000fe20000000000 */
[----:B------:R-:W-:Y:S01]  /*0580*/  IMAD.IADD R3, R4, 0x1, -R3 ;  /* 0x0000000104037824 */ /* 0x000fe200078e0a03 */
[----:B------:R-:W-:Y:S01]  /*0590*/  LOP3.LUT R7, R7, 0x3ffffffc, RZ, 0xc0, !PT ;  /* 0x3ffffffc07077812 */ /* 0x000fe200078ec0ff */
[----:B------:R-:W-:-:S03]  /*05a0*/  ULDC UR11, c[0x0][0x148] ;  /* 0x00005200000b7ab9 */ /* 0x000fc60000000800 */
[----:B------:R-:W-:Y:S01]  /*05b0*/  SHF.R.S32.HI R4, RZ, 0x1f, R3 ;  /* 0x0000001fff047819 */ /* 0x000fe20000011403 */
[----:B------:R-:W-:-:S03]  /*05c0*/  IMAD.IADD R2, R2, 0x1, -R7 ;  /* 0x0000000102027824 */ /* 0x000fc600078e0a07 */
[----:B------:R-:W-:Y:S02]  /*05d0*/  LEA.HI R4, R4, R3, RZ, 0x3 ;  /* 0x0000000304047211 */ /* 0x000fe400078f18ff */
[----:B0-----:R-:W-:Y:S02]  /*05e0*/  I2FP.F32.U32 R5, UR13 ;  /* 0x0000000d00057c45 */ /* 0x001fe40008201000 */
[--C-:B-----5:R-:W-:Y:S02]  /*05f0*/  SHF.R.S32.HI R0, RZ, 0x3, R4.reuse ;  /* 0x00000003ff007819 */ /* 0x120fe40000011404 */
[----:B-1----:R-:W-:Y:S01]  /*0600*/  ISETP.NE.OR P0, PT, R6, RZ, !P0 ;  /* 0x000000ff0600720c */ /* 0x002fe20004705670 */
[----:B------:R-:W-:Y:S01]  /*0610*/  FMUL R8, R5, UR4 ;  /* 0x0000000405087c20 */ /* 0x000fe20008400000 */
[----:B------:R-:W-:-:S04]  /*0620*/  SHF.R.S32.HI R5, RZ, 0x1f, R4 ;  /* 0x0000001fff057819 */ /* 0x000fc80000011404 */
[----:B------:R-:W-:Y:S01]  /*0630*/  LEA.HI R5, R5, R0, RZ, 0x2 ;  /* 0x0000000005057211 */ /* 0x000fe200078f10ff */
[----:B------:R-:W0:Y:S03]  /*0640*/  F2I.U32.TRUNC.NTZ R8, R8 ;  /* 0x0000000800087305 */ /* 0x000e26000020f000 */
[----:B------:R-:W-:-:S03]  /*0650*/  LOP3.LUT R5, R5, 0xfffffffc, RZ, 0xc0, !PT ;  /* 0xfffffffc05057812 */ /* 0x000fc600078ec0ff */
[----:B------:R-:W-:Y:S01]  /*0660*/  VOTEU.ALL UP0, P0 ;  /* 0x00000000003f7886 */ /* 0x000fe20000000000 */
[----:B------:R-:W-:Y:S01]  /*0670*/  VOTEU.ALL UP1, P0 ;  /* 0x00000000003f7886 */ /* 0x000fe20000020000 */
[----:B------:R-:W-:Y:S01]  /*0680*/  IMAD.IADD R5, R0, 0x1, -R5 ;  /* 0x0000000100057824 */ /* 0x000fe200078e0a05 */
[----:B--2---:R-:W-:Y:S02]  /*0690*/  I2FP.F32.U32 R0, UR10 ;  /* 0x0000000a00007c45 */ /* 0x004fe40008201000 */
[----:B------:R-:W1:Y:S01]  /*06a0*/  @!UP0 S2UR UR7, SR_CgaCtaId ;  /* 0x00000000000789c3 */ /* 0x000e620000008800 */
[----:B------:R-:W-:Y:S01]  /*06b0*/  IMAD R2, R2, 0x4, R5 ;  /* 0x0000000402027824 */ /* 0x000fe200078e0205 */
[----:B------:R-:W-:Y:S01]  /*06c0*/  @!UP0 UMOV UR6, 0x400 ;  /* 0x0000040000068882 */ /* 0x000fe20000000000 */
[----:B------:R-:W-:Y:S01]  /*06d0*/  FMUL R4, R0, UR5 ;  /* 0x0000000500047c20 */ /* 0x000fe20008400000 */
[----:B0-----:R-:W-:Y:S02]  /*06e0*/  R2UR UR4, R8 ;  /* 0x00000000080472ca */ /* 0x001fe400000e0000 */
[----:B------:R-:W-:-:S03]  /*06f0*/  LEA.HI R0, R2, R2, RZ, 0x1 ;  /* 0x0000000202007211 */ /* 0x000fc600078f08ff */
[----:B------:R-:W0:Y:S01]  /*0700*/  F2I.U32.TRUNC.NTZ R4, R4 ;  /* 0x0000000400047305 */ /* 0x000e22000020f000 */
[----:B------:R-:W-:-:S05]  /*0710*/  LOP3.LUT R5, R0, 0xfffffffe, RZ, 0xc0, !PT ;  /* 0xfffffffe00057812 */ /* 0x000fca00078ec0ff */
[----:B------:R-:W-:Y:S02]  /*0720*/  IMAD.IADD R5, R2, 0x1, -R5 ;  /* 0x0000000102057824 */ /* 0x000fe400078e0a05 */
[----:B------:R-:W-:-:S04]  /*0730*/  UIADD3 UR4, -UR4, URZ, URZ ;  /* 0x0000003f04047290 */ /* 0x000fc8000fffe13f */
[----:B------:R-:W-:Y:S01]  /*0740*/  UIMAD UR8, UR8, UR4, UR13 ;  /* 0x00000004080872a4 */ /* 0x000fe2000f8e020d */
[----:B0-----:R-:W-:Y:S02]  /*0750*/  R2UR UR12, R4 ;  /* 0x00000000040c72ca */ /* 0x001fe400000e0000 */
[----:B------:R-:W-:Y:S01]  /*0760*/  UMOV UR4, 0x20 ;  /* 0x0000002000047882 */ /* 0x000fe20000000000 */
[----:B-1----:R-:W-:Y:S02]  /*0770*/  @!UP0 ULEA UR6, UR7, UR6, 0x18 ;  /* 0x0000000607068291 */ /* 0x002fe4000f8ec03f */
[----:B------:R-:W-:Y:S01]  /*0780*/  ISETP.NE.AND P3, PT, R5, UR8, PT ;  /* 0x0000000805007c0c */ /* 0x000fe2000bf65270 */
[----:B------:R-:W-:-:S04]  /*0790*/  @!UP0 UIADD3 UR4, -UR4, 0x100000, URZ ;  /* 0x0010000004048890 */ /* 0x000fc8000fffe13f */
[----:B------:R-:W-:Y:S02]  /*07a0*/  @!UP0 USHF.L.U32 UR5, UR4, 0xb, URZ ;  /* 0x0000000b04058899 */ /* 0x000fe4000800063f */
[----:B------:R-:W-:Y:S01]  /*07b0*/  @!UP0 USHF.L.U32 UR4, UR4, 0x1, URZ ;  /* 0x0000000104048899 */ /* 0x000fe2000800063f */
[C---:B------:R-:W-:Y:S01]  /*07c0*/  IMAD.SHL.U32 R5, R2.reuse, 0x4, RZ ;  /* 0x0000000402057824 */ /* 0x040fe200078e00ff */
[----:B------:R-:W-:Y:S01]  /*07d0*/  VOTEU.ALL UP0, P0 ;  /* 0x00000000003f7886 */ /* 0x000fe20000000000 */
[----:B------:R-:W0:Y:S01]  /*07e0*/  LDC R4, c[0x0][0x140] ;  /* 0x00005000ff047b82 */ /* 0x000e220000000800 */
[----:B------:R-:W-:Y:S02]  /*07f0*/  LOP3.LUT P0, RZ, R3, 0x7, RZ, 0xc0, !PT ;  /* 0x0000000703ff7812 */ /* 0x000fe4000780c0ff */
[----:B------:R-:W-:Y:S01]  /*0800*/  LOP3.LUT R9, R2, 0xc, R5, 0x78, !PT ;  /* 0x0000000c02097812 */ /* 0x000fe200078e7805 */
[----:B------:R-:W-:-:S03]  /*0810*/  UIADD3 UR12, -UR12, URZ, URZ ;  /* 0x0000003f0c0c7290 */ /* 0x000fc6000fffe13f */
[C---:B------:R-:W-:Y:S01]  /*0820*/  ISETP.LT.U32.AND P0, PT, R9.reuse, 0x2, !P0 ;  /* 0x000000020900780c */ /* 0x040fe20004701070 */
[----:B------:R1:W-:Y:S04]  /*0830*/  STL [R1+0x1d4], R9 ;  /* 0x0001d40901007387 */ /* 0x0003e80000100800 */
[----:B------:R-:W2:Y:S02]  /*0840*/  FENCE.VIEW.ASYNC.S ;  /* 0x00000000000073c6 */ /* 0x000ea40000000000 */
[----:B--2---:R-:W2:Y:S01]  /*0850*/  @!UP0 SYNCS.EXCH.64 URZ, [UR6+0xb0], UR4 ;  /* 0x0000b004063f85b2 */ /* 0x004ea20008000100 */
[----:B------:R-:W-:Y:S02]  /*0860*/  @P3 LEA.HI R0, R9, R9, RZ, 0x1 ;  /* 0x0000000909003211 */ /* 0x000fe400078f08ff */
[----:B------:R-:W-:-:S02]  /*0870*/  SEL R3, RZ, 0x1, !P0 ;  /* 0x00000001ff037807 */ /* 0x000fc40004000000 */
[----:B------:R-:W-:Y:S02]  /*0880*/  @P3 SHF.R.S32.HI R0, RZ, 0x1, R0 ;  /* 0x00000001ff003819 */ /* 0x000fe40000011400 */
[----:B0-----:R-:W-:Y:S01]  /*0890*/  ISETP.EQ.U32.AND P2, PT, R4, 0x1, PT ;  /* 0x000000010400780c */ /* 0x001fe20003f42070 */
[----:B------:R0:W1:Y:S01]  /*08a0*/  @!UP1 SYNCS.EXCH.64 URZ, [UR6+0xb8], UR4 ;  /* 0x0000b804063f95b2 */ /* 0x0000620008000100 */
[----:B------:R-:W-:Y:S01]  /*08b0*/  NOP ;  /* 0x0000000000007918 */ /* 0x000fe20000000000 */
[----:B0-----:R-:W-:-:S06]  /*08c0*/  UIMAD UR4, UR11, UR12, UR10 ;  /* 0x0000000c0b0472a4 */ /* 0x001fcc000f8e020a */
[----:B------:R-:W-:Y:S01]  /*08d0*/  @P3 ISETP.NE.AND P4, PT, R0, UR4, PT ;  /* 0x0000000400003c0c */ /* 0x000fe2000bf85270 */
[----:B------:R-:W-:-:S03]  /*08e0*/  IMAD.MOV.U32 R0, RZ, RZ, 0x1 ;  /* 0x00000001ff007424 */ /* 0x000fc600078e00ff */
[----:B------:R-:W-:-:S04]  /*08f0*/  @P3 SEL R0, RZ, 0x1, P4 ;  /* 0x00000001ff003807 */ /* 0x000fc80002000000 */
[----:B------:R-:W-:-:S05]  /*0900*/  LOP3.LUT R0, R0, R3, RZ, 0xc0, !PT ;  /* 0x0000000300007212 */ /* 0x000fca00078ec0ff */
[----:B------:R0:W-:Y:S01]  /*0910*/  STL [R1+0x1d0], R0 ;  /* 0x0001d00001007387 */ /* 0x0001e20000100800 */
[----:B--2---:R-:W-:Y:S05]  /*0920*/  @!P2 BRA `(.L_x_4) ;  /* 0x000000000008a947 */ /* 0x004fea0003800000 */
[----:B-1-34-:R-:W-:Y:S01]  /*0930*/  UCGABAR_ARV ;  /* 0x00000000000079c7 */ /* 0x01afe20008000000 */
[----:B------:R-:W-:Y:S05]  /*0940*/  BRA `(.L_x_5) ;  /* 0x0000000000047947 */ /* 0x000fea0003800000 */
.L_x_4:
[----:B-1-34-:R-:W-:Y:S01]  /*0950*/  NOP ;  /* 0x0000000000007918 */ /* 0x01afe20000000000 */
.L_x_5:
[----:B------:R-:W-:Y:S01]  /*0960*/  ULDC UR4, c[0x0][0x65c] ;  /* 0x0001970000047ab9 */ /* 0x000fe20000000800 */
[----:B------:R-:W-:Y:S01]  /*0970*/  UMOV UR5, URZ ;  /* 0x0000003f00057c82 */ /* 0x000fe20008000000 */
[----:B------:R-:W-:-:S03]  /*0980*/  UISETP.NE.AND UP0, UPT, UR4, 0x1, UPT ;  /* 0x000000010400788c */ /* 0x000fc6000bf05270 */
[----:B------:R-:W-:Y:S01]  /*0990*/  UMOV UR4, UR13 ;  /* 0x0000000d00047c82 */ /* 0x000fe20008000000 */
[----:B------:R-:W-:Y:S02]  /*09a0*/  UP2UR UR38, UPR, URZ, 0x1 ;  /* 0x000000013f267883 */ /* 0x000fe40008000000 */
[----:B------:R-:W-:Y:S02]  /*09b0*/  PLOP3.LUT P0, PT, PT, PT, UP0, 0x80, 0x0 ;  /* 0x000000000000781c */ /* 0x000fe40003f0f008 */
[----:B------:R-:W-:Y:S02]  /*09c0*/  PLOP3.LUT P3, PT, PT, PT, UP0, 0x80, 0x0 ;  /* 0x000000000000781c */ /* 0x000fe40003f6f008 */
[----:B------:R-:W-:Y:S01]  /*09d0*/  PLOP3.LUT P5, PT, PT, PT, UP0, 0x80, 0x0 ;  /* 0x000000000000781c */ /* 0x000fe20003faf008 */
[----:B------:R-:W-:Y:S01]  /*09e0*/  @UP0 ULDC UR14, c[0x0][0x10] ;  /* 0x00000400000e0ab9 */ /* 0x000fe20000000800 */
[----:B------:R-:W-:Y:S01]  /*09f0*/  @UP0 UMOV UR6, UR10 ;  /* 0x0000000a00060c82 */ /* 0x000fe20008000000 */
[----:B------:R-:W-:Y:S01]  /*0a00*/  @UP0 UMOV UR7, URZ ;  /* 0x0000003f00070c82 */ /* 0x000fe20008000000 */
[----:B------:R-:W-:Y:S01]  /*0a10*/  PLOP3.LUT P4, PT, PT, PT, UP0, 0x80, 0x0 ;  /* 0x000000000000781c */ /* 0x000fe20003f8f008 */
[----:B------:R-:W-:-:S03]  /*0a20*/  @UP0 UIMAD.WIDE.U32 UR14, UR13, UR14, UR6 ;  /* 0x0000000e0d0e02a5 */ /* 0x000fc6000f8e0006 */
[----:B------:R-:W-:Y:S01]  /*0a30*/  @!UP0 ULDC UR7, c[0x0][0xc] ;  /* 0x0000030000078ab9 */ /* 0x000fe20000000800 */
[----:B------:R-:W-:Y:S01]  /*0a40*/  @UP0 UMOV UR6, URZ ;  /* 0x0000003f00060c82 */ /* 0x000fe20008000000 */
[----:B------:R-:W-:Y:S01]  /*0a50*/  @!UP0 UIMAD.WIDE.U32 UR4, UR10, UR7, UR4 ;  /* 0x000000070a0482a5 */ /* 0x000fe2000f8e0004 */
[----:B------:R-:W-:Y:S01]  /*0a60*/  IMAD.U32 R2, RZ, RZ, UR14 ;  /* 0x0000000eff027e24 */ /* 0x000fe2000f8e00ff */
[----:B------:R-:W-:Y:S02]  /*0a70*/  @UP0 UIADD3 UR6, UR15, UR6, URZ ;  /* 0x000000060f060290 */ /* 0x000fe4000fffe03f */
[----:B------:R-:W-:Y:S02]  /*0a80*/  IMAD.U32 R3, RZ, RZ, UR15 ;  /* 0x0000000fff037e24 */ /* 0x000fe4000f8e00ff */
[----:B------:R-:W-:Y:S02]  /*0a90*/  @P0 IMAD.MOV.U32 R7, RZ, RZ, R2 ;  /* 0x000000ffff070224 */ /* 0x000fe400078e0002 */
[----:B------:R-:W-:-:S02]  /*0aa0*/  IMAD.U32 R5, RZ, RZ, UR5 ;  /* 0x00000005ff057e24 */ /* 0x000fc4000f8e00ff */
[----:B------:R-:W-:Y:S02]  /*0ab0*/  IMAD.U32 R2, RZ, RZ, UR4 ;  /* 0x00000004ff027e24 */ /* 0x000fe4000f8e00ff */
[----:B------:R-:W-:Y:S02]  /*0ac0*/  @P3 IMAD.U32 R6, RZ, RZ, UR6 ;  /* 0x00000006ff063e24 */ /* 0x000fe4000f8e00ff */
[----:B------:R-:W-:Y:S02]  /*0ad0*/  @!P5 IMAD.MOV.U32 R6, RZ, RZ, R5 ;  /* 0x000000ffff06d224 */ /* 0x000fe400078e0005 */
[----:B------:R-:W-:Y:S02]  /*0ae0*/  @!P4 IMAD.MOV.U32 R7, RZ, RZ, R2 ;  /* 0x000000ffff07c224 */ /* 0x000fe400078e0002 */
[----:B------:R-:W-:Y:S01]  /*0af0*/  IMAD.U32 R3, RZ, RZ, UR5 ;  /* 0x00000005ff037e24 */ /* 0x000fe2000f8e00ff */
[----:B------:R1:W-:Y:S01]  /*0b00*/  STL [R1+0x1d8], R6 ;  /* 0x0001d80601007387 */ /* 0x0003e20000100800 */
[----:B------:R-:W-:-:S03]  /*0b10*/  IMAD.U32 R4, RZ, RZ, UR4 ;  /* 0x00000004ff047e24 */ /* 0x000fc6000f8e00ff */
[----:B------:R1:W-:Y:S01]  /*0b20*/  STL [R1+0x1dc], R7 ;  /* 0x0001dc0701007387 */ /* 0x0003e20000100800 */
[----:B------:R-:W-:Y:S05]  /*0b30*/  @!P2 BRA `(.L_x_6) ;  /* 0x00000000000ca947 */ /* 0x000fea0003800000 */
[----:B------:R-:W-:Y:S01]  /*0b40*/  UCGABAR_WAIT ;  /* 0x0000000000007dc7 */ /* 0x000fe20008000000 */
[----:B------:R-:W-:Y:S01]  /*0b50*/  CCTL.IVALL ;  /* 0x00000000ff00798f */ /* 0x000fe20002000000 */
[----:B------:R-:W-:Y:S05]  /*0b60*/  BRA `(.L_x_7) ;  /* 0x0000000000047947 */ /* 0x000fea0003800000 */
.L_x_6:
[----:B------:R-:W-:Y:S06]  /*0b70*/  BAR.SYNC.DEFER_BLOCKING 0x0 ;  /* 0x0000000000007b1d */ /* 0x000fec0000010000 */
.L_x_7:
[----:B------:R-:W-:Y:S05]  /*0b80*/  @!P1 BRA `(.L_x_8) ;  /* 0x0000015400a09947 */ /* 0x000fea0003800000 */
[----:B------:R-:W-:-:S06]  /*0b90*/  UISETP.GT.U32.AND UP0, UPT, UR16, 0x1, UPT ;  /* 0x000000011000788c */ /* 0x000fcc000bf04070 */
[----:B------:R-:W-:-:S13]  /*0ba0*/  PLOP3.LUT P0, PT, PT, PT, UP0, 0x80, 0x0 ;  /* 0x000000000000781c */ /* 0x000fda0003f0f008 */
[----:B------:R-:W-:Y:S05]  /*0bb0*/  @P0 EXIT ;  /* 0x000000000000094d */ /* 0x000fea0003800000 */
[----:B------:R-:W-:Y:S01]  /*0bc0*/  ULDC.64 UR4, c[0x0][0x650] ;  /* 0x0001940000047ab9 */ /* 0x000fe20000000a00 */
[----:B------:R-:W-:Y:S01]  /*0bd0*/  UMOV UR49, 0xffffffff ;  /* 0xffffffff00317882 */ /* 0x000fe20000000000 */
[----:B------:R-:W-:Y:S01]  /*0be0*/  ISETP.GE.U32.AND P0, PT, R7, UR4, PT ;  /* 0x0000000407007c0c */ /* 0x000fe2000bf06070 */
[----:B------:R-:W-:Y:S01]  /*0bf0*/  UMOV UR48, 0xffffffff ;  /* 0xffffffff00307882 */ /* 0x000fe20000000000 */
[----:B------:R-:W-:Y:S01]  /*0c00*/  UMOV UR47, 0xffffffff ;  /* 0xffffffff002f7882 */ /* 0x000fe20000000000 */
[----:B0-----:R-:W-:Y:S02]  /*0c10*/  PRMT R0, RZ, 0x7610, R0 ;  /* 0x00007610ff007816 */ /* 0x001fe40000000000 */
[----:B------:R-:W-:-:S13]  /*0c20*/  ISETP.GE.U32.AND.EX P0, PT, R6, UR5, PT, P0 ;  /* 0x0000000506007c0c */ /* 0x000fda000bf06100 */
[----:B------:R-:W-:Y:S05]  /*0c30*/  @P0 BRA `(.L_x_9) ;  /* 0x0000000400480947 */ /* 0x000fea0003800000 */
[----:B------:R-:W-:Y:S01]  /*0c40*/  ULDC.64 UR16, c[0x0][0x628] ;  /* 0x00018a0000107ab9 */ /* 0x000fe20000000a00 */
[C---:B------:R-:W-:Y:S01]  /*0c50*/  R2UR UR19, R7.reuse ;  /* 0x00000000071372ca */ /* 0x040fe200000e0000 */
[----:B------:R-:W-:Y:S01]  /*0c60*/  ULDC UR18, c[0x0][0x630] ;  /* 0x00018c0000127ab9 */ /* 0x000fe20000000800 */
[----:B------:R-:W-:Y:S02]  /*0c70*/  ISETP.NE.U32.AND P0, PT, RZ, UR16, PT ;  /* 0x00000010ff007c0c */ /* 0x000fe4000bf05070 */
[----:B------:R-:W-:Y:S02]  /*0c80*/  R2UR UR4, R7 ;  /* 0x00000000070472ca */ /* 0x000fe400000e0000 */
[----:B------:R-:W-:Y:S02]  /*0c90*/  ISETP.NE.AND.EX P0, PT, RZ, UR17, PT, P0 ;  /* 0x00000011ff007c0c */ /* 0x000fe4000bf05300 */
[----:B------:R-:W-:-:S11]  /*0ca0*/  R2UR UR5, R6 ;  /* 0x00000000060572ca */ /* 0x000fd600000e0000 */
[----:B------:R-:W-:Y:S05]  /*0cb0*/  @!P0 BRA `(.L_x_10) ;  /* 0x0000000000308947 */ /* 0x000fea0003800000 */
[----:B------:R-:W-:Y:S01]  /*0cc0*/  R2UR UR4, R7 ;  /* 0x00000000070472ca */ /* 0x000fe200000e0000 */
[----:B------:R-:W-:Y:S01]  /*0cd0*/  ULDC UR9, c[0x0][0x634] ;  /* 0x00018d0000097ab9 */ /* 0x000fe20000000800 */
[----:B------:R-:W-:-:S11]  /*0ce0*/  R2UR UR13, R6 ;  /* 0x00000000060d72ca */ /* 0x000fd600000e0000 */
[----:B------:R-:W-:-:S04]  /*0cf0*/  UIADD3 UR9, UP0, UR4, UR9, URZ ;  /* 0x0000000904097290 */ /* 0x000fc8000ff1e03f */
[----:B------:R-:W-:-:S04]  /*0d00*/  UIADD3.X UR13, URZ, UR13, URZ, UP0, !UPT ;  /* 0x0000000d3f0d7290 */ /* 0x000fc800087fe43f */
[----:B------:R-:W-:-:S04]  /*0d10*/  UIMAD.WIDE.U32 UR4, UR13, UR16, URZ ;  /* 0x000000100d0472a5 */ /* 0x000fc8000f8e003f */
[----:B------:R-:W-:Y:S02]  /*0d20*/  UIMAD.WIDE.U32 UR6, UP0, UR9, UR17, UR4 ;  /* 0x00000011090672a5 */ /* 0x000fe4000f800004 */
[----:B------:R-:W-:Y:S02]  /*0d30*/  UIMAD.WIDE.U32 UR4, UR9, UR16, URZ ;  /* 0x00000010090472a5 */ /* 0x000fe4000f8e003f */
[----:B------:R-:W-:Y:S02]  /*0d40*/  UIADD3.X UR15, URZ, URZ, URZ, UP0, !UPT ;  /* 0x0000003f3f0f7290 */ /* 0x000fe400087fe43f */
[----:B------:R-:W-:Y:S01]  /*0d50*/  UIADD3 URZ, UP0, UR5, UR6, URZ ;  /* 0x00000006053f7290 */ /* 0x000fe2000ff1e03f */
[----:B------:R-:W-:-:S03]  /*0d60*/  UMOV UR14, UR7 ;  /* 0x00000007000e7c82 */ /* 0x000fc60008000000 */
[----:B------:R-:W-:-:S12]  /*0d70*/  UIMAD.WIDE.U32.X UR4, UR13, UR17, UR14, UP0 ;  /* 0x000000110d0472a5 */ /* 0x000fd800080e040e */
.L_x_10:
[----:B------:R-:W-:Y:S01]  /*0d80*/  USHF.R.U64 UR47, UR4, UR18, UR5 ;  /* 0x00000012042f7299 */ /* 0x000fe20008001205 */
[----:B------:R-:W-:Y:S01]  /*0d90*/  R2UR UR7, R6 ;  /* 0x00000000060772ca */ /* 0x000fe200000e0000 */
[----:B------:R-:W-:Y:S02]  /*0da0*/  USHF.R.U32.HI UR4, URZ, UR18, UR5 ;  /* 0x000000123f047299 */ /* 0x000fe40008011605 */
[----:B------:R-:W-:Y:S01]  /*0db0*/  UIADD3 UR5, UP0, URZ, -UR47, URZ ;  /* 0x8000002f3f057290 */ /* 0x000fe2000ff1e03f */
[----:B------:R-:W-:Y:S01]  /*0dc0*/  ULDC.64 UR14, c[0x0][0x620] ;  /* 0x00018800000e7ab9 */ /* 0x000fe20000000a00 */
[----:B------:R-:W-:Y:S02]  /*0dd0*/  UMOV UR6, UR19 ;  /* 0x0000001300067c82 */ /* 0x000fe40008000000 */
[----:B------:R-:W-:Y:S01]  /*0de0*/  UIADD3.X UR4, URZ, ~UR4, URZ, UP0, !UPT ;  /* 0x800000043f047290 */ /* 0x000fe200087fe43f */
[----:B------:R-:W-:Y:S01]  /*0df0*/  ULDC UR9, c[0x0][0x618] ;  /* 0x0001860000097ab9 */ /* 0x000fe20000000800 */
[----:B------:R-:W-:-:S02]  /*0e00*/  UIMAD UR12, UR11, UR12, UR10 ;  /* 0x0000000c0b0c72a4 */ /* 0x000fc4000f8e020a */
[----:B------:R-:W-:Y:S02]  /*0e10*/  UIMAD UR4, UR4, UR14, URZ ;  /* 0x0000000e040472a4 */ /* 0x000fe4000f8e023f */
[----:B------:R-:W-:Y:S02]  /*0e20*/  UIMAD.WIDE.U32 UR6, UR5, UR14, UR6 ;  /* 0x0000000e050672a5 */ /* 0x000fe4000f8e0006 */
[----:B------:R-:W-:Y:S01]  /*0e30*/  UIMAD UR4, UR5, UR15, UR4 ;  /* 0x0000000f050472a4 */ /* 0x000fe2000f8e0204 */
[----:B------:R-:W-:Y:S01]  /*0e40*/  ULDC UR10, c[0x0][0x608] ;  /* 0x00018200000a7ab9 */ /* 0x000fe20000000800 */
[----:B------:R-:W-:Y:S02]  /*0e50*/  ULDC UR18, c[0x0][0x658] ;  /* 0x0001960000127ab9 */ /* 0x000fe40000000800 */
[----:B------:R-:W-:Y:S01]  /*0e60*/  UIADD3 UR7, UR7, UR4, URZ ;  /* 0x0000000407077290 */ /* 0x000fe2000fffe03f */
[----:B------:R-:W-:Y:S02]  /*0e70*/  UMOV UR11, 0xffffffff ;  /* 0xffffffff000b7882 */ /* 0x000fe40000000000 */
[----:B------:R-:W-:Y:S01]  /*0e80*/  ULDC.64 UR4, c[0x0][0x640] ;  /* 0x0001900000047ab9 */ /* 0x000fe20000000a00 */
[----:B------:R-:W-:Y:S01]  /*0e90*/  USHF.R.U64 UR16, UR6, UR9, UR7 ;  /* 0x0000000906107299 */ /* 0x000fe20008001207 */
[----:B------:R-:W-:Y:S01]  /*0ea0*/  ISETP.NE.U32.AND P0, PT, RZ, UR4, PT ;  /* 0x00000004ff007c0c */ /* 0x000fe2000bf05070 */
[----:B------:R-:W-:-:S02]  /*0eb0*/  USHF.R.U32.HI UR7, URZ, UR9, UR7 ;  /* 0x000000093f077299 */ /* 0x000fc40008011607 */
[----:B------:R-:W-:Y:S01]  /*0ec0*/  USHF.L.U32 UR6, UR11, UR18, URZ ;  /* 0x000000120b067299 */ /* 0x000fe2000800063f */
[----:B------:R-:W-:Y:S01]  /*0ed0*/  ISETP.NE.AND.EX P0, PT, RZ, UR5, PT, P0 ;  /* 0x00000005ff007c0c */ /* 0x000fe2000bf05300 */
[----:B------:R-:W-:Y:S02]  /*0ee0*/  USHF.R.U64 UR22, UR16, UR10, UR7 ;  /* 0x0000000a10167299 */ /* 0x000fe40008001207 */
[----:B------:R-:W-:Y:S02]  /*0ef0*/  USHF.R.U32.HI UR7, URZ, UR10, UR7 ;  /* 0x0000000a3f077299 */ /* 0x000fe40008011607 */
[----:B------:R-:W-:Y:S02]  /*0f00*/  UISETP.NE.AND UP1, UPT, UR38, URZ, UPT ;  /* 0x0000003f2600728c */ /* 0x000fe4000bf25270 */
[----:B------:R-:W-:Y:S01]  /*0f10*/  USHF.R.U64 UR23, UR22, UR18, UR7 ;  /* 0x0000001216177299 */ /* 0x000fe20008001207 */
[----:B------:R-:W-:Y:S01]  /*0f20*/  ULDC UR17, c[0x0][0x600] ;  /* 0x0001800000117ab9 */ /* 0x000fe20000000800 */
[----:B------:R-:W-:-:S02]  /*0f30*/  ULOP3.LUT UR13, URZ, UR6, URZ, 0x33, !UPT ;  /* 0x000000063f0d7292 */ /* 0x000fc4000f8e333f */
[----:B------:R-:W-:Y:S02]  /*0f40*/  UIADD3 UR15, UR17, -0x1, URZ ;  /* 0xffffffff110f7890 */ /* 0x000fe4000fffe03f */
[----:B------:R-:W-:Y:S02]  /*0f50*/  USEL UR12, UR8, UR12, !UP1 ;  /* 0x0000000c080c7287 */ /* 0x000fe4000c800000 */
[----:B------:R-:W-:Y:S01]  /*0f60*/  USHF.R.U32.HI UR7, URZ, UR18, UR7 ;  /* 0x000000123f077299 */ /* 0x000fe20008011607 */
[----:B------:R-:W-:Y:S01]  /*0f70*/  ULDC UR19, c[0x0][0x648] ;  /* 0x0001920000137ab9 */ /* 0x000fe20000000800 */
[----:B------:R-:W-:Y:S01]  /*0f80*/  ULDC UR20, c[0x0][0x638] ;  /* 0x00018e0000147ab9 */ /* 0x000fe20000000800 */
[----:B------:R-:W-:Y:S01]  /*0f90*/  UMOV UR21, 0x1 ;  /* 0x0000000100157882 */ /* 0x000fe20000000000 */
[----:B------:R-:W-:Y:S01]  /*0fa0*/  UMOV UR6, UR23 ;  /* 0x0000001700067c82 */ /* 0x000fe20008000000 */
[----:B------:R-:W-:Y:S07]  /*0fb0*/  @!P0 BRA `(.L_x_11) ;  /* 0x0000000000308947 */ /* 0x000fee0003800000 */
[----:B------:R-:W-:Y:S02]  /*0fc0*/  ULDC UR10, c[0x0][0x64c] ;  /* 0x00019300000a7ab9 */ /* 0x000fe40000000800 */
        /* <DEDUP_REMOVED lines=8> */
[----:B------:R-:W-:-:S07]  /*1050*/  UIMAD.WIDE.U32.X UR4, UR14, UR5, UR10, UP0 ;  /* 0x000000050e0472a5 */ /* 0x000fce00080e040a */
[----:B------:R-:W-:Y:S01]  /*1060*/  UMOV UR6, UR4 ;  /* 0x0000000400067c82 */ /* 0x000fe20008000000 */
[----:B------:R-:W-:-:S05]  /*1070*/  UMOV UR7, UR5 ;  /* 0x0000000500077c82 */ /* 0x000fca0008000000 */
.L_x_11:
[----:B------:R-:W-:Y:S01]  /*1080*/  USHF.R.U64 UR5, UR6, UR19, UR7 ;  /* 0x0000001306057299 */ /* 0x000fe20008001207 */
[----:B------:R-:W-:Y:S01]  /*1090*/  IMAD.MOV.U32 R0, RZ, RZ, 0x1 ;  /* 0x00000001ff007424 */ /* 0x000fe200078e00ff */
[----:B------:R-:W-:Y:S02]  /*10a0*/  USHF.L.U32 UR4, UR21, UR18, URZ ;  /* 0x0000001215047299 */ /* 0x000fe4000800063f */
[----:B------:R-:W-:Y:S02]  /*10b0*/  ULOP3.LUT UR13, UR22, UR13, URZ, 0xc0, !UPT ;  /* 0x0000000d160d7292 */ /* 0x000fe4000f8ec03f */
[----:B------:R-:W-:Y:S02]  /*10c0*/  UIADD3 UR6, -UR5, URZ, URZ ;  /* 0x0000003f05067290 */ /* 0x000fe4000fffe13f */
[----:B------:R-:W-:Y:S02]  /*10d0*/  UIMAD UR13, UR4, UR5, UR13 ;  /* 0x00000005040d72a4 */ /* 0x000fe4000f8e020d */
[----:B------:R-:W-:-:S02]  /*10e0*/  ULOP3.LUT UR15, UR16, UR15, URZ, 0xc0, !UPT ;  /* 0x0000000f100f7292 */ /* 0x000fc4000f8ec03f */
[----:B------:R-:W-:Y:S01]  /*10f0*/  UIMAD UR4, UR6, UR20, UR23 ;  /* 0x00000014060472a4 */ /* 0x000fe2000f8e0217 */
[----:B------:R-:W-:Y:S01]  /*1100*/  ULDC UR5, c[0x0][0x610] ;  /* 0x0001840000057ab9 */ /* 0x000fe20000000800 */
[----:B------:R-:W-:Y:S02]  /*1110*/  UISETP.NE.AND UP0, UPT, UR38, URZ, UPT ;  /* 0x0000003f2600728c */ /* 0x000fe4000bf05270 */
[----:B------:R-:W-:Y:S02]  /*1120*/  UIMAD UR12, UR13, UR5, UR12 ;  /* 0x000000050d0c72a4 */ /* 0x000fe4000f8e020c */
[----:B------:R-:W-:-:S04]  /*1130*/  UIMAD UR4, UR4, UR17, UR15 ;  /* 0x00000011040472a4 */ /* 0x000fc8000f8e020f */
[----:B------:R-:W-:Y:S02]  /*1140*/  USEL UR48, UR4, UR12, !UP0 ;  /* 0x0000000c04307287 */ /* 0x000fe4000c000000 */
[----:B------:R-:W-:-:S12]  /*1150*/  USEL UR49, UR12, UR4, !UP0 ;  /* 0x000000040c317287 */ /* 0x000fd8000c000000 */
.L_x_9:
[----:B------:R-:W-:-:S08]  /*1160*/  NOP ;  /* 0x0000000000007918 */ /* 0x000fd00000000000 */
[----:B------:R-:W0:Y:S02]  /*1170*/  USETMAXREG.TRY_ALLOC.CTAPOOL UP0, 0xf0 ;  /* 0x000000f0000079c8 */ /* 0x000e240008000600 */
[----:B0-----:R-:W-:-:S13]  /*1180*/  PLOP3.LUT P0, PT, PT, PT, UP0, 0x80, 0x0 ;  /* 0x000000000000781c */ /* 0x001fda0003f0f008 */
[----:B------:R-:W-:Y:S05]  /*1190*/  @!P0 BRA `(.L_x_9) ;  /* 0xfffffffc00f08947 */ /* 0x000fea000383ffff */
[----:B------:R-:W-:Y:S01]  /*11a0*/  ULDC.64 UR4, c[0x0][0x598] ;  /* 0x0001660000047ab9 */ /* 0x000fe20000000a00 */
[----:B------:R-:W-:Y:S01]  /*11b0*/  ULDC.64 UR50, c[0x0][0x208] ;  /* 0x0000820000327ab9 */ /* 0x000fe20000000a00 */
[----:B------:R-:W-:-:S04]  /*11c0*/  ISETP.NE.U32.AND P0, PT, RZ, UR4, PT ;  /* 0x00000004ff007c0c */ /* 0x000fc8000bf05070 */
[----:B------:R-:W-:-:S13]  /*11d0*/  ISETP.NE.AND.EX P0, PT, RZ, UR5, PT, P0 ;  /* 0x00000005ff007c0c */ /* 0x000fda000bf05300 */
[----:B------:R-:W-:Y:S05]  /*11e0*/  @!P0 BRA `(.L_x_12) ;  /* 0x00000000001c8947 */ /* 0x000fea0003800000 */
[----:B------:R-:W0:Y:S02]  /*11f0*/  LDC.64 R2, c[0x0][0x598] ;  /* 0x00016600ff027b82 */ /* 0x000e240000000a00 */
[----:B0-----:R-:W2:Y:S02]  /*1200*/  LDG.E.64 R2, desc[UR50][R2.64] ;  /* 0x0000003202027981 */ /* 0x001ea4000c1e1b00 */
[----:B--2---:R-:W-:-:S04]  /*1210*/  ISETP.NE.U32.AND P0, PT, R2, RZ, PT ;  /* 0x000000ff0200720c */ /* 0x004fc80003f05070 */
[----:B------:R-:W-:-:S13]  /*1220*/  ISETP.NE.AND.EX P0, PT, R3, RZ, PT, P0 ;  /* 0x000000ff0300720c */ /* 0x000fda0003f05300 */
[----:B------:R-:W-:Y:S05]  /*1230*/  @!P0 BRA `(.L_x_12) ;  /* 0x0000000000088947 */ /* 0x000fea0003800000 */
[----:B------:R0:W5:Y:S01]  /*1240*/  LD.E R17, desc[UR50][R2.64] ;  /* 0x0000003202117980 */ /* 0x000162000c101900 */
[----:B------:R-:W-:Y:S05]  /*1250*/  BRA `(.L_x_13) ;  /* 0x0000000000247947 */ /* 0x000fea0003800000 */
.L_x_12:
[----:B------:R-:W-:Y:S02]  /*1260*/  ULDC.64 UR4, c[0x0][0x588] ;  /* 0x0001620000047ab9 */ /* 0x000fe40000000a00 */
[----:B------:R-:W-:-:S04]  /*1270*/  ISETP.NE.U32.AND P0, PT, RZ, UR4, PT ;  /* 0x00000004ff007c0c */ /* 0x000fc8000bf05070 */
[----:B------:R-:W-:-:S13]  /*1280*/  ISETP.NE.AND.EX P0, PT, RZ, UR5, PT, P0 ;  /* 0x00000005ff007c0c */ /* 0x000fda000bf05300 */
[----:B------:R-:W-:Y:S05]  /*1290*/  @!P0 BRA `(.L_x_14) ;  /* 0x00000000000c8947 */ /* 0x000fea0003800000 */
[----:B------:R-:W0:Y:S02]  /*12a0*/  LDC.64 R2, c[0x0][0x588] ;  /* 0x00016200ff027b82 */ /* 0x000e240000000a00 */
[----:B0-----:R2:W5:Y:S01]  /*12b0*/  LDG.E R17, desc[UR50][R2.64] ;  /* 0x0000003202117981 */ /* 0x001562000c1e1900 */
[----:B------:R-:W-:Y:S05]  /*12c0*/  BRA `(.L_x_13) ;  /* 0x0000000000087947 */ /* 0x000fea0003800000 */
.L_x_14:
[----:B------:R-:W-:Y:S02]  /*12d0*/  ULDC UR4, c[0x0][0x580] ;  /* 0x0001600000047ab9 */ /* 0x000fe40000000800 */
[----:B------:R-:W-:-:S07]  /*12e0*/  IMAD.U32 R17, RZ, RZ, UR4 ;  /* 0x00000004ff117e24 */ /* 0x000fce000f8e00ff */
.L_x_13:
[----:B------:R-:W-:Y:S02]  /*12f0*/  ULDC.64 UR4, c[0x0][0x5a0] ;  /* 0x0001680000047ab9 */ /* 0x000fe40000000a00 */
[----:B------:R-:W-:-:S04]  /*1300*/  ISETP.NE.U32.AND P0, PT, RZ, UR4, PT ;  /* 0x00000004ff007c0c */ /* 0x000fc8000bf05070 */
[----:B------:R-:W-:-:S13]  /*1310*/  ISETP.NE.AND.EX P0, PT, RZ, UR5, PT, P0 ;  /* 0x00000005ff007c0c */ /* 0x000fda000bf05300 */
[----:B------:R-:W-:Y:S05]  /*1320*/  @!P0 BRA `(.L_x_15) ;  /* 0x00000000001c8947 */ /* 0x000fea0003800000 */
[----:B0-2---:R-:W0:Y:S02]  /*1330*/  LDC.64 R2, c[0x0][0x5a0] ;  /* 0x00016800ff027b82 */ /* 0x005e240000000a00 */
[----:B0-----:R-:W2:Y:S02]  /*1340*/  LDG.E.64 R2, desc[UR50][R2.64] ;  /* 0x0000003202027981 */ /* 0x001ea4000c1e1b00 */
[----:B--2---:R-:W-:-:S04]  /*1350*/  ISETP.NE.U32.AND P0, PT, R2, RZ, PT ;  /* 0x000000ff0200720c */ /* 0x004fc80003f05070 */
[----:B------:R-:W-:-:S13]  /*1360*/  ISETP.NE.AND.EX P0, PT, R3, RZ, PT, P0 ;  /* 0x000000ff0300720c */ /* 0x000fda0003f05300 */
[----:B------:R-:W-:Y:S05]  /*1370*/  @!P0 BRA `(.L_x_15) ;  /* 0x0000000000088947 */ /* 0x000fea0003800000 */
[----:B------:R0:W5:Y:S01]  /*1380*/  LD.E R18, desc[UR50][R2.64] ;  /* 0x0000003202127980 */ /* 0x000162000c101900 */
[----:B------:R-:W-:Y:S05]  /*1390*/  BRA `(.L_x_16) ;  /* 0x0000000000247947 */ /* 0x000fea0003800000 */
.L_x_15:
[----:B------:R-:W-:Y:S02]  /*13a0*/  ULDC.64 UR4, c[0x0][0x590] ;  /* 0x0001640000047ab9 */ /* 0x000fe40000000a00 */
[----:B------:R-:W-:-:S04]  /*13b0*/  ISETP.NE.U32.AND P0, PT, RZ, UR4, PT ;  /* 0x00000004ff007c0c */ /* 0x000fc8000bf05070 */
[----:B------:R-:W-:-:S13]  /*13c0*/  ISETP.NE.AND.EX P0, PT, RZ, UR5, PT, P0 ;  /* 0x00000005ff007c0c */ /* 0x000fda000bf05300 */
[----:B------:R-:W-:Y:S05]  /*13d0*/  @!P0 BRA `(.L_x_17) ;  /* 0x00000000000c8947 */ /* 0x000fea0003800000 */
[----:B------:R-:W3:Y:S02]  /*13e0*/  LDC.64 R18, c[0x0][0x590] ;  /* 0x00016400ff127b82 */ /* 0x000ee40000000a00 */
[----:B---3--:R3:W5:Y:S01]  /*13f0*/  LDG.E R18, desc[UR50][R18.64] ;  /* 0x0000003212127981 */ /* 0x008762000c1e1900 */
[----:B------:R-:W-:Y:S05]  /*1400*/  BRA `(.L_x_16) ;  /* 0x0000000000087947 */ /* 0x000fea0003800000 */
.L_x_17:
[----:B------:R-:W-:Y:S02]  /*1410*/  ULDC UR4, c[0x0][0x584] ;  /* 0x0001610000047ab9 */ /* 0x000fe40000000800 */
[----:B------:R-:W-:-:S07]  /*1420*/  IMAD.U32 R18, RZ, RZ, UR4 ;  /* 0x00000004ff127e24 */ /* 0x000fce000f8e00ff */
.L_x_16:
[----:B------:R-:W-:-:S13]  /*1430*/  LOP3.LUT P0, RZ, R0, 0xff, RZ, 0xc0, !PT ;  /* 0x000000ff00ff7812 */ /* 0x000fda000780c0ff */
[----:B------:R-:W-:Y:S05]  /*1440*/  @!P0 EXIT ;  /* 0x000000000000894d */ /* 0x000fea0003800000 */
[----:B------:R-:W-:Y:S01]  /*1450*/  ULDC UR4, c[0x0][0x28c] ;  /* 0x0000a30000047ab9 */ /* 0x000fe20000000800 */
[----:B------:R-:W-:Y:S01]  /*1460*/  ULDC.64 UR44, c[0x0][0x5c8] ;  /* 0x00017200002c7ab9 */ /* 0x000fe20000000a00 */
[----:B------:R-:W-:Y:S02]  /*1470*/  UIADD3 UR4, UR4, 0x1f, URZ ;  /* 0x0000001f04047890 */ /* 0x000fe4000fffe03f */
[----:B------:R-:W-:Y:S02]  /*1480*/  USHF.L.U64.HI UR39, UR44, 0x7, UR45 ;  /* 0x000000072c277899 */ /* 0x000fe4000801022d */
[----:B------:R-:W-:Y:S02]  /*1490*/  USHF.R.S32.HI UR5, URZ, 0x1f, UR4 ;  /* 0x0000001f3f057899 */ /* 0x000fe40008011404 */
[----:B------:R-:W-:Y:S02]  /*14a0*/  USHF.L.U32 UR40, UR44, 0x7, URZ ;  /* 0x000000072c287899 */ /* 0x000fe4000800063f */
[----:B------:R-:W-:-:S02]  /*14b0*/  ULEA.HI UR5, UR5, UR4, URZ, 0x5 ;  /* 0x0000000405057291 */ /* 0x000fc4000f8f283f */
[----:B------:R-:W-:Y:S02]  /*14c0*/  USHF.L.U64.HI UR41, UR44, 0x3, UR45 ;  /* 0x000000032c297899 */ /* 0x000fe4000801022d */
[----:B------:R-:W-:Y:S02]  /*14d0*/  USHF.L.U32 UR42, UR44, 0x3, URZ ;  /* 0x000000032c2a7899 */ /* 0x000fe4000800063f */
[----:B------:R-:W-:Y:S02]  /*14e0*/  USHF.L.U64.HI UR43, UR44, 0x8, UR45 ;  /* 0x000000082c2b7899 */ /* 0x000fe4000801022d */
[----:B------:R-:W-:Y:S02]  /*14f0*/  USHF.L.U32 UR44, UR44, 0x8, URZ ;  /* 0x000000082c2c7899 */ /* 0x000fe4000800063f */
[----:B------:R-:W-:Y:S01]  /*1500*/  USHF.R.S32.HI UR46, URZ, 0x5, UR5 ;  /* 0x000000053f2e7899 */ /* 0x000fe20008011405 */
[----:B------:R-:W-:Y:S01]  /*1510*/  UMOV UR45, URZ ;  /* 0x0000003f002d7c82 */ /* 0x000fe20008000000 */
[----:B------:R-:W-:-:S10]  /*1520*/  UMOV UR36, URZ ;  /* 0x0000003f00247c82 */ /* 0x000fd40008000000 */
.L_x_201:
[----:B----4-:R-:W4:Y:S01]  /*1530*/  S2R R0, SR_TID.X ;  /* 0x0000000000007919 */ /* 0x010f220000002100 */
[----:B0-----:R-:W0:Y:S01]  /*1540*/  S2UR UR7, SR_CgaCtaId ;  /* 0x00000000000779c3 */ /* 0x001e220000008800 */
[----:B------:R-:W-:Y:S02]  /*1550*/  UMOV UR6, 0x400 ;  /* 0x0000040000067882 */ /* 0x000fe40000000000 */
[----:B0-----:R-:W-:Y:S01]  /*1560*/  ULEA UR6, UR7, UR6, 0x18 ;  /* 0x0000000607067291 */ /* 0x001fe2000f8ec03f */
[----:B----4-:R-:W-:-:S04]  /*1570*/  LOP3.LUT R0, R0, 0x80, RZ, 0xc0, !PT ;  /* 0x0000008000007812 */ /* 0x010fc800078ec0ff */
[----:B------:R-:W-:-:S06]  /*1580*/  SHF.R.U32.HI R0, RZ, 0x7, R0 ;  /* 0x00000007ff007819 */ /* 0x000fcc0000011600 */
[----:B------:R-:W0:Y:S02]  /*1590*/  SHFL.IDX PT, R0, R0, RZ, 0x1f ;  /* 0x00001fff00007589 */ /* 0x000e2400000e0000 */
[----:B0-----:R-:W-:-:S13]  /*15a0*/  R2UR UR4, R0 ;  /* 0x00000000000472ca */ /* 0x001fda00000e0000 */
[----:B------:R-:W-:-:S04]  /*15b0*/  ULEA.HI UR5, UR4, UR4, URZ, 0x1 ;  /* 0x0000000404057291 */ /* 0x000fc8000f8f083f */
[----:B------:R-:W-:-:S04]  /*15c0*/  ULOP3.LUT UR5, UR5, 0x1ffffe, URZ, 0xc0, !UPT ;  /* 0x001ffffe05057892 */ /* 0x000fc8000f8ec03f */
[----:B------:R-:W-:-:S03]  /*15d0*/  UIADD3 UR5, UR4, -UR5, URZ ;  /* 0x8000000504057290 */ /* 0x000fc6000fffe03f */
[----:B------:R-:W-:Y:S01]  /*15e0*/  ULDC UR4, c[0x0][0x28c] ;  /* 0x0000a30000047ab9 */ /* 0x000fe20000000800 */
[----:B------:R-:W-:Y:S01]  /*15f0*/  ULEA UR5, UR5, UR6, 0xb ;  /* 0x0000000605057291 */ /* 0x000fe2000f8e583f */
[----:B------:R-:W-:-:S03]  /*1600*/  ISETP.LT.AND P0, PT, RZ, UR4, PT ;  /* 0x00000004ff007c0c */ /* 0x000fc6000bf01270 */
[----:B------:R-:W-:-:S04]  /*1610*/  UIADD3 UR5, UR5, 0x180, URZ ;  /* 0x0000018005057890 */ /* 0x000fc8000fffe03f */
[----:B------:R-:W-:-:S04]  /*1620*/  USHF.R.U32.HI UR5, URZ, 0x4, UR5 ;  /* 0x000000043f057899 */ /* 0x000fc80008011605 */
[----:B------:R-:W-:Y:S02]  /*1630*/  ULOP3.LUT UR52, UR5, 0x3fff, URZ, 0xc0, !UPT ;  /* 0x00003fff05347892 */ /* 0x000fe4000f8ec03f */
[----:B-----5:R-:W-:Y:S10]  /*1640*/  @P0 BRA `(.L_x_18) ;  /* 0x0000000000400947 */ /* 0x020ff40003800000 */
[----:B------:R-:W-:Y:S01]  /*1650*/  MOV R0, 0x0 ;  /* 0x0000000000007802 */ /* 0x000fe20000000f00 */
[----:B------:R-:W-:Y:S01]  /*1660*/  ULDC.64 UR4, c[0x4][0x68] ;  /* 0x01001a0000047ab9 */ /* 0x000fe20000000a00 */
[----:B------:R-:W-:Y:S01]  /*1670*/  ULDC.64 UR6, c[0x4][0x8] ;  /* 0x0100020000067ab9 */ /* 0x000fe20000000a00 */
[----:B------:R-:W-:Y:S01]  /*1680*/  IMAD.U32 R4, RZ, RZ, UR4 ;  /* 0x00000004ff047e24 */ /* 0x000fe2000f8e00ff */
[----:B--2---:R0:W2:Y:S01]  /*1690*/  LDC.64 R2, c[0x4][R0] ;  /* 0x0100000000027b82 */ /* 0x0040a20000000a00 */
[----:B------:R-:W-:Y:S01]  /*16a0*/  IMAD.U32 R5, RZ, RZ, UR5 ;  /* 0x00000005ff057e24 */ /* 0x000fe2000f8e00ff */
[----:B------:R-:W-:Y:S01]  /*16b0*/  ULDC.64 UR4, c[0x4][0x70] ;  /* 0x01001c0000047ab9 */ /* 0x000fe20000000a00 */
[----:B------:R-:W-:Y:S02]  /*16c0*/  IMAD.U32 R10, RZ, RZ, UR6 ;  /* 0x00000006ff0a7e24 */ /* 0x000fe4000f8e00ff */
[----:B-1----:R-:W-:Y:S02]  /*16d0*/  IMAD.U32 R6, RZ, RZ, UR4 ;  /* 0x00000004ff067e24 */ /* 0x002fe4000f8e00ff */
[----:B------:R-:W-:-:S02]  /*16e0*/  IMAD.U32 R7, RZ, RZ, UR5 ;  /* 0x00000005ff077e24 */ /* 0x000fc4000f8e00ff */
[----:B------:R-:W-:Y:S02]  /*16f0*/  IMAD.U32 R11, RZ, RZ, UR7 ;  /* 0x00000007ff0b7e24 */ /* 0x000fe4000f8e00ff */
[----:B------:R-:W-:Y:S02]  /*1700*/  IMAD.MOV.U32 R8, RZ, RZ, 0x1e1 ;  /* 0x000001e1ff087424 */ /* 0x000fe400078e00ff */
[----:B------:R-:W-:Y:S02]  /*1710*/  IMAD.MOV.U32 R12, RZ, RZ, 0x1 ;  /* 0x00000001ff0c7424 */ /* 0x000fe400078e00ff */
[----:B0-----:R-:W-:-:S07]  /*1720*/  IMAD.MOV.U32 R13, RZ, RZ, RZ ;  /* 0x000000ffff0d7224 */ /* 0x001fce00078e00ff */
[----:B------:R-:W-:-:S07]  /*1730*/  LEPC R20, `(.L_x_18) ;  /* 0x000000001014794e */ /* 0x000fce0000000000 */
[----:B--23-5:R-:W-:Y:S05]  /*1740*/  CALL.ABS.NOINC R2 ;  /* 0x0000000002007343 */ /* 0x02cfea0003c00000 */
.L_x_18:
[----:B------:R-:W-:-:S06]  /*1750*/  ULOP3.LUT UR4, UR37, 0x1, URZ, 0xfc, !UPT ;  /* 0x0000000125047892 */ /* 0x000fcc000f8efc3f */
[----:B------:R-:W-:-:S05]  /*1760*/  IMAD.U32 R0, RZ, RZ, UR4 ;  /* 0x00000004ff007e24 */ /* 0x000fca000f8e00ff */
[----:B------:R-:W-:-:S13]  /*1770*/  ISETP.NE.AND P0, PT, R0, 0x3, PT ;  /* 0x000000030000780c */ /* 0x000fda0003f05270 */
[----:B------:R-:W-:Y:S05]  /*1780*/  @!P0 BRA `(.L_x_19) ;  /* 0x0000000000048947 */ /* 0x000fea0003800000 */
[----:B------:R-:W-:Y:S01]  /*1790*/  BPT.TRAP 0x1 ;  /* 0x000000040000795c */ /* 0x000fe20000300000 */
.L_x_19:
[----:B------:R-:W0:Y:S01]  /*17a0*/  S2UR UR5, SR_CgaCtaId ;  /* 0x00000000000579c3 */ /* 0x000e220000008800 */
[----:B------:R-:W-:Y:S01]  /*17b0*/  UMOV UR4, 0x400 ;  /* 0x0000040000047882 */ /* 0x000fe20000000000 */
[----:B--2---:R-:W-:Y:S02]  /*17c0*/  IMAD.U32 R2, RZ, RZ, UR45 ;  /* 0x0000002dff027e24 */ /* 0x004fe4000f8e00ff */
[----:B------:R-:W-:-:S03]  /*17d0*/  IMAD.U32 R3, RZ, RZ, UR36 ;  /* 0x00000024ff037e24 */ /* 0x000fc6000f8e00ff */
[----:B------:R-:W-:Y:S01]  /*17e0*/  SHF.L.U32 R2, R2, 0x1f, RZ ;  /* 0x0000001f02027819 */ /* 0x000fe200000006ff */
[----:B0-----:R-:W-:-:S06]  /*17f0*/  ULEA UR4, UR5, UR4, 0x18 ;  /* 0x0000000405047291 */ /* 0x001fcc000f8ec03f */
[----:B------:R-:W-:-:S04]  /*1800*/  IMAD.U32 R0, RZ, RZ, UR4 ;  /* 0x00000004ff007e24 */ /* 0x000fc8000f8e00ff */
[----:B------:R-:W-:-:S04]  /*1810*/  IMAD R3, R3, 0x8, R0 ;  /* 0x0000000803037824 */ /* 0x000fc800078e0200 */
[----:B------:R0:W2:Y:S01]  /*1820*/  SYNCS.PHASECHK.TRANS64.TRYWAIT P1, [R3+URZ], R2 ;  /* 0x00000002030075a7 */ /* 0x0000a2000802017f */
[----:B------:R-:W-:Y:S05]  /*1830*/  @!P0 BRA `(.L_x_20) ;  /* 0x0000000000048947 */ /* 0x000fea0003800000 */
[----:B------:R-:W-:Y:S01]  /*1840*/  BPT.TRAP 0x1 ;  /* 0x000000040000795c */ /* 0x000fe20000300000 */
.L_x_20:
[----:B--2---:R-:W-:Y:S05]  /*1850*/  @P1 BRA `(.L_x_21) ;  /* 0x0000000000081947 */ /* 0x004fea0003800000 */
[----:B------:R-:W2:Y:S02]  /*1860*/  SYNCS.PHASECHK.TRANS64.TRYWAIT P1, [R3+URZ], R2 ;  /* 0x00000002030075a7 */ /* 0x000ea4000802017f */
[----:B--2---:R-:W-:Y:S05]  /*1870*/  @!P1 BRA `(.L_x_22) ;  /* 0x0000016400089947 */ /* 0x004fea0003800000 */
.L_x_21:
[----:B------:R-:W-:-:S04]  /*1880*/  UISETP.LT.AND UP0, UPT, UR46, 0x1, UPT ;  /* 0x000000012e00788c */ /* 0x000fc8000bf01270 */
[----:B------:R-:W-:-:S06]  /*1890*/  USEL UR4, UR46, 0x1, UP0 ;  /* 0x000000012e047887 */ /* 0x000fcc0008000000 */
[----:B------:R-:W-:Y:S01]  /*18a0*/  IMAD.U32 R4, RZ, RZ, UR4 ;  /* 0x00000004ff047e24 */ /* 0x000fe2000f8e00ff */
[----:B------:R-:W-:Y:S05]  /*18b0*/  WARPSYNC.ALL ;  /* 0x0000000000007948 */ /* 0x000fea0003800000 */
[----:B------:R-:W-:-:S04]  /*18c0*/  IADD3 R4, -R4, UR46, RZ ;  /* 0x0000002e04047c10 */ /* 0x000fc8000fffe1ff */
[----:B------:R-:W-:Y:S02]  /*18d0*/  ISETP.GE.AND P1, PT, R4, 0x1, PT ;  /* 0x000000010400780c */ /* 0x000fe40003f26270 */
[----:B------:R-:W-:Y:S01]  /*18e0*/  R2UR UR4, R0 ;  /* 0x00000000000472ca */ /* 0x000fe200000e0000 */
[----:B------:R-:W-:Y:S01]  /*18f0*/  ULOP3.LUT UR24, UR52, 0x10000, URZ, 0xfc, !UPT ;  /* 0x0001000034187892 */ /* 0x000fe2000f8efc3f */
[----:B------:R-:W-:Y:S01]  /*1900*/  WARPGROUP.ARRIVE ;  /* 0x00000000000079c5 */ /* 0x000fe20000000000 */
[----:B------:R-:W-:Y:S01]  /*1910*/  UMOV UR9, 0xc0000010 ;  /* 0xc000001000097882 */ /* 0x000fe20000000000 */
[----:B------:R-:W-:Y:S01]  /*1920*/  UMOV UR11, 0xc0000010 ;  /* 0xc0000010000b7882 */ /* 0x000fe20000000000 */
[----:B------:R-:W-:Y:S01]  /*1930*/  ULEA UR26, UR36, UR24, 0xa ;  /* 0x00000018241a7291 */ /* 0x000fe2000f8e503f */
[----:B------:R-:W-:Y:S01]  /*1940*/  UMOV UR5, UR9 ;  /* 0x0000000900057c82 */ /* 0x000fe20008000000 */
[----:B------:R-:W-:Y:S01]  /*1950*/  UMOV UR7, 0xc0000010 ;  /* 0xc000001000077882 */ /* 0x000fe20000000000 */
[----:B------:R-:W-:Y:S01]  /*1960*/  UMOV UR13, UR9 ;  /* 0x00000009000d7c82 */ /* 0x000fe20008000000 */
[----:B------:R-:W-:Y:S01]  /*1970*/  UMOV UR15, 0xc0000010 ;  /* 0xc0000010000f7882 */ /* 0x000fe20000000000 */
[----:B------:R-:W-:-:S02]  /*1980*/  UMOV UR17, UR9 ;  /* 0x0000000900117c82 */ /* 0x000fc40008000000 */
[----:B------:R-:W-:Y:S01]  /*1990*/  UMOV UR8, UR26 ;  /* 0x0000001a00087c82 */ /* 0x000fe20008000000 */
[----:B------:R-:W-:Y:S01]  /*19a0*/  UIADD3 UR4, UR4, 0x28180, URZ ;  /* 0x0002818004047890 */ /* 0x000fe2000fffe03f */
[----:B------:R-:W-:Y:S01]  /*19b0*/  UMOV UR12, UR8 ;  /* 0x00000008000c7c82 */ /* 0x000fe20008000000 */
[----:B------:R-:W-:Y:S02]  /*19c0*/  UMOV UR16, UR8 ;  /* 0x0000000800107c82 */ /* 0x000fe40008000000 */
[----:B------:R-:W-:Y:S01]  /*19d0*/  USHF.R.U32.HI UR4, URZ, 0x4, UR4 ;  /* 0x000000043f047899 */ /* 0x000fe20008011604 */
[----:B------:R-:W-:Y:S01]  /*19e0*/  UMOV UR19, 0xc0000010 ;  /* 0xc000001000137882 */ /* 0x000fe20000000000 */
[----:B------:R-:W-:Y:S02]  /*19f0*/  UMOV UR20, UR8 ;  /* 0x0000000800147c82 */ /* 0x000fe40008000000 */
[----:B------:R-:W-:Y:S01]  /*1a00*/  ULOP3.LUT UR4, UR4, 0x3fff, URZ, 0xc0, !UPT ;  /* 0x00003fff04047892 */ /* 0x000fe2000f8ec03f */
[----:B------:R-:W-:Y:S01]  /*1a10*/  UMOV UR21, UR9 ;  /* 0x0000000900157c82 */ /* 0x000fe20008000000 */
[----:B------:R-:W-:-:S02]  /*1a20*/  UMOV UR23, 0xc0000010 ;  /* 0xc000001000177882 */ /* 0x000fc40000000000 */
[----:B------:R-:W-:-:S03]  /*1a30*/  ULOP3.LUT UR25, UR4, 0x10000, URZ, 0xfc, !UPT ;  /* 0x0001000004197892 */ /* 0x000fc6000f8efc3f */
[----:B------:R-:W-:Y:S01]  /*1a40*/  UMOV UR4, UR8 ;  /* 0x0000000800047c82 */ /* 0x000fe20008000000 */
[----:B------:R-:W-:-:S04]  /*1a50*/  UIMAD UR10, UR36, 0x140, UR25 ;  /* 0x00000140240a78a4 */ /* 0x000fc8000f8e0219 */
[----:B------:R-:W-:Y:S02]  /*1a60*/  UIADD3 UR6, UR10, 0x40, URZ ;  /* 0x000000400a067890 */ /* 0x000fe4000fffe03f */
[----:B------:R-:W-:Y:S02]  /*1a70*/  UIADD3 UR14, UR10, 0x80, URZ ;  /* 0x000000800a0e7890 */ /* 0x000fe4000fffe03f */
[----:B------:R-:W-:Y:S02]  /*1a80*/  UIADD3 UR18, UR10, 0xc0, URZ ;  /* 0x000000c00a127890 */ /* 0x000fe4000fffe03f */
[----:B------:R-:W-:Y:S01]  /*1a90*/  IGMMA.64x32x32.S8.S8 R24, gdesc[UR8], RZ, !UPT, gsb0 ;  /* 0x01200000081879f1 */ /* 0x000fe2000c0410ff */
[----:B------:R-:W-:Y:S02]  /*1aa0*/  UIADD3 UR22, UR10, 0x100, URZ ;  /* 0x000001000a167890 */ /* 0x000fe4000fffe03f */
[----:B------:R-:W-:Y:S02]  /*1ab0*/  WARPGROUP.DEPBAR.LE gsb0, 0x0 ;  /* 0x00008000000079c5 */ /* 0x000fe40000010000 */
[----:B------:R-:W-:Y:S04]  /*1ac0*/  STL.64 [R1+0x180], R24 ;  /* 0x0001801801007387 */ /* 0x000fe80000100a00 */
[----:B------:R-:W-:Y:S04]  /*1ad0*/  STL.64 [R1+0x188], R26 ;  /* 0x0001881a01007387 */ /* 0x000fe80000100a00 */
[----:B------:R-:W-:Y:S04]  /*1ae0*/  STL.64 [R1+0x190], R28 ;  /* 0x0001901c01007387 */ /* 0x000fe80000100a00 */
[----:B------:R-:W-:Y:S04]  /*1af0*/  STL.64 [R1+0x198], R30 ;  /* 0x0001981e01007387 */ /* 0x000fe80000100a00 */
[----:B------:R-:W-:Y:S04]  /*1b00*/  STL.64 [R1+0x1a0], R32 ;  /* 0x0001a02001007387 */ /* 0x000fe80000100a00 */
[----:B------:R-:W-:Y:S04]  /*1b10*/  STL.64 [R1+0x1a8], R34 ;  /* 0x0001a82201007387 */ /* 0x000fe80000100a00 */
[----:B------:R-:W-:Y:S04]  /*1b20*/  STL.64 [R1+0x1b0], R36 ;  /* 0x0001b02401007387 */ /* 0x000fe80000100a00 */
[----:B------:R4:W-:Y:S02]  /*1b30*/  STL.64 [R1+0x1b8], R38 ;  /* 0x0001b82601007387 */ /* 0x0009e40000100a00 */
[----:B----4-:R-:W-:-:S06]  /*1b40*/  WARPGROUP.ARRIVE ;  /* 0x00000000000079c5 */ /* 0x010fcc0000000000 */
[----:B------:R-:W-:Y:S01]  /*1b50*/  IGMMA.64x32x32.S8.S8 R24, gdesc[UR4], RZ, !UPT, gsb0 ;  /* 0x01200000041879f1 */ /* 0x000fe2000c0410ff */
[----:B------:R-:W-:Y:S02]  /*1b60*/  UIADD3 UR4, UR26, 0x100, URZ ;  /* 0x000001001a047890 */ /* 0x000fe4000fffe03f */
[----:B------:R-:W-:Y:S02]  /*1b70*/  WARPGROUP.DEPBAR.LE gsb0, 0x0 ;  /* 0x00008000000079c5 */ /* 0x000fe40000010000 */
[----:B------:R-:W-:Y:S01]  /*1b80*/  WARPGROUP.ARRIVE ;  /* 0x00000000000079c5 */ /* 0x000fe20000000000 */
[----:B------:R-:W-:Y:S04]  /*1b90*/  STL.64 [R1+0x80], R24 ;  /* 0x0000801801007387 */ /* 0x000fe80000100a00 */
[----:B------:R-:W-:Y:S01]  /*1ba0*/  STL.64 [R1+0x88], R26 ;  /* 0x0000881a01007387 */ /* 0x000fe20000100a00 */
[----:B------:R-:W-:Y:S03]  /*1bb0*/  IGMMA.64x32x32.S8.S8 R200, gdesc[UR12], RZ, !UPT, gsb0 ;  /* 0x012000000cc879f1 */ /* 0x000fe6000c0410ff */
[----:B------:R-:W-:Y:S04]  /*1bc0*/  STL.64 [R1+0x90], R28 ;  /* 0x0000901c01007387 */ /* 0x000fe80000100a00 */
[----:B------:R-:W-:Y:S04]  /*1bd0*/  STL.64 [R1+0x98], R30 ;  /* 0x0000981e01007387 */ /* 0x000fe80000100a00 */
[----:B------:R-:W-:Y:S04]  /*1be0*/  STL.64 [R1+0xa0], R32 ;  /* 0x0000a02001007387 */ /* 0x000fe80000100a00 */
[----:B------:R-:W-:Y:S04]  /*1bf0*/  STL.64 [R1+0xa8], R34 ;  /* 0x0000a82201007387 */ /* 0x000fe80000100a00 */
[----:B------:R-:W-:Y:S04]  /*1c00*/  STL.64 [R1+0xb0], R36 ;  /* 0x0000b02401007387 */ /* 0x000fe80000100a00 */
[----:B------:R4:W-:Y:S01]  /*1c10*/  STL.64 [R1+0xb8], R38 ;  /* 0x0000b82601007387 */ /* 0x0009e20000100a00 */
[----:B------:R-:W-:-:S02]  /*1c20*/  WARPGROUP.DEPBAR.LE gsb0, 0x0 ;  /* 0x00008000000079c5 */ /* 0x000fc40000010000 */
        /* <DEDUP_REMOVED lines=9> */
[----:B------:R-:W-:Y:S01]  /*1cc0*/  STL.64 [R1+0x1e0], R200 ;  /* 0x0001e0c801007387 */ /* 0x000fe20000100a00 */
[----:B------:R-:W-:-:S02]  /*1cd0*/  WARPGROUP.DEPBAR.LE gsb0, 0x0 ;  /* 0x00008000000079c5 */ /* 0x000fc40000010000 */
[----:B------:R-:W-:-:S06]  /*1ce0*/  WARPGROUP.ARRIVE ;  /* 0x00000000000079c5 */ /* 0x000fcc0000000000 */
[----:B------:R-:W-:Y:S01]  /*1cf0*/  IGMMA.64x32x32.S8.S8 R72, gdesc[UR20], RZ, !UPT, gsb0 ;  /* 0x01200000144879f1 */ /* 0x000fe2000c0410ff */
[----:B------:R-:W-:Y:S01]  /*1d00*/  UMOV UR20, UR4 ;  /* 0x0000000400147c82 */ /* 0x000fe20008000000 */
[----:B------:R-:W-:Y:S01]  /*1d10*/  UMOV UR21, 0xc0000010 ;  /* 0xc000001000157882 */ /* 0x000fe20000000000 */
[----:B------:R-:W-:Y:S01]  /*1d20*/  UMOV UR16, UR20 ;  /* 0x0000001400107c82 */ /* 0x000fe20008000000 */
[----:B------:R-:W-:Y:S01]  /*1d30*/  UMOV UR17, UR21 ;  /* 0x0000001500117c82 */ /* 0x000fe20008000000 */
[----:B------:R-:W-:Y:S01]  /*1d40*/  UMOV UR12, UR20 ;  /* 0x00000014000c7c82 */ /* 0x000fe20008000000 */
[----:B------:R-:W-:Y:S01]  /*1d50*/  UMOV UR13, UR21 ;  /* 0x00000015000d7c82 */ /* 0x000fe20008000000 */
[----:B------:R-:W-:Y:S01]  /*1d60*/  UMOV UR4, UR20 ;  /* 0x0000001400047c82 */ /* 0x000fe20008000000 */
[----:B------:R-:W-:Y:S01]  /*1d70*/  UMOV UR5, UR21 ;  /* 0x0000001500057c82 */ /* 0x000fe20008000000 */
[----:B------:R-:W-:Y:S01]  /*1d80*/  UMOV UR8, UR20 ;  /* 0x0000001400087c82 */ /* 0x000fe20008000000 */
[----:B------:R-:W-:Y:S01]  /*1d90*/  UMOV UR9, UR21 ;  /* 0x0000001500097c82 */ /* 0x000fe20008000000 */
[----:B------:R-:W-:-:S02]  /*1da0*/  WARPGROUP.DEPBAR.LE gsb0, 0x0 ;  /* 0x00008000000079c5 */ /* 0x000fc40000010000 */
[----:B------:R-:W-:-:S06]  /*1db0*/  WARPGROUP.ARRIVE ;  /* 0x00000000000079c5 */ /* 0x000fcc0000000000 */
[----:B------:R-:W-:Y:S03]  /*1dc0*/  IGMMA.64x32x32.S8.S8 R56, gdesc[UR20], RZ, !UPT, gsb0 ;  /* 0x01200000143879f1 */ /* 0x000fe6000c0410ff */
[----:B------:R-:W-:Y:S02]  /*1dd0*/  WARPGROUP.DEPBAR.LE gsb0, 0x0 ;  /* 0x00008000000079c5 */ /* 0x000fe40000010000 */
[----:B------:R-:W-:-:S06]  /*1de0*/  WARPGROUP.ARRIVE ;  /* 0x00000000000079c5 */ /* 0x000fcc0000000000 */
[----:B------:R-:W-:Y:S03]  /*1df0*/  IGMMA.64x32x32.S8.S8 R120, gdesc[UR16], RZ, !UPT, gsb0 ;  /* 0x01200000107879f1 */ /* 0x000fe6000c0410ff */
[----:B------:R-:W-:Y:S02]  /*1e00*/  WARPGROUP.DEPBAR.LE gsb0, 0x0 ;  /* 0x00008000000079c5 */ /* 0x000fe40000010000 */
[----:B------:R-:W-:-:S06]  /*1e10*/  WARPGROUP.ARRIVE ;  /* 0x00000000000079c5 */ /* 0x000fcc0000000000 */
[----:B------:R-:W-:Y:S01]  /*1e20*/  IGMMA.64x32x32.S8.S8 R184, gdesc[UR12], RZ, !UPT, gsb0 ;  /* 0x012000000cb879f1 */ /* 0x000fe2000c0410ff */
[----:B------:R-:W-:Y:S02]  /*1e30*/  UIADD3 UR12, UR26, 0x200, URZ ;  /* 0x000002001a0c7890 */ /* 0x000fe4000fffe03f */
[----:B------:R-:W-:Y:S01]  /*1e40*/  UIADD3 UR26, UR26, 0x300, URZ ;  /* 0x000003001a1a7890 */ /* 0x000fe2000fffe03f */
[----:B------:R-:W-:Y:S02]  /*1e50*/  WARPGROUP.DEPBAR.LE gsb0, 0x0 ;  /* 0x00008000000079c5 */ /* 0x000fe40000010000 */
[----:B----4-:R-:W-:-:S06]  /*1e60*/  WARPGROUP.ARRIVE ;  /* 0x00000000000079c5 */ /* 0x010fcc0000000000 */
[----:B------:R-:W-:Y:S03]  /*1e70*/  IGMMA.64x32x32.S8.S8 R24, gdesc[UR4], RZ, !UPT, gsb0 ;  /* 0x01200000041879f1 */ /* 0x000fe6000c0410ff */
        /* <DEDUP_REMOVED lines=44> */
[----:B------:R-:W-:Y:S01]  /*2140*/  WARPGROUP.ARRIVE ;  /* 0x00000000000079c5 */ /* 0x000fe20000000000 */
[----:B------:R-:W-:Y:S04]  /*2150*/  STL.64 [R1], R24 ;  /* 0x0000001801007387 */ /* 0x000fe80000100a00 */
        /* <DEDUP_REMOVED lines=9> */
[----:B------:R-:W-:-:S06]  /*21f0*/  WARPGROUP.ARRIVE ;  /* 0x00000000000079c5 */ /* 0x000fcc0000000000 */
[----:B------:R-:W-:Y:S03]  /*2200*/  IGMMA.64x32x32.S8.S8 R104, gdesc[UR16], RZ, !UPT, gsb0 ;  /* 0x01200000106879f1 */ /* 0x000fe6000c0410ff */
[----:B------:R-:W-:Y:S02]  /*2210*/  WARPGROUP.DEPBAR.LE gsb0, 0x0 ;  /* 0x00008000000079c5 */ /* 0x000fe40000010000 */
        /* <DEDUP_REMOVED lines=13> */
[----:B----4-:R-:W-:-:S06]  /*22f0*/  WARPGROUP.ARRIVE ;  /* 0x00000000000079c5 */ /* 0x010fcc0000000000 */
[----:B------:R-:W-:Y:S03]  /*2300*/  IGMMA.64x32x32.S8.S8 R24, gdesc[UR20], RZ, !UPT, gsb0 ;  /* 0x01200000141879f1 */ /* 0x000fe6000c0410ff */
[----:B------:R-:W-:Y:S02]  /*2310*/  WARPGROUP.DEPBAR.LE gsb0, 0x0 ;  /* 0x00008000000079c5 */ /* 0x000fe40000010000 */
[----:B------:R-:W-:-:S06]  /*2320*/  WARPGROUP.ARRIVE ;  /* 0x00000000000079c5 */ /* 0x000fcc0000000000 */
        /* <DEDUP_REMOVED lines=18> */
[----:B------:R4:W-:Y:S04]  /*2450*/  STL.64 [R1+0xf8], R214 ;  /* 0x0000f8d601007387 */ /* 0x0009e80000100a00 */
[----:B----4-:R4:W5:Y:S04]  /*2460*/  LDL.LU.64 R214, [R1+0x218] ;  /* 0x0002180001d67983 */ /* 0x0109680000300a00 */
[----:B------:R4:W5:Y:S04]  /*2470*/  LDL.LU.64 R212, [R1+0x210] ;  /* 0x0002100001d47983 */ /* 0x0009680000300a00 */
[----:B------:R4:W5:Y:S04]  /*2480*/  LDL.LU.64 R210, [R1+0x208] ;  /* 0x0002080001d27983 */ /* 0x0009680000300a00 */
[----:B------:R4:W5:Y:S04]  /*2490*/  LDL.LU.64 R208, [R1+0x200] ;  /* 0x0002000001d07983 */ /* 0x0009680000300a00 */
[----:B------:R4:W5:Y:S04]  /*24a0*/  LDL.LU.64 R206, [R1+0x1f8] ;  /* 0x0001f80001ce7983 */ /* 0x0009680000300a00 */
[----:B------:R4:W5:Y:S04]  /*24b0*/  LDL.LU.64 R204, [R1+0x1f0] ;  /* 0x0001f00001cc7983 */ /* 0x0009680000300a00 */
[----:B------:R4:W5:Y:S04]  /*24c0*/  LDL.LU.64 R202, [R1+0x1e8] ;  /* 0x0001e80001ca7983 */ /* 0x0009680000300a00 */
[----:B------:R4:W5:Y:S01]  /*24d0*/  LDL.LU.64 R200, [R1+0x1e0] ;  /* 0x0001e00001c87983 */ /* 0x0009620000300a00 */
[----:B------:R-:W-:Y:S05]  /*24e0*/  @!P1 BRA `(.L_x_23) ;  /* 0x0000001400309947 */ /* 0x000fea0003800000 */
[----:B------:R-:W-:Y:S02]  /*24f0*/  UIADD3 UR26, UR36, 0x1, URZ ;  /* 0x00000001241a7890 */ /* 0x000fe4000fffe03f */
[----:B0-2---:R-:W-:Y:S02]  /*2500*/  IMAD.U32 R2, RZ, RZ, UR36 ;  /* 0x00000024ff027e24 */ /* 0x005fe4000f8e00ff */
[----:B------:R-:W-:-:S04]  /*2510*/  UISETP.NE.AND UP0, UPT, UR26, 0xa, UPT ;  /* 0x0000000a1a00788c */ /* 0x000fc8000bf05270 */
[----:B------:R-:W-:Y:S02]  /*2520*/  USEL UR4, URZ, 0x1, UP0 ;  /* 0x000000013f047887 */ /* 0x000fe40008000000 */
[----:B------:R-:W-:Y:S02]  /*2530*/  USEL UR26, UR26, URZ, UP0 ;  /* 0x0000003f1a1a7287 */ /* 0x000fe40008000000 */
[----:B------:R-:W-:-:S06]  /*2540*/  ULOP3.LUT UR4, UR45, UR4, URZ, 0x3c, !UPT ;  /* 0x000000042d047292 */ /* 0x000fcc000f8e3c3f */
[----:B------:R-:W-:-:S07]  /*2550*/  IMAD.U32 R3, RZ, RZ, UR4 ;  /* 0x00000004ff037e24 */ /* 0x000fce000f8e00ff */
.L_x_30:
[----:B0-----:R-:W-:Y:S05]  /*2560*/  @!P0 BRA `(.L_x_24) ;  /* 0x0000000000048947 */ /* 0x001fea0003800000 */
[----:B------:R-:W-:Y:S01]  /*2570*/  BPT.TRAP 0x1 ;  /* 0x000000040000795c */ /* 0x000fe20000300000 */
.L_x_24:
[----:B------:R-:W0:Y:S01]  /*2580*/  S2UR UR5, SR_CgaCtaId ;  /* 0x00000000000579c3 */ /* 0x000e220000008800 */
[----:B------:R-:W-:Y:S01]  /*2590*/  UMOV UR4, 0x400 ;  /* 0x0000040000047882 */ /* 0x000fe20000000000 */
[----:B------:R-:W-:Y:S01]  /*25a0*/  IMAD.U32 R5, RZ, RZ, UR26 ;  /* 0x0000001aff057e24 */ /* 0x000fe2000f8e00ff */
[----:B-1----:R-:W-:Y:S01]  /*25b0*/  SHF.L.U32 R6, R3, 0x1f, RZ ;  /* 0x0000001f03067819 */ /* 0x002fe200000006ff */
[----:B0-----:R-:W-:-:S06]  /*25c0*/  ULEA UR4, UR5, UR4, 0x18 ;  /* 0x0000000405047291 */ /* 0x001fcc000f8ec03f */
[----:B------:R-:W-:-:S04]  /*25d0*/  IMAD.U32 R0, RZ, RZ, UR4 ;  /* 0x00000004ff007e24 */ /* 0x000fc8000f8e00ff */
[----:B------:R-:W-:-:S04]  /*25e0*/  IMAD R5, R5, 0x8, R0 ;  /* 0x0000000805057824 */ /* 0x000fc800078e0200 */
[----:B------:R0:W1:Y:S01]  /*25f0*/  SYNCS.PHASECHK.TRANS64.TRYWAIT P1, [R5+URZ], R6 ;  /* 0x00000006050075a7 */ /* 0x000062000802017f */
[----:B------:R-:W-:Y:S05]  /*2600*/  @!P0 BRA `(.L_x_25) ;  /* 0x0000000000048947 */ /* 0x000fea0003800000 */
[----:B------:R-:W-:Y:S01]  /*2610*/  BPT.TRAP 0x1 ;  /* 0x000000040000795c */ /* 0x000fe20000300000 */
.L_x_25:
[----:B-1----:R-:W-:Y:S05]  /*2620*/  @P1 BRA `(.L_x_26) ;  /* 0x0000000000081947 */ /* 0x002fea0003800000 */
[----:B------:R-:W1:Y:S02]  /*2630*/  SYNCS.PHASECHK.TRANS64.TRYWAIT P1, [R5+URZ], R6 ;  /* 0x00000006050075a7 */ /* 0x000e64000802017f */
[----:B-1----:R-:W-:Y:S05]  /*2640*/  @!P1 BRA `(.L_x_27) ;  /* 0x0000015400a89947 */ /* 0x002fea0003800000 */
.L_x_26:
        /* <DEDUP_REMOVED lines=8> */
[----:B--2---:R-:W2:Y:S04]  /*26d0*/  LDL.LU.64 R88, [R1+0x80] ;  /* 0x0000800001587983 */ /* 0x004ea80000300a00 */
[----:B------:R-:W2:Y:S04]  /*26e0*/  LDL.LU.64 R90, [R1+0x88] ;  /* 0x00008800015a7983 */ /* 0x000ea80000300a00 */
[----:B------:R-:W2:Y:S04]  /*26f0*/  LDL.LU.64 R92, [R1+0x90] ;  /* 0x00009000015c7983 */ /* 0x000ea80000300a00 */
[----:B------:R-:W2:Y:S04]  /*2700*/  LDL.LU.64 R94, [R1+0x98] ;  /* 0x00009800015e7983 */ /* 0x000ea80000300a00 */
[----:B------:R-:W2:Y:S04]  /*2710*/  LDL.LU.64 R96, [R1+0xa0] ;  /* 0x0000a00001607983 */ /* 0x000ea80000300a00 */
[----:B------:R-:W2:Y:S04]  /*2720*/  LDL.LU.64 R98, [R1+0xa8] ;  /* 0x0000a80001627983 */ /* 0x000ea80000300a00 */
[----:B------:R-:W2:Y:S04]  /*2730*/  LDL.LU.64 R100, [R1+0xb0] ;  /* 0x0000b00001647983 */ /* 0x000ea80000300a00 */
[----:B------:R-:W2:Y:S04]  /*2740*/  LDL.LU.64 R102, [R1+0xb8] ;  /* 0x0000b80001667983 */ /* 0x000ea80000300a00 */
        /* <DEDUP_REMOVED lines=8> */
[----:B0-----:R-:W3:Y:S04]  /*27d0*/  LDL.LU.64 R152, [R1+0x180] ;  /* 0x0001800001987983 */ /* 0x001ee80000300a00 */
[----:B------:R-:W3:Y:S04]  /*27e0*/  LDL.LU.64 R154, [R1+0x188] ;  /* 0x00018800019a7983 */ /* 0x000ee80000300a00 */
[----:B------:R-:W3:Y:S04]  /*27f0*/  LDL.LU.64 R156, [R1+0x190] ;  /* 0x00019000019c7983 */ /* 0x000ee80000300a00 */
[----:B------:R-:W3:Y:S04]  /*2800*/  LDL.LU.64 R158, [R1+0x198] ;  /* 0x00019800019e7983 */ /* 0x000ee80000300a00 */
[----:B------:R-:W3:Y:S04]  /*2810*/  LDL.LU.64 R160, [R1+0x1a0] ;  /* 0x0001a00001a07983 */ /* 0x000ee80000300a00 */
[----:B------:R-:W3:Y:S04]  /*2820*/  LDL.LU.64 R162, [R1+0x1a8] ;  /* 0x0001a80001a27983 */ /* 0x000ee80000300a00 */
[----:B------:R-:W3:Y:S04]  /*2830*/  LDL.LU.64 R164, [R1+0x1b0] ;  /* 0x0001b00001a47983 */ /* 0x000ee80000300a00 */
[----:B------:R-:W3:Y:S01]  /*2840*/  LDL.LU.64 R166, [R1+0x1b8] ;  /* 0x0001b80001a67983 */ /* 0x000ee20000300a00 */
[----:B------:R-:W-:-:S02]  /*2850*/  ULEA UR27, UR26, UR24, 0xa ;  /* 0x000000181a1b7291 */ /* 0x000fc4000f8e503f */
[----:B------:R-:W-:Y:S01]  /*2860*/  UIMAD UR6, UR26, 0x140, UR25 ;  /* 0x000001401a0678a4 */ /* 0x000fe2000f8e0219 */
[----:B------:R-:W-:Y:S01]  /*2870*/  STL.64 [R1+0x248], R230 ;  /* 0x000248e601007387 */ /* 0x000fe20000100a00 */
[----:B------:R-:W-:Y:S01]  /*2880*/  UMOV UR5, 0xc0000010 ;  /* 0xc000001000057882 */ /* 0x000fe20000000000 */
[----:B------:R-:W-:Y:S01]  /*2890*/  UMOV UR7, 0xc0000010 ;  /* 0xc000001000077882 */ /* 0x000fe20000000000 */
[----:B------:R-:W-:Y:S01]  /*28a0*/  UIADD3 UR10, UR6, 0x40, URZ ;  /* 0x00000040060a7890 */ /* 0x000fe2000fffe03f */
[----:B------:R-:W-:Y:S01]  /*28b0*/  STL.64 [R1+0x240], R228 ;  /* 0x000240e401007387 */ /* 0x000fe20000100a00 */
[----:B------:R-:W-:Y:S01]  /*28c0*/  UMOV UR4, UR27 ;  /* 0x0000001b00047c82 */ /* 0x000fe20008000000 */
[----:B------:R-:W-:Y:S01]  /*28d0*/  UMOV UR9, UR5 ;  /* 0x0000000500097c82 */ /* 0x000fe20008000000 */
[----:B------:R-:W-:Y:S01]  /*28e0*/  UMOV UR8, UR4 ;  /* 0x0000000400087c82 */ /* 0x000fe20008000000 */
[----:B------:R-:W-:Y:S01]  /*28f0*/  UMOV UR11, 0xc0000010 ;  /* 0xc0000010000b7882 */ /* 0x000fe20000000000 */
[----:B------:R-:W-:Y:S01]  /*2900*/  UIADD3 UR14, UR6, 0x80, URZ ;  /* 0x00000080060e7890 */ /* 0x000fe2000fffe03f */
[----:B------:R-:W-:Y:S01]  /*2910*/  STL.64 [R1+0x238], R226 ;  /* 0x000238e201007387 */ /* 0x000fe20000100a00 */
        /* <DEDUP_REMOVED lines=8> */
[----:B------:R-:W-:Y:S04]  /*29a0*/  STL.64 [R1+0x228], R222 ;  /* 0x000228de01007387 */ /* 0x000fe80000100a00 */
[----:B------:R-:W-:Y:S01]  /*29b0*/  STL.64 [R1+0x220], R220 ;  /* 0x000220dc01007387 */ /* 0x000fe20000100a00 */
[----:B------:R-:W-:Y:S01]  /*29c0*/  UIADD3 UR22, UR6, 0x100, URZ ;  /* 0x0000010006167890 */ /* 0x000fe2000fffe03f */
[----:B---3--:R-:W-:-:S06]  /*29d0*/  WARPGROUP.ARRIVE ;  /* 0x00000000000079c5 */ /* 0x008fcc0000000000 */
[----:B------:R-:W-:Y:S03]  /*29e0*/  IGMMA.64x32x32.S8.S8 R152, gdesc[UR4], R152, gsb0 ;  /* 0x01200000049879f1 */ /* 0x000fe60008041098 */
[----:B------:R-:W-:Y:S02]  /*29f0*/  WARPGROUP.DEPBAR.LE gsb0, 0x0 ;  /* 0x00008000000079c5 */ /* 0x000fe40000010000 */
[----:B--2---:R-:W-:Y:S01]  /*2a00*/  WARPGROUP.ARRIVE ;  /* 0x00000000000079c5 */ /* 0x004fe20000000000 */
[----:B------:R-:W-:Y:S04]  /*2a10*/  STL.64 [R1+0x180], R152 ;  /* 0x0001809801007387 */ /* 0x000fe80000100a00 */
[----:B------:R-:W-:Y:S01]  /*2a20*/  STL.64 [R1+0x188], R154 ;  /* 0x0001889a01007387 */ /* 0x000fe20000100a00 */
[----:B------:R-:W-:Y:S03]  /*2a30*/  IGMMA.64x32x32.S8.S8 R88, gdesc[UR8], R88, gsb0 ;  /* 0x01200000085879f1 */ /* 0x000fe60008041058 */
[----:B------:R-:W-:Y:S04]  /*2a40*/  STL.64 [R1+0x190], R156 ;  /* 0x0001909c01007387 */ /* 0x000fe80000100a00 */
[----:B------:R-:W-:Y:S04]  /*2a50*/  STL.64 [R1+0x198], R158 ;  /* 0x0001989e01007387 */ /* 0x000fe80000100a00 */
[----:B------:R-:W-:Y:S04]  /*2a60*/  STL.64 [R1+0x1a0], R160 ;  /* 0x0001a0a001007387 */ /* 0x000fe80000100a00 */
[----:B------:R-:W-:Y:S04]  /*2a70*/  STL.64 [R1+0x1a8], R162 ;  /* 0x0001a8a201007387 */ /* 0x000fe80000100a00 */
[----:B------:R-:W-:Y:S04]  /*2a80*/  STL.64 [R1+0x1b0], R164 ;  /* 0x0001b0a401007387 */ /* 0x000fe80000100a00 */
[----:B------:R-:W-:Y:S01]  /*2a90*/  STL.64 [R1+0x1b8], R166 ;  /* 0x0001b8a601007387 */ /* 0x000fe20000100a00 */
[----:B------:R-:W-:-:S02]  /*2aa0*/  WARPGROUP.DEPBAR.LE gsb0, 0x0 ;  /* 0x00008000000079c5 */ /* 0x000fc40000010000 */
[----:B-----5:R-:W-:Y:S01]  /*2ab0*/  WARPGROUP.ARRIVE ;  /* 0x00000000000079c5 */ /* 0x020fe20000000000 */
[----:B------:R0:W-:Y:S04]  /*2ac0*/  STL.64 [R1+0x80], R88 ;  /* 0x0000805801007387 */ /* 0x0001e80000100a00 */
[----:B------:R2:W-:Y:S01]  /*2ad0*/  STL.64 [R1+0x88], R90 ;  /* 0x0000885a01007387 */ /* 0x0005e20000100a00 */
[----:B------:R-:W-:Y:S03]  /*2ae0*/  IGMMA.64x32x32.S8.S8 R200, gdesc[UR12], R200, gsb0 ;  /* 0x012000000cc879f1 */ /* 0x000fe600080410c8 */
[----:B------:R3:W-:Y:S04]  /*2af0*/  STL.64 [R1+0x90], R92 ;  /* 0x0000905c01007387 */ /* 0x0007e80000100a00 */
[----:B------:R1:W-:Y:S04]  /*2b00*/  STL.64 [R1+0x98], R94 ;  /* 0x0000985e01007387 */ /* 0x0003e80000100a00 */
[----:B------:R4:W-:Y:S04]  /*2b10*/  STL.64 [R1+0xa0], R96 ;  /* 0x0000a06001007387 */ /* 0x0009e80000100a00 */
[----:B------:R4:W-:Y:S04]  /*2b20*/  STL.64 [R1+0xa8], R98 ;  /* 0x0000a86201007387 */ /* 0x0009e80000100a00 */
[----:B------:R4:W-:Y:S04]  /*2b30*/  STL.64 [R1+0xb0], R100 ;  /* 0x0000b06401007387 */ /* 0x0009e80000100a00 */
[----:B------:R4:W-:Y:S04]  /*2b40*/  STL.64 [R1+0xb8], R102 ;  /* 0x0000b86601007387 */ /* 0x0009e80000100a00 */
[----:B0-----:R-:W4:Y:S04]  /*2b50*/  LDL.LU.64 R88, [R1+0x40] ;  /* 0x0000400001587983 */ /* 0x001f280000300a00 */
[----:B--2---:R-:W2:Y:S04]  /*2b60*/  LDL.LU.64 R90, [R1+0x48] ;  /* 0x00004800015a7983 */ /* 0x004ea80000300a00 */
[----:B---3--:R-:W2:Y:S04]  /*2b70*/  LDL.LU.64 R92, [R1+0x50] ;  /* 0x00005000015c7983 */ /* 0x008ea80000300a00 */
[----:B-1----:R-:W2:Y:S04]  /*2b80*/  LDL.LU.64 R94, [R1+0x58] ;  /* 0x00005800015e7983 */ /* 0x002ea80000300a00 */
[----:B----4-:R-:W2:Y:S04]  /*2b90*/  LDL.LU.64 R96, [R1+0x60] ;  /* 0x0000600001607983 */ /* 0x010ea80000300a00 */
[----:B------:R-:W2:Y:S04]  /*2ba0*/  LDL.LU.64 R98, [R1+0x68] ;  /* 0x0000680001627983 */ /* 0x000ea80000300a00 */
[----:B------:R-:W2:Y:S04]  /*2bb0*/  LDL.LU.64 R100, [R1+0x70] ;  /* 0x0000700001647983 */ /* 0x000ea80000300a00 */
[----:B------:R-:W2:Y:S01]  /*2bc0*/  LDL.LU.64 R102, [R1+0x78] ;  /* 0x0000780001667983 */ /* 0x000ea20000300a00 */
[----:B------:R-:W-:Y:S01]  /*2bd0*/  UMOV UR20, UR4 ;  /* 0x0000000400147c82 */ /* 0x000fe20008000000 */
[----:B------:R-:W-:Y:S01]  /*2be0*/  UMOV UR21, UR5 ;  /* 0x0000000500157c82 */ /* 0x000fe20008000000 */
[----:B------:R-:W-:Y:S01]  /*2bf0*/  UMOV UR23, 0xc0000010 ;  /* 0xc000001000177882 */ /* 0x000fe20000000000 */
[----:B------:R-:W3:Y:S01]  /*2c00*/  LDL.LU.64 R152, [R1+0x140] ;  /* 0x0001400001987983 */ /* 0x000ee20000300a00 */
[----:B------:R-:W-:-:S02]  /*2c10*/  WARPGROUP.DEPBAR.LE gsb0, 0x0 ;  /* 0x00008000000079c5 */ /* 0x000fc40000010000 */
[----:B------:R-:W-:Y:S01]  /*2c20*/  WARPGROUP.ARRIVE ;  /* 0x00000000000079c5 */ /* 0x000fe20000000000 */
[----:B------:R-:W3:Y:S04]  /*2c30*/  LDL.LU.64 R154, [R1+0x148] ;  /* 0x00014800019a7983 */ /* 0x000ee80000300a00 */
[----:B------:R-:W3:Y:S01]  /*2c40*/  LDL.LU.64 R156, [R1+0x150] ;  /* 0x00015000019c7983 */ /* 0x000ee20000300a00 */
[----:B------:R-:W-:Y:S03]  /*2c50*/  IGMMA.64x32x32.S8.S8 R136, gdesc[UR16], R136, gsb0 ;  /* 0x01200000108879f1 */ /* 0x000fe60008041088 */
[----:B------:R-:W3:Y:S04]  /*2c60*/  LDL.LU.64 R158, [R1+0x158] ;  /* 0x00015800019e7983 */ /* 0x000ee80000300a00 */
[----:B------:R-:W3:Y:S04]  /*2c70*/  LDL.LU.64 R160, [R1+0x160] ;  /* 0x0001600001a07983 */ /* 0x000ee80000300a00 */
[----:B------:R-:W3:Y:S04]  /*2c80*/  LDL.LU.64 R162, [R1+0x168] ;  /* 0x0001680001a27983 */ /* 0x000ee80000300a00 */
[----:B------:R-:W3:Y:S04]  /*2c90*/  LDL.LU.64 R164, [R1+0x170] ;  /* 0x0001700001a47983 */ /* 0x000ee80000300a00 */
[----:B------:R-:W3:Y:S01]  /*2ca0*/  LDL.LU.64 R166, [R1+0x178] ;  /* 0x0001780001a67983 */ /* 0x000ee20000300a00 */
[----:B------:R-:W-:-:S03]  /*2cb0*/  UIADD3 UR8, UR27, 0x100, URZ ;  /* 0x000001001b087890 */ /* 0x000fc6000fffe03f */
[----:B------:R-:W4:Y:S04]  /*2cc0*/  LDL.LU.64 R220, [R1+0x100] ;  /* 0x0001000001dc7983 */ /* 0x000f280000300a00 */
[----:B------:R-:W4:Y:S04]  /*2cd0*/  LDL.LU.64 R222, [R1+0x108] ;  /* 0x0001080001de7983 */ /* 0x000f280000300a00 */
[----:B------:R-:W4:Y:S04]  /*2ce0*/  LDL.LU.64 R224, [R1+0x110] ;  /* 0x0001100001e07983 */ /* 0x000f280000300a00 */
[----:B------:R-:W4:Y:S04]  /*2cf0*/  LDL.LU.64 R226, [R1+0x118] ;  /* 0x0001180001e27983 */ /* 0x000f280000300a00 */
[----:B------:R-:W4:Y:S04]  /*2d00*/  LDL.LU.64 R228, [R1+0x120] ;  /* 0x0001200001e47983 */ /* 0x000f280000300a00 */
[----:B------:R-:W4:Y:S04]  /*2d10*/  LDL.LU.64 R230, [R1+0x128] ;  /* 0x0001280001e67983 */ /* 0x000f280000300a00 */
[----:B------:R-:W4:Y:S04]  /*2d20*/  LDL.LU.64 R232, [R1+0x130] ;  /* 0x0001300001e87983 */ /* 0x000f280000300a00 */
[----:B------:R-:W4:Y:S04]  /*2d30*/  LDL.LU.64 R234, [R1+0x138] ;  /* 0x0001380001ea7983 */ /* 0x000f280000300a00 */
[----:B------:R-:W-:Y:S04]  /*2d40*/  STL.64 [R1+0x218], R214 ;  /* 0x000218d601007387 */ /* 0x000fe80000100a00 */
[----:B------:R-:W-:Y:S01]  /*2d50*/  STL.64 [R1+0x210], R212 ;  /* 0x000210d401007387 */ /* 0x000fe20000100a00 */
[----:B------:R-:W-:-:S02]  /*2d60*/  WARPGROUP.DEPBAR.LE gsb0, 0x0 ;  /* 0x00008000000079c5 */ /* 0x000fc40000010000 */
[----:B------:R-:W-:Y:S01]  /*2d70*/  WARPGROUP.ARRIVE ;  /* 0x00000000000079c5 */ /* 0x000fe20000000000 */
[----:B------:R-:W-:Y:S04]  /*2d80*/  STL.64 [R1+0x208], R210 ;  /* 0x000208d201007387 */ /* 0x000fe80000100a00 */
[----:B------:R-:W-:Y:S01]  /*2d90*/  STL.64 [R1+0x200], R208 ;  /* 0x000200d001007387 */ /* 0x000fe20000100a00 */
[----:B------:R-:W-:Y:S01]  /*2da0*/  IGMMA.64x32x32.S8.S8 R72, gdesc[UR20], R72, gsb0 ;  /* 0x01200000144879f1 */ /* 0x000fe20008041048 */
[----:B------:R-:W-:Y:S01]  /*2db0*/  UMOV UR20, UR8 ;  /* 0x0000000800147c82 */ /* 0x000fe20008000000 */
[----:B------:R-:W-:Y:S01]  /*2dc0*/  UMOV UR21, 0xc0000010 ;  /* 0xc000001000157882 */ /* 0x000fe20000000000 */
[----:B------:R-:W-:Y:S01]  /*2dd0*/  STL.64 [R1+0x1f8], R206 ;  /* 0x0001f8ce01007387 */ /* 0x000fe20000100a00 */
[----:B------:R-:W-:-:S02]  /*2de0*/  WARPGROUP.DEPBAR.LE gsb0, 0x0 ;  /* 0x00008000000079c5 */ /* 0x000fc40000010000 */
[----:B------:R-:W-:Y:S01]  /*2df0*/  WARPGROUP.ARRIVE ;  /* 0x00000000000079c5 */ /* 0x000fe20000000000 */
[----:B------:R-:W-:Y:S01]  /*2e00*/  UMOV UR16, UR20 ;  /* 0x0000001400107c82 */ /* 0x000fe20008000000 */
[----:B------:R-:W-:Y:S01]  /*2e10*/  UMOV UR17, UR21 ;  /* 0x0000001500117c82 */ /* 0x000fe20008000000 */
[----:B------:R-:W-:Y:S03]  /*2e20*/  STL.64 [R1+0x1f0], R204 ;  /* 0x0001f0cc01007387 */ /* 0x000fe60000100a00 */
[----:B------:R-:W-:Y:S01]  /*2e30*/  IGMMA.64x32x32.S8.S8 R56, gdesc[UR20], R56, gsb0 ;  /* 0x01200000143879f1 */ /* 0x000fe20008041038 */
[----:B------:R-:W-:Y:S04]  /*2e40*/  STL.64 [R1+0x1e8], R202 ;  /* 0x0001e8ca01007387 */ /* 0x000fe80000100a00 */
[----:B------:R0:W-:Y:S04]  /*2e50*/  STL.64 [R1+0x1e0], R200 ;  /* 0x0001e0c801007387 */ /* 0x0001e80000100a00 */
[----:B0-----:R-:W4:Y:S04]  /*2e60*/  LDL.LU.64 R200, [R1] ;  /* 0x0000000001c87983 */ /* 0x001f280000300a00 */
[----:B------:R-:W4:Y:S04]  /*2e70*/  LDL.LU.64 R202, [R1+0x8] ;  /* 0x0000080001ca7983 */ /* 0x000f280000300a00 */
[----:B------:R-:W4:Y:S04]  /*2e80*/  LDL.LU.64 R204, [R1+0x10] ;  /* 0x0000100001cc7983 */ /* 0x000f280000300a00 */
[----:B------:R-:W4:Y:S04]  /*2e90*/  LDL.LU.64 R206, [R1+0x18] ;  /* 0x0000180001ce7983 */ /* 0x000f280000300a00 */
[----:B------:R-:W4:Y:S04]  /*2ea0*/  LDL.LU.64 R208, [R1+0x20] ;  /* 0x0000200001d07983 */ /* 0x000f280000300a00 */
[----:B------:R-:W4:Y:S04]  /*2eb0*/  LDL.LU.64 R210, [R1+0x28] ;  /* 0x0000280001d27983 */ /* 0x000f280000300a00 */
[----:B------:R-:W4:Y:S04]  /*2ec0*/  LDL.LU.64 R212, [R1+0x30] ;  /* 0x0000300001d47983 */ /* 0x000f280000300a00 */
[----:B------:R-:W4:Y:S01]  /*2ed0*/  LDL.LU.64 R214, [R1+0x38] ;  /* 0x0000380001d67983 */ /* 0x000f220000300a00 */
[----:B------:R-:W-:Y:S01]  /*2ee0*/  UMOV UR12, UR20 ;  /* 0x00000014000c7c82 */ /* 0x000fe20008000000 */
[----:B------:R-:W-:Y:S01]  /*2ef0*/  UMOV UR13, UR21 ;  /* 0x00000015000d7c82 */ /* 0x000fe20008000000 */
[----:B------:R-:W-:Y:S01]  /*2f00*/  UMOV UR8, UR20 ;  /* 0x0000001400087c82 */ /* 0x000fe20008000000 */
[----:B------:R-:W-:Y:S01]  /*2f10*/  UMOV UR9, UR21 ;  /* 0x0000001500097c82 */ /* 0x000fe20008000000 */
[----:B------:R-:W-:-:S02]  /*2f20*/  WARPGROUP.DEPBAR.LE gsb0, 0x0 ;  /* 0x00008000000079c5 */ /* 0x000fc40000010000 */
[----:B------:R-:W-:-:S06]  /*2f30*/  WARPGROUP.ARRIVE ;  /* 0x00000000000079c5 */ /* 0x000fcc0000000000 */
[----:B------:R-:W-:Y:S03]  /*2f40*/  IGMMA.64x32x32.S8.S8 R120, gdesc[UR16], R120, gsb0 ;  /* 0x01200000107879f1 */ /* 0x000fe60008041078 */
[----:B------:R-:W-:Y:S02]  /*2f50*/  WARPGROUP.DEPBAR.LE gsb0, 0x0 ;  /* 0x00008000000079c5 */ /* 0x000fe40000010000 */
[----:B------:R-:W-:-:S06]  /*2f60*/  WARPGROUP.ARRIVE ;  /* 0x00000000000079c5 */ /* 0x000fcc0000000000 */
[----:B------:R-:W-:Y:S01]  /*2f70*/  IGMMA.64x32x32.S8.S8 R184, gdesc[UR12], R184, gsb0 ;  /* 0x012000000cb879f1 */ /* 0x000fe200080410b8 */
[----:B------:R-:W-:Y:S01]  /*2f80*/  UMOV UR4, UR20 ;  /* 0x0000001400047c82 */ /* 0x000fe20008000000 */
[----:B------:R-:W-:Y:S01]  /*2f90*/  UMOV UR5, UR21 ;  /* 0x0000001500057c82 */ /* 0x000fe20008000000 */
[----:B------:R-:W-:Y:S01]  /*2fa0*/  UIADD3 UR12, UR27, 0x200, URZ ;  /* 0x000002001b0c7890 */ /* 0x000fe2000fffe03f */
[----:B------:R-:W-:Y:S02]  /*2fb0*/  WARPGROUP.DEPBAR.LE gsb0, 0x0 ;  /* 0x00008000000079c5 */ /* 0x000fe40000010000 */
[----:B--2---:R-:W-:-:S06]  /*2fc0*/  WARPGROUP.ARRIVE ;  /* 0x00000000000079c5 */ /* 0x004fcc0000000000 */
[----:B------:R-:W-:Y:S03]  /*2fd0*/  IGMMA.64x32x32.S8.S8 R88, gdesc[UR8], R88, gsb0 ;  /* 0x01200000085879f1 */ /* 0x000fe60008041058 */
[----:B------:R-:W-:Y:S02]  /*2fe0*/  WARPGROUP.DEPBAR.LE gsb0, 0x0 ;  /* 0x00008000000079c5 */ /* 0x000fe40000010000 */
[----:B---3--:R-:W-:Y:S01]  /*2ff0*/  WARPGROUP.ARRIVE ;  /* 0x00000000000079c5 */ /* 0x008fe20000000000 */
[----:B------:R-:W-:Y:S04]  /*3000*/  STL.64 [R1+0x40], R88 ;  /* 0x0000405801007387 */ /* 0x000fe80000100a00 */
[----:B------:R-:W-:Y:S01]  /*3010*/  STL.64 [R1+0x48], R90 ;  /* 0x0000485a01007387 */ /* 0x000fe20000100a00 */
[----:B------:R-:W-:Y:S01]  /*3020*/  IGMMA.64x32x32.S8.S8 R152, gdesc[UR4], R152, gsb0 ;  /* 0x01200000049879f1 */ /* 0x000fe20008041098 */
[----:B------:R-:W-:Y:S01]  /*3030*/  UMOV UR4, UR12 ;  /* 0x0000000c00047c82 */ /* 0x000fe20008000000 */
[----:B------:R-:W-:Y:S01]  /*3040*/  UMOV UR5, 0xc0000010 ;  /* 0xc000001000057882 */ /* 0x000fe20000000000 */
[----:B------:R-:W-:Y:S01]  /*3050*/  STL.64 [R1+0x50], R92 ;  /* 0x0000505c01007387 */ /* 0x000fe20000100a00 */
[----:B------:R-:W-:-:S02]  /*3060*/  WARPGROUP.DEPBAR.LE gsb0, 0x0 ;  /* 0x00008000000079c5 */ /* 0x000fc40000010000 */
[----:B----4-:R-:W-:Y:S01]  /*3070*/  WARPGROUP.ARRIVE ;  /* 0x00000000000079c5 */ /* 0x010fe20000000000 */
[----:B------:R-:W-:Y:S01]  /*3080*/  UMOV UR8, UR4 ;  /* 0x0000000400087c82 */ /* 0x000fe20008000000 */
[----:B------:R-:W-:Y:S01]  /*3090*/  UMOV UR9, UR5 ;  /* 0x0000000500097c82 */ /* 0x000fe20008000000 */
[----:B------:R-:W-:Y:S03]  /*30a0*/  STL.64 [R1+0x58], R94 ;  /* 0x0000585e01007387 */ /* 0x000fe60000100a00 */
[----:B------:R-:W-:Y:S01]  /*30b0*/  IGMMA.64x32x32.S8.S8 R220, gdesc[UR4], R220, gsb0 ;  /* 0x0120000004dc79f1 */ /* 0x000fe200080410dc */
[----:B------:R-:W-:Y:S04]  /*30c0*/  STL.64 [R1+0x60], R96 ;  /* 0x0000606001007387 */ /* 0x000fe80000100a00 */
[----:B------:R-:W-:Y:S04]  /*30d0*/  STL.64 [R1+0x68], R98 ;  /* 0x0000686201007387 */ /* 0x000fe80000100a00 */
[----:B------:R-:W-:Y:S04]  /*30e0*/  STL.64 [R1+0x70], R100 ;  /* 0x0000706401007387 */ /* 0x000fe80000100a00 */
[----:B------:R0:W-:Y:S04]  /*30f0*/  STL.64 [R1+0x78], R102 ;  /* 0x0000786601007387 */ /* 0x0001e80000100a00 */
[----:B0-----:R-:W2:Y:S04]  /*3100*/  LDL.LU.64 R102, [R1+0x2c8] ;  /* 0x0002c80001667983 */ /* 0x001ea80000300a00 */
[----:B------:R-:W2:Y:S04]  /*3110*/  LDL.LU.64 R100, [R1+0x2c0] ;  /* 0x0002c00001647983 */ /* 0x000ea80000300a00 */
[----:B------:R-:W2:Y:S04]  /*3120*/  LDL.LU.64 R98, [R1+0x2b8] ;  /* 0x0002b80001627983 */ /* 0x000ea80000300a00 */
[----:B------:R-:W2:Y:S04]  /*3130*/  LDL.LU.64 R96, [R1+0x2b0] ;  /* 0x0002b00001607983 */ /* 0x000ea80000300a00 */
[----:B------:R-:W2:Y:S04]  /*3140*/  LDL.LU.64 R94, [R1+0x2a8] ;  /* 0x0002a800015e7983 */ /* 0x000ea80000300a00 */
[----:B------:R-:W2:Y:S04]  /*3150*/  LDL.LU.64 R92, [R1+0x2a0] ;  /* 0x0002a000015c7983 */ /* 0x000ea80000300a00 */
[----:B------:R-:W2:Y:S04]  /*3160*/  LDL.LU.64 R90, [R1+0x298] ;  /* 0x00029800015a7983 */ /* 0x000ea80000300a00 */
[----:B------:R-:W2:Y:S01]  /*3170*/  LDL.LU.64 R88, [R1+0x290] ;  /* 0x0002900001587983 */ /* 0x000ea20000300a00 */
[----:B------:R-:W-:Y:S01]  /*3180*/  UMOV UR12, UR4 ;  /* 0x00000004000c7c82 */ /* 0x000fe20008000000 */
[----:B------:R-:W-:-:S02]  /*3190*/  UMOV UR13, UR5 ;  /* 0x00000005000d7c82 */ /* 0x000fc40008000000 */
[----:B------:R-:W-:Y:S01]  /*31a0*/  STL.64 [R1+0x140], R152 ;  /* 0x0001409801007387 */ /* 0x000fe20000100a00 */
[----:B------:R-:W-:Y:S02]  /*31b0*/  WARPGROUP.DEPBAR.LE gsb0, 0x0 ;  /* 0x00008000000079c5 */ /* 0x000fe40000010000 */
[----:B------:R-:W-:Y:S01]  /*31c0*/  WARPGROUP.ARRIVE ;  /* 0x00000000000079c5 */ /* 0x000fe20000000000 */
[----:B------:R-:W-:Y:S04]  /*31d0*/  STL.64 [R1+0x148], R154 ;  /* 0x0001489a01007387 */ /* 0x000fe80000100a00 */
[----:B------:R-:W-:Y:S01]  /*31e0*/  STL.64 [R1+0x150], R156 ;  /* 0x0001509c01007387 */ /* 0x000fe20000100a00 */
[----:B------:R-:W-:Y:S03]  /*31f0*/  IGMMA.64x32x32.S8.S8 R200, gdesc[UR8], R200, gsb0 ;  /* 0x0120000008c879f1 */ /* 0x000fe600080410c8 */
        /* <DEDUP_REMOVED lines=13> */
[----:B------:R-:W-:-:S02]  /*32d0*/  WARPGROUP.DEPBAR.LE gsb0, 0x0 ;  /* 0x00008000000079c5 */ /* 0x000fc40000010000 */
[----:B------:R-:W-:Y:S01]  /*32e0*/  WARPGROUP.ARRIVE ;  /* 0x00000000000079c5 */ /* 0x000fe20000000000 */
[----:B------:R-:W-:Y:S01]  /*32f0*/  UMOV UR16, UR4 ;  /* 0x0000000400107c82 */ /* 0x000fe20008000000 */
[----:B------:R-:W-:Y:S01]  /*3300*/  UMOV UR17, UR5 ;  /* 0x0000000500117c82 */ /* 0x000fe20008000000 */
[----:B------:R-:W-:Y:S03]  /*3310*/  STL.64 [R1+0x100], R220 ;  /* 0x000100dc01007387 */ /* 0x000fe60000100a00 */
[----:B------:R-:W-:Y:S01]  /*3320*/  IGMMA.64x32x32.S8.S8 R168, gdesc[UR12], R168, gsb0 ;  /* 0x012000000ca879f1 */ /* 0x000fe200080410a8 */
[----:B------:R-:W-:Y:S04]  /*3330*/  STL.64 [R1+0x108], R222 ;  /* 0x000108de01007387 */ /* 0x000fe80000100a00 */
[----:B------:R-:W-:Y:S04]  /*3340*/  STL.64 [R1+0x110], R224 ;  /* 0x000110e001007387 */ /* 0x000fe80000100a00 */
[----:B------:R-:W-:Y:S04]  /*3350*/  STL.64 [R1+0x118], R226 ;  /* 0x000118e201007387 */ /* 0x000fe80000100a00 */
[----:B------:R-:W-:Y:S04]  /*3360*/  STL.64 [R1+0x120], R228 ;  /* 0x000120e401007387 */ /* 0x000fe80000100a00 */
[----:B------:R0:W-:Y:S04]  /*3370*/  STL.64 [R1+0x128], R230 ;  /* 0x000128e601007387 */ /* 0x0001e80000100a00 */
[----:B------:R-:W-:Y:S04]  /*3380*/  STL.64 [R1+0x130], R232 ;  /* 0x000130e801007387 */ /* 0x000fe80000100a00 */
[----:B------:R-:W-:Y:S04]  /*3390*/  STL.64 [R1+0x138], R234 ;  /* 0x000138ea01007387 */ /* 0x000fe80000100a00 */
[----:B0-----:R-:W4:Y:S04]  /*33a0*/  LDL.LU.64 R230, [R1+0x248] ;  /* 0x0002480001e67983 */ /* 0x001f280000300a00 */
[----:B------:R-:W4:Y:S04]  /*33b0*/  LDL.LU.64 R228, [R1+0x240] ;  /* 0x0002400001e47983 */ /* 0x000f280000300a00 */
[----:B------:R-:W4:Y:S04]  /*33c0*/  LDL.LU.64 R226, [R1+0x238] ;  /* 0x0002380001e27983 */ /* 0x000f280000300a00 */
[----:B------:R-:W4:Y:S04]  /*33d0*/  LDL.LU.64 R224, [R1+0x230] ;  /* 0x0002300001e07983 */ /* 0x000f280000300a00 */
[----:B------:R-:W4:Y:S04]  /*33e0*/  LDL.LU.64 R222, [R1+0x228] ;  /* 0x0002280001de7983 */ /* 0x000f280000300a00 */
[----:B------:R-:W4:Y:S01]  /*33f0*/  LDL.LU.64 R220, [R1+0x220] ;  /* 0x0002200001dc7983 */ /* 0x000f220000300a00 */
[----:B------:R-:W-:Y:S01]  /*3400*/  UMOV UR20, UR4 ;  /* 0x0000000400147c82 */ /* 0x000fe20008000000 */
[----:B------:R-:W-:-:S02]  /*3410*/  UMOV UR21, UR5 ;  /* 0x0000000500157c82 */ /* 0x000fc40008000000 */
[----:B------:R0:W-:Y:S04]  /*3420*/  STL.64 [R1], R200 ;  /* 0x000000c801007387 */ /* 0x0001e80000100a00 */
[----:B------:R1:W-:Y:S01]  /*3430*/  STL.64 [R1+0x8], R202 ;  /* 0x000008ca01007387 */ /* 0x0003e20000100a00 */
[----:B------:R-:W-:Y:S02]  /*3440*/  WARPGROUP.DEPBAR.LE gsb0, 0x0 ;  /* 0x00008000000079c5 */ /* 0x000fe40000010000 */
[----:B------:R-:W-:Y:S01]  /*3450*/  WARPGROUP.ARRIVE ;  /* 0x00000000000079c5 */ /* 0x000fe20000000000 */
[----:B------:R1:W-:Y:S04]  /*3460*/  STL.64 [R1+0x10], R204 ;  /* 0x000010cc01007387 */ /* 0x0003e80000100a00 */
[----:B------:R1:W-:Y:S01]  /*3470*/  STL.64 [R1+0x18], R206 ;  /* 0x000018ce01007387 */ /* 0x0003e20000100a00 */
[----:B------:R-:W-:Y:S03]  /*3480*/  IGMMA.64x32x32.S8.S8 R104, gdesc[UR16], R104, gsb0 ;  /* 0x01200000106879f1 */ /* 0x000fe60008041068 */
[----:B------:R1:W-:Y:S04]  /*3490*/  STL.64 [R1+0x20], R208 ;  /* 0x000020d001007387 */ /* 0x0003e80000100a00 */
[----:B------:R1:W-:Y:S04]  /*34a0*/  STL.64 [R1+0x28], R210 ;  /* 0x000028d201007387 */ /* 0x0003e80000100a00 */
[----:B------:R1:W-:Y:S04]  /*34b0*/  STL.64 [R1+0x30], R212 ;  /* 0x000030d401007387 */ /* 0x0003e80000100a00 */
[----:B------:R1:W-:Y:S04]  /*34c0*/  STL.64 [R1+0x38], R214 ;  /* 0x000038d601007387 */ /* 0x0003e80000100a00 */
[----:B0-----:R-:W4:Y:S04]  /*34d0*/  LDL.LU.64 R200, [R1+0xc0] ;  /* 0x0000c00001c87983 */ /* 0x001f280000300a00 */
[----:B-1----:R-:W4:Y:S04]  /*34e0*/  LDL.LU.64 R202, [R1+0xc8] ;  /* 0x0000c80001ca7983 */ /* 0x002f280000300a00 */
[----:B------:R-:W4:Y:S04]  /*34f0*/  LDL.LU.64 R204, [R1+0xd0] ;  /* 0x0000d00001cc7983 */ /* 0x000f280000300a00 */
[----:B------:R-:W4:Y:S04]  /*3500*/  LDL.LU.64 R206, [R1+0xd8] ;  /* 0x0000d80001ce7983 */ /* 0x000f280000300a00 */
[----:B------:R-:W4:Y:S04]  /*3510*/  LDL.LU.64 R208, [R1+0xe0] ;  /* 0x0000e00001d07983 */ /* 0x000f280000300a00 */
[----:B------:R-:W4:Y:S04]  /*3520*/  LDL.LU.64 R210, [R1+0xe8] ;  /* 0x0000e80001d27983 */ /* 0x000f280000300a00 */
[----:B------:R-:W4:Y:S04]  /*3530*/  LDL.LU.64 R212, [R1+0xf0] ;  /* 0x0000f00001d47983 */ /* 0x000f280000300a00 */
[----:B------:R-:W4:Y:S01]  /*3540*/  LDL.LU.64 R214, [R1+0xf8] ;  /* 0x0000f80001d67983 */ /* 0x000f220000300a00 */
[----:B------:R-:W-:Y:S01]  /*3550*/  UIADD3 UR27, UR27, 0x300, URZ ;  /* 0x000003001b1b7890 */ /* 0x000fe2000fffe03f */
[----:B------:R-:W-:-:S02]  /*3560*/  WARPGROUP.DEPBAR.LE gsb0, 0x0 ;  /* 0x00008000000079c5 */ /* 0x000fc40000010000 */
[----:B------:R-:W-:-:S06]  /*3570*/  WARPGROUP.ARRIVE ;  /* 0x00000000000079c5 */ /* 0x000fcc0000000000 */
[----:B------:R-:W-:Y:S01]  /*3580*/  IGMMA.64x32x32.S8.S8 R40, gdesc[UR20], R40, gsb0 ;  /* 0x01200000142879f1 */ /* 0x000fe20008041028 */
        /* <DEDUP_REMOVED lines=14> */
[----:B--2---:R-:W-:-:S06]  /*3670*/  WARPGROUP.ARRIVE ;  /* 0x00000000000079c5 */ /* 0x004fcc0000000000 */
[----:B------:R-:W-:Y:S03]  /*3680*/  IGMMA.64x32x32.S8.S8 R88, gdesc[UR16], R88, gsb0 ;  /* 0x01200000105879f1 */ /* 0x000fe60008041058 */
[----:B------:R-:W-:Y:S02]  /*3690*/  WARPGROUP.DEPBAR.LE gsb0, 0x0 ;  /* 0x00008000000079c5 */ /* 0x000fe40000010000 */
[----:B---3--:R-:W-:-:S06]  /*36a0*/  WARPGROUP.ARRIVE ;  /* 0x00000000000079c5 */ /* 0x008fcc0000000000 */
[----:B------:R-:W-:Y:S03]  /*36b0*/  IGMMA.64x32x32.S8.S8 R152, gdesc[UR12], R152, gsb0 ;  /* 0x012000000c9879f1 */ /* 0x000fe60008041098 */
[----:B------:R-:W-:Y:S02]  /*36c0*/  WARPGROUP.DEPBAR.LE gsb0, 0x0 ;  /* 0x00008000000079c5 */ /* 0x000fe40000010000 */
[----:B----4-:R-:W-:-:S06]  /*36d0*/  WARPGROUP.ARRIVE ;  /* 0x00000000000079c5 */ /* 0x010fcc0000000000 */
[----:B------:R-:W-:Y:S03]  /*36e0*/  IGMMA.64x32x32.S8.S8 R216, gdesc[UR8], R216, gsb0 ;  /* 0x0120000008d879f1 */ /* 0x000fe600080410d8 */
[----:B------:R-:W-:Y:S02]  /*36f0*/  WARPGROUP.DEPBAR.LE gsb0, 0x0 ;  /* 0x00008000000079c5 */ /* 0x000fe40000010000 */
[----:B------:R-:W-:-:S06]  /*3700*/  WARPGROUP.ARRIVE ;  /* 0x00000000000079c5 */ /* 0x000fcc0000000000 */
[----:B------:R-:W-:Y:S03]  /*3710*/  IGMMA.64x32x32.S8.S8 R200, gdesc[UR4], R200, gsb0 ;  /* 0x0120000004c879f1 */ /* 0x000fe600080410c8 */
        /* <DEDUP_REMOVED lines=9> */
[----:B0-----:R0:W5:Y:S04]  /*37b0*/  LDL.LU.64 R214, [R1+0x218] ;  /* 0x0002180001d67983 */ /* 0x0011680000300a00 */
        /* <DEDUP_REMOVED lines=8> */
[----:B------:R-:W-:Y:S01]  /*3840*/  BPT.TRAP 0x1 ;  /* 0x000000040000795c */ /* 0x000fe20000300000 */
.L_x_28:
[----:B------:R-:W2:Y:S04]  /*3850*/  LDL R5, [R1+0x1d0] ;  /* 0x0001d00001057983 */ /* 0x000ea80000100800 */
[----:B------:R-:W3:Y:S01]  /*3860*/  LDL R6, [R1+0x1d4] ;  /* 0x0001d40001067983 */ /* 0x000ee20000100800 */
[----:B------:R-:W-:Y:S01]  /*3870*/  UISETP.GT.U32.AND UP0, UPT, UR37, 0x1, UPT ;  /* 0x000000012500788c */ /* 0x000fe2000bf04070 */
[----:B--2---:R-:W-:-:S13]  /*3880*/  ISETP.NE.AND P1, PT, R5, RZ, PT ;  /* 0x000000ff0500720c */ /* 0x004fda0003f25270 */
[----:B------:R-:W-:-:S04]  /*3890*/  @P1 IMAD R5, R2, 0x8, R0 ;  /* 0x0000000802051824 */ /* 0x000fc800078e0200 */
[----:B------:R-:W-:-:S05]  /*38a0*/  @P1 VIADD R5, R5, 0x50 ;  /* 0x0000005005051836 */ /* 0x000fca0000000000 */
[----:B---3--:R-:W-:-:S04]  /*38b0*/  @P1 PRMT R5, R6, 0x654, R5 ;  /* 0x0000065406051816 */ /* 0x008fc80000000005 */
[----:B------:R1:W-:Y:S01]  /*38c0*/  @P1 SYNCS.ARRIVE.TRANS64.RED.A1T0 RZ, [R5+URZ], RZ ;  /* 0x000000ff05ff19a7 */ /* 0x0003e2000810043f */
[----:B------:R-:W-:-:S13]  /*38d0*/  PLOP3.LUT P1, PT, PT, PT, UP0, 0x80, 0x0 ;  /* 0x000000000000781c */ /* 0x000fda0003f2f008 */
[----:B-1----:R-:W-:Y:S05]  /*38e0*/  @P1 BRA `(.L_x_29) ;  /* 0x0000000000041947 */ /* 0x002fea0003800000 */
[----:B------:R-:W-:Y:S01]  /*38f0*/  BPT.TRAP 0x1 ;  /* 0x000000040000795c */ /* 0x000fe20000300000 */
.L_x_29:
[----:B------:R-:W-:Y:S01]  /*3900*/  UIADD3 UR26, UR26, 0x1, URZ ;  /* 0x000000011a1a7890 */ /* 0x000fe2000fffe03f */
[----:B------:R-:W-:Y:S01]  /*3910*/  ISETP.GT.AND P2, PT, R4, 0x1, PT ;  /* 0x000000010400780c */ /* 0x000fe20003f44270 */
[----:B------:R-:W-:Y:S02]  /*3920*/  VIADD R2, R2, 0x1 ;  /* 0x0000000102027836 */ /* 0x000fe40000000000 */
[----:B------:R-:W-:Y:S01]  /*3930*/  UISETP.NE.AND UP0, UPT, UR26, 0xa, UPT ;  /* 0x0000000a1a00788c */ /* 0x000fe2000bf05270 */
[----:B------:R-:W-:Y:S02]  /*3940*/  VIADD R4, R4, 0xffffffff ;  /* 0xffffffff04047836 */ /* 0x000fe40000000000 */
[C---:B------:R-:W-:Y:S01]  /*3950*/  ISETP.NE.AND P1, PT, R2.reuse, 0xa, PT ;  /* 0x0000000a0200780c */ /* 0x040fe20003f25270 */
[----:B------:R-:W-:Y:S02]  /*3960*/  USEL UR4, URZ, 0x1, UP0 ;  /* 0x000000013f047887 */ /* 0x000fe40008000000 */
[----:B------:R-:W-:Y:S01]  /*3970*/  USEL UR26, UR26, URZ, UP0 ;  /* 0x0000003f1a1a7287 */ /* 0x000fe20008000000 */
[----:B------:R-:W-:-:S03]  /*3980*/  SEL R2, R2, RZ, P1 ;  /* 0x000000ff02027207 */ /* 0x000fc60000800000 */
[----:B------:R-:W-:Y:S01]  /*3990*/  LOP3.LUT R3, R3, UR4, RZ, 0x3c, !PT ;  /* 0x0000000403037c12 */ /* 0x000fe2000f8e3cff */
[----:B------:R-:W-:Y:S07]  /*39a0*/  @P2 BRA `(.L_x_30) ;  /* 0xffffffe800ec2947 */ /* 0x000fee000383ffff */
.L_x_23:
[----:B0-2---:R-:W0:Y:S02]  /*39b0*/  LDC R2, c[0x0][0x28c] ;  /* 0x0000a300ff027b82 */ /* 0x005e240000000800 */
[----:B0-----:R-:W-:-:S13]  /*39c0*/  ISETP.GE.AND P1, PT, R2, 0x1, PT ;  /* 0x000000010200780c */ /* 0x001fda0003f26270 */
[----:B------:R-:W-:Y:S05]  /*39d0*/  @!P1 BRA `(.L_x_31) ;  /* 0x00000000005c9947 */ /* 0x000fea0003800000 */
[----:B------:R-:W-:Y:S05]  /*39e0*/  @!P0 BRA `(.L_x_32) ;  /* 0x0000000000048947 */ /* 0x000fea0003800000 */
[----:B------:R-:W-:Y:S01]  /*39f0*/  BPT.TRAP 0x1 ;  /* 0x000000040000795c */ /* 0x000fe20000300000 */
.L_x_32:
[----:B------:R-:W2:Y:S01]  /*3a00*/  LDL R2, [R1+0x1d0] ;  /* 0x0001d00001027983 */ /* 0x000ea20000100800 */
[----:B------:R-:W-:Y:S01]  /*3a10*/  BSSY B0, `(.L_x_33) ;  /* 0x000000f000007945 */ /* 0x000fe20003800000 */
[----:B--2---:R-:W-:-:S13]  /*3a20*/  ISETP.NE.AND P0, PT, R2, RZ, PT ;  /* 0x000000ff0200720c */ /* 0x004fda0003f05270 */
[----:B------:R-:W-:Y:S05]  /*3a30*/  @!P0 BRA `(.L_x_34) ;  /* 0x0000000000308947 */ /* 0x000fea0003800000 */
[----:B------:R-:W2:Y:S01]  /*3a40*/  LDL R3, [R1+0x1d4] ;  /* 0x0001d40001037983 */ /* 0x000ea20000100800 */
[----:B------:R-:W-:-:S04]  /*3a50*/  UISETP.LT.AND UP0, UPT, UR46, 0x1, UPT ;  /* 0x000000012e00788c */ /* 0x000fc8000bf01270 */
[----:B------:R-:W-:-:S04]  /*3a60*/  USEL UR6, UR46, 0x1, UP0 ;  /* 0x000000012e067887 */ /* 0x000fc80008000000 */
[----:B------:R-:W-:-:S04]  /*3a70*/  UIADD3 UR6, UR36, UR46, -UR6 ;  /* 0x0000002e24067290 */ /* 0x000fc8000fffe806 */
[----:B------:R-:W-:-:S04]  /*3a80*/  UIMAD.WIDE.U32 UR4, UR6, -0x33333333, URZ ;  /* 0xcccccccd060478a5 */ /* 0x000fc8000f8e003f */
[----:B------:R-:W-:-:S04]  /*3a90*/  USHF.R.U32.HI UR4, URZ, 0x3, UR5 ;  /* 0x000000033f047899 */ /* 0x000fc80008011605 */
[----:B------:R-:W-:-:S06]  /*3aa0*/  UIMAD UR6, UR4, -0xa, UR6 ;  /* 0xfffffff6040678a4 */ /* 0x000fcc000f8e0206 */
[----:B------:R-:W-:-:S04]  /*3ab0*/  IMAD.U32 R2, RZ, RZ, UR6 ;  /* 0x00000006ff027e24 */ /* 0x000fc8000f8e00ff */
[----:B------:R-:W-:-:S04]  /*3ac0*/  IMAD R0, R2, 0x8, R0 ;  /* 0x0000000802007824 */ /* 0x000fc800078e0200 */
[----:B------:R-:W-:-:S05]  /*3ad0*/  VIADD R0, R0, 0x50 ;  /* 0x0000005000007836 */ /* 0x000fca0000000000 */
[----:B--2---:R-:W-:-:S04]  /*3ae0*/  PRMT R0, R3, 0x654, R0 ;  /* 0x0000065403007816 */ /* 0x004fc80000000000 */
[----:B------:R0:W-:Y:S03]  /*3af0*/  SYNCS.ARRIVE.TRANS64.RED.A1T0 RZ, [R0+URZ], RZ ;  /* 0x000000ff00ff79a7 */ /* 0x0001e6000810043f */
.L_x_34:
[----:B------:R-:W-:Y:S05]  /*3b00*/  BSYNC B0 ;  /* 0x0000000000007941 */ /* 0x000fea0003800000 */
.L_x_33:
[----:B------:R-:W-:-:S06]  /*3b10*/  UISETP.GT.U32.AND UP0, UPT, UR37, 0x1, UPT ;  /* 0x000000012500788c */ /* 0x000fcc000bf04070 */
[----:B------:R-:W-:-:S13]  /*3b20*/  PLOP3.LUT P0, PT, PT, PT, UP0, 0x80, 0x0 ;  /* 0x000000000000781c */ /* 0x000fda0003f0f008 */
[----:B------:R-:W-:Y:S05]  /*3b30*/  @P0 BRA `(.L_x_31) ;  /* 0x0000000000040947 */ /* 0x000fea0003800000 */
[----:B------:R-:W-:Y:S01]  /*3b40*/  BPT.TRAP 0x1 ;  /* 0x000000040000795c */ /* 0x000fe20000300000 */
.L_x_31:
[----:B-1----:R-:W1:Y:S01]  /*3b50*/  S2R R6, SR_TID.X ;  /* 0x0000000000067919 */ /* 0x002e620000002100 */
[----:B------:R-:W-:Y:S01]  /*3b60*/  UIMAD UR48, UR48, 0xa0, URZ ;  /* 0x000000a0303078a4 */ /* 0x000fe2000f8e023f */
[----:B------:R-:W-:Y:S01]  /*3b70*/  IMAD.MOV.U32 R7, RZ, RZ, -0x2 ;  /* 0xfffffffeff077424 */ /* 0x000fe200078e00ff */
[----:B------:R-:W-:Y:S02]  /*3b80*/  UIMAD.WIDE UR6, UR49, 0x200, URZ ;  /* 0x00000200310678a5 */ /* 0x000fe4000f8e023f */
[----:B------:R-:W-:Y:S02]  /*3b90*/  USHF.R.S32.HI UR10, URZ, 0x1f, UR47 ;  /* 0x0000001f3f0a7899 */ /* 0x000fe4000801142f */
[----:B------:R-:W-:Y:S01]  /*3ba0*/  IMAD.U32 R20, RZ, RZ, UR48 ;  /* 0x00000030ff147e24 */ /* 0x000fe2000f8e00ff */
[----:B------:R-:W-:Y:S01]  /*3bb0*/  ULDC.64 UR8, c[0x0][0x5d0] ;  /* 0x0001740000087ab9 */ /* 0x000fe20000000a00 */
[----:B------:R-:W-:Y:S02]  /*3bc0*/  USHF.L.U32 UR49, UR49, 0x9, URZ ;  /* 0x0000000931317899 */ /* 0x000fe4000800063f */
[----:B------:R-:W-:-:S02]  /*3bd0*/  UIMAD UR4, UR10, UR8, URZ ;  /* 0x000000080a0472a4 */ /* 0x000fc4000f8e023f */
[----:B------:R-:W-:Y:S02]  /*3be0*/  UIADD3 UR36, UR46, UR36, URZ ;  /* 0x000000242e247290 */ /* 0x000fe4000fffe03f */
[----:B------:R-:W-:Y:S02]  /*3bf0*/  UIMAD UR4, UR47, UR9, UR4 ;  /* 0x000000092f0472a4 */ /* 0x000fe4000f8e0204 */
[----:B------:R-:W-:Y:S02]  /*3c00*/  UISETP.GT.U32.AND UP1, UPT, UR36, 0x9, UPT ;  /* 0x000000092400788c */ /* 0x000fe4000bf24070 */
[----:B------:R-:W-:Y:S02]  /*3c10*/  UISETP.GE.U32.AND UP2, UPT, UR46, 0xa, UPT ;  /* 0x0000000a2e00788c */ /* 0x000fe4000bf46070 */
[----:B------:R-:W-:Y:S01]  /*3c20*/  UISETP.LT.U32.AND UP1, UPT, UR46, 0xa, UP1 ;  /* 0x0000000a2e00788c */ /* 0x000fe20008f21070 */
[--C-:B-1----:R-:W-:Y:S01]  /*3c30*/  SHF.R.U32.HI R2, RZ, 0x7, R6.reuse ;  /* 0x00000007ff027819 */ /* 0x102fe20000011606 */
[----:B------:R-:W-:Y:S01]  /*3c40*/  IMAD.SHL.U32 R21, R6, 0x2, RZ ;  /* 0x0000000206157824 */ /* 0x000fe200078e00ff */
[----:B0-----:R-:W-:-:S02]  /*3c50*/  SHF.R.U32.HI R0, RZ, 0x2, R6 ;  /* 0x00000002ff007819 */ /* 0x001fc40000011606 */
[----:B------:R-:W-:Y:S02]  /*3c60*/  LOP3.LUT R2, R2, 0x1, RZ, 0xc0, !PT ;  /* 0x0000000102027812 */ /* 0x000fe400078ec0ff */
[----:B------:R-:W-:Y:S02]  /*3c70*/  LOP3.LUT R4, R6, 0x60, RZ, 0xc0, !PT ;  /* 0x0000006006047812 */ /* 0x000fe400078ec0ff */
[----:B------:R-:W-:Y:S01]  /*3c80*/  LOP3.LUT R0, R0, 0x7, RZ, 0xc0, !PT ;  /* 0x0000000700007812 */ /* 0x000fe200078ec0ff */
[----:B------:R-:W-:Y:S01]  /*3c90*/  IMAD.SHL.U32 R3, R2, 0x40, RZ ;  /* 0x0000004002037824 */ /* 0x000fe200078e00ff */
[----:B------:R-:W-:Y:S02]  /*3ca0*/  SHF.R.U32.HI R4, RZ, 0x1, R4 ;  /* 0x00000001ff047819 */ /* 0x000fe40000011604 */
[----:B------:R-:W-:Y:S02]  /*3cb0*/  LOP3.LUT R20, R20, 0x6, R21, 0xf8, !PT ;  /* 0x0000000614147812 */ /* 0x000fe400078ef815 */
[----:B------:R-:W-:-:S02]  /*3cc0*/  LOP3.LUT R3, R3, 0x40, R0, 0xe2, !PT ;  /* 0x0000004003037812 */ /* 0x000fc400078ee200 */
[----:B------:R-:W-:Y:S02]  /*3cd0*/  IADD3 R0, RZ, -R4, -R0 ;  /* 0x80000004ff007210 */ /* 0x000fe40007ffe800 */
[----:B------:R-:W-:Y:S01]  /*3ce0*/  LOP3.LUT R3, R3, UR6, R4, 0xfe, !PT ;  /* 0x0000000603037c12 */ /* 0x000fe2000f8efe04 */
[----:B------:R-:W-:Y:S01]  /*3cf0*/  IMAD.U32 R4, RZ, RZ, UR8 ;  /* 0x00000008ff047e24 */ /* 0x000fe2000f8e00ff */
[----:B------:R-:W-:Y:S01]  /*3d00*/  SHF.R.S32.HI R21, RZ, 0x1f, R20 ;  /* 0x0000001fff157819 */ /* 0x000fe20000011414 */
[----:B------:R-:W-:Y:S01]  /*3d10*/  ULDC UR8, c[0x0][0x284] ;  /* 0x0000a10000087ab9 */ /* 0x000fe20000000800 */
[----:B------:R-:W-:Y:S02]  /*3d20*/  IMAD R0, R2, -0x40, R0 ;  /* 0xffffffc002007824 */ /* 0x000fe400078e0200 */
[----:B------:R-:W-:Y:S02]  /*3d30*/  IMAD.U32 R22, RZ, RZ, UR8 ;  /* 0x00000008ff167e24 */ /* 0x000fe4000f8e00ff */
[----:B------:R-:W-:-:S03]  /*3d40*/  IMAD.WIDE.U32 R4, R4, UR47, R20 ;  /* 0x0000002f04047c25 */ /* 0x000fc6000f8e0014 */
[----:B------:R-:W-:Y:S01]  /*3d50*/  IADD3 R22, R22, -UR49, R0 ;  /* 0x8000003116167c10 */ /* 0x000fe2000fffe000 */
[----:B------:R-:W-:Y:S01]  /*3d60*/  VIADD R5, R5, UR4 ;  /* 0x0000000405057c36 */ /* 0x000fe20008000000 */
[----:B------:R-:W-:Y:S01]  /*3d70*/  ULDC UR4, c[0x0][0x288] ;  /* 0x0000a20000047ab9 */ /* 0x000fe20000000800 */
[----:B------:R-:W-:Y:S01]  /*3d80*/  LOP3.LUT R0, R6, 0x3, RZ, 0xc0, !PT ;  /* 0x0000000306007812 */ /* 0x000fe200078ec0ff */
[----:B------:R-:W-:-:S04]  /*3d90*/  UISETP.GE.AND UP0, UPT, UR48, UR4, UPT ;  /* 0x000000043000728c */ /* 0x000fc8000bf06270 */
[----:B------:R-:W-:Y:S01]  /*3da0*/  UISETP.GE.OR UP0, UPT, UR49, UR8, UP0 ;  /* 0x000000083100728c */ /* 0x000fe20008706670 */
[----:B------:R-:W-:Y:S01]  /*3db0*/  IMAD R0, R0, R7, UR4 ;  /* 0x0000000400007e24 */ /* 0x000fe2000f8e0207 */
[----:B------:R-:W-:Y:S02]  /*3dc0*/  UIMAD.WIDE.U32 UR4, UR36, -0x33333333, URZ ;  /* 0xcccccccd240478a5 */ /* 0x000fe4000f8e003f */
[----:B------:R-:W-:Y:S01]  /*3dd0*/  USEL UR8, URZ, 0x1, !UP1 ;  /* 0x000000013f087887 */ /* 0x000fe2000c800000 */
[----:B------:R-:W-:Y:S01]  /*3de0*/  VIADD R0, R0, -UR48 ;  /* 0x8000003000007c36 */ /* 0x000fe20008000000 */
[----:B------:R-:W-:Y:S01]  /*3df0*/  PLOP3.LUT P0, PT, PT, PT, UP0, 0x80, 0x0 ;  /* 0x000000000000781c */ /* 0x000fe20003f0f008 */
[----:B------:R-:W-:Y:S02]  /*3e00*/  USHF.R.U32.HI UR4, URZ, 0x3, UR5 ;  /* 0x000000033f047899 */ /* 0x000fe40008011605 */
[----:B------:R-:W-:Y:S02]  /*3e10*/  ULOP3.LUT UR45, UR45, UR8, URZ, 0x3c, !UPT ;  /* 0x000000082d2d7292 */ /* 0x000fe4000f8e3c3f */
[----:B------:R-:W-:-:S02]  /*3e20*/  UIMAD UR36, UR4, -0xa, UR36 ;  /* 0xfffffff6042478a4 */ /* 0x000fc4000f8e0224 */
[----:B------:R-:W-:Y:S01]  /*3e30*/  @UP2 ULOP3.LUT UR45, UR45, 0x1, UR4, 0x78, !UPT ;  /* 0x000000012d2d2892 */ /* 0x000fe2000f8e7804 */
[----:B------:R-:W-:-:S05]  /*3e40*/  UMOV UR49, 0xffffffff ;  /* 0xffffffff00317882 */ /* 0x000fca0000000000 */
[----:B------:R-:W-:Y:S06]  /*3e50*/  @P0 BRA `(.L_x_35) ;  /* 0x0000011c00140947 */ /* 0x000fec0003800000 */
[----:B-----5:R-:W-:Y:S01]  /*3e60*/  ISETP.NE.AND P0, PT, R18, RZ, PT ;  /* 0x000000ff1200720c */ /* 0x020fe20003f05270 */
[----:B------:R-:W-:Y:S01]  /*3e70*/  ULDC.64 UR12, c[0x0][0x5c8] ;  /* 0x00017200000c7ab9 */ /* 0x000fe20000000a00 */
[----:B------:R-:W-:Y:S01]  /*3e80*/  BSSY B0, `(.L_x_35) ;  /* 0x00011c2000007945 */ /* 0x000fe20003800000 */
[----:B------:R-:W-:Y:S01]  /*3e90*/  UIMAD UR4, UR7, UR12, URZ ;  /* 0x0000000c070472a4 */ /* 0x000fe2000f8e023f */
[----:B------:R-:W-:Y:S02]  /*3ea0*/  IMAD.U32 R10, RZ, RZ, UR13 ;  /* 0x0000000dff0a7e24 */ /* 0x000fe4000f8e00ff */
[----:B------:R-:W-:-:S04]  /*3eb0*/  IMAD.WIDE.U32 R4, R3, UR12, R4 ;  /* 0x0000000c03047c25 */ /* 0x000fc8000f8e0004 */
[----:B------:R-:W-:-:S04]  /*3ec0*/  IMAD R10, R3, R10, UR4 ;  /* 0x00000004030a7e24 */ /* 0x000fc8000f8e020a */
[----:B------:R-:W-:Y:S01]  /*3ed0*/  IMAD.IADD R10, R5, 0x1, R10 ;  /* 0x00000001050a7824 */ /* 0x000fe200078e020a */
[----:B------:R-:W-:Y:S06]  /*3ee0*/  @!P0 BRA `(.L_x_36) ;  /* 0x000000bc00608947 */ /* 0x000fec0003800000 */
[----:B------:R-:W0:Y:S01]  /*3ef0*/  LDC.64 R8, c[0x0][0x5b0] ;  /* 0x00016c00ff087b82 */ /* 0x000e220000000a00 */
[----:B------:R-:W-:Y:S01]  /*3f00*/  ULDC.64 UR8, c[0x0][0x5b8] ;  /* 0x00016e0000087ab9 */ /* 0x000fe20000000a00 */
[----:B------:R-:W-:Y:S01]  /*3f10*/  ISETP.GE.AND P5, PT, R22, 0x1, PT ;  /* 0x000000011600780c */ /* 0x000fe20003fa6270 */
[----:B------:R-:W-:Y:S02]  /*3f20*/  UIMAD UR4, UR10, UR8, URZ ;  /* 0x000000080a0472a4 */ /* 0x000fe4000f8e023f */
[----:B------:R-:W-:Y:S01]  /*3f30*/  IMAD.U32 R2, RZ, RZ, UR8 ;  /* 0x00000008ff027e24 */ /* 0x000fe2000f8e00ff */
[----:B---3--:R-:W-:Y:S01]  /*3f40*/  LOP3.LUT R19, R19, 0xffffffef, RZ, 0xc0, !PT ;  /* 0xffffffef13137812 */ /* 0x008fe200078ec0ff */
[----:B------:R-:W-:Y:S01]  /*3f50*/  BSSY B1, `(.L_x_37) ;  /* 0x0000011000017945 */ /* 0x000fe20003800000 */
[----:B------:R-:W-:Y:S01]  /*3f60*/  UIMAD UR4, UR47, UR9, UR4 ;  /* 0x000000092f0472a4 */ /* 0x000fe2000f8e0204 */
[----:B------:R-:W1:Y:S01]  /*3f70*/  LDC.64 R12, c[0x0][0x5a8] ;  /* 0x00016a00ff0c7b82 */ /* 0x000e620000000a00 */
[----:B------:R-:W-:Y:S01]  /*3f80*/  IMAD.WIDE.U32 R20, R2, UR47, R20 ;  /* 0x0000002f02147c25 */ /* 0x000fe2000f8e0014 */
[----:B------:R-:W-:-:S03]  /*3f90*/  ISETP.LT.OR P1, PT, R0, 0x1, !P5 ;  /* 0x000000010000780c */ /* 0x000fc60006f21670 */
[----:B------:R-:W-:Y:S02]  /*3fa0*/  VIADD R233, R21, UR4 ;  /* 0x0000000415e97c36 */ /* 0x000fe40008000000 */
[----:B------:R-:W-:Y:S01]  /*3fb0*/  IMAD.MOV.U32 R232, RZ, RZ, R20 ;  /* 0x000000ffffe87224 */ /* 0x000fe200078e0014 */
[----:B------:R-:W-:-:S04]  /*3fc0*/  @P5 LOP3.LUT R19, R19, 0x10, RZ, 0xfc, !PT ;  /* 0x0000001013135812 */ /* 0x000fc800078efcff */
[----:B------:R2:W-:Y:S01]  /*3fd0*/  STL.64 [R1+0x1c8], R232 ;  /* 0x0001c8e801007387 */ /* 0x0005e20000100a00 */
[----:B0-----:R-:W-:Y:S02]  /*3fe0*/  IMAD R14, R8, UR7, RZ ;  /* 0x00000007080e7c24 */ /* 0x001fe4000f8e02ff */
[----:B------:R-:W-:-:S04]  /*3ff0*/  IMAD.WIDE.U32 R6, R3, R8, R232 ;  /* 0x0000000803067225 */ /* 0x000fc800078e00e8 */
[----:B------:R-:W-:Y:S01]  /*4000*/  IMAD R14, R3, R9, R14 ;  /* 0x00000009030e7224 */ /* 0x000fe200078e020e */
[----:B-1----:R-:W-:-:S04]  /*4010*/  IADD3 R234, P0, R6, R12, RZ ;  /* 0x0000000c06ea7210 */ /* 0x002fc80007f1e0ff */
[----:B------:R-:W-:-:S05]  /*4020*/  IADD3.X R235, R13, R7, R14, P0, !PT ;  /* 0x000000070deb7210 */ /* 0x000fca00007fe40e */
[----:B------:R2:W-:Y:S01]  /*4030*/  STL.64 [R1+0x1c0], R234 ;  /* 0x0001c0ea01007387 */ /* 0x0005e20000100a00 */
[----:B------:R-:W-:Y:S05]  /*4040*/  @P1 BRA `(.L_x_38) ;  /* 0x0000000000041947 */ /* 0x000fea0003800000 */
[----:B------:R0:W5:Y:S02]  /*4050*/  LDG.E.U8 R16, desc[UR50][R234.64] ;  /* 0x00000032ea107981 */ /* 0x000164000c1e1100 */
.L_x_38:
[----:B------:R-:W-:Y:S05]  /*4060*/  BSYNC B1 ;  /* 0x0000000000017941 */ /* 0x000fea0003800000 */
.L_x_37:
[----:B------:R-:W3:Y:S01]  /*4070*/  LDL.LU R6, [R1+0x180] ;  /* 0x0001800001067983 */ /* 0x000ee20000300800 */
[----:B-----5:R-:W-:Y:S01]  /*4080*/  LOP3.LUT R2, R16, 0xffff, RZ, 0xc0, !PT ;  /* 0x0000ffff10027812 */ /* 0x020fe200078ec0ff */
[----:B------:R-:W-:Y:S01]  /*4090*/  ULDC.64 UR4, c[0x0][0x5c0] ;  /* 0x0001700000047ab9 */ /* 0x000fe20000000a00 */
[----:B------:R-:W-:Y:S01]  /*40a0*/  ISETP.LT.OR P2, PT, R0, 0x2, !P5 ;  /* 0x000000020000780c */ /* 0x000fe20006f41670 */
[----:B------:R-:W-:Y:S01]  /*40b0*/  BSSY B1, `(.L_x_39) ;  /* 0x000000b000017945 */ /* 0x000fe20003800000 */
[----:B------:R-:W-:Y:S02]  /*40c0*/  PRMT R2, R2, 0x8880, RZ ;  /* 0x0000888002027816 */ /* 0x000fe400000000ff */
[----:B------:R-:W-:-:S03]  /*40d0*/  IADD3 R4, P0, R4, UR4, RZ ;  /* 0x0000000404047c10 */ /* 0x000fc6000ff1e0ff */
[----:B------:R-:W-:Y:S01]  /*40e0*/  IMAD R2, R2, R18, RZ ;  /* 0x0000001202027224 */ /* 0x000fe200078e02ff */
[----:B------:R-:W-:-:S03]  /*40f0*/  IADD3.X R5, R10, UR5, RZ, P0, !PT ;  /* 0x000000050a057c10 */ /* 0x000fc600087fe4ff */
[----:B---3--:R-:W-:-:S05]  /*4100*/  @!P1 IMAD R6, R6, R17, R2 ;  /* 0x0000001106069224 */ /* 0x008fca00078e0202 */
[----:B------:R1:W-:Y:S01]  /*4110*/  @!P1 STG.E.U8 desc[UR50][R4.64], R6 ;  /* 0x0000000604009986 */ /* 0x0003e2000c101132 */
[----:B------:R-:W-:Y:S05]  /*4120*/  @P2 BRA `(.L_x_40) ;  /* 0x00000000000c2947 */ /* 0x000fea0003800000 */
[----:B------:R-:W3:Y:S02]  /*4130*/  LDG.E.U8 R16, desc[UR50][R234.64+0x1] ;  /* 0x00000132ea107981 */ /* 0x000ee4000c1e1100 */
[----:B---3--:R-:W-:-:S05]  /*4140*/  PRMT R2, R16, 0x8880, RZ ;  /* 0x0000888010027816 */ /* 0x008fca00000000ff */
[----:B------:R-:W-:-:S07]  /*4150*/  IMAD R2, R2, R18, RZ ;  /* 0x0000001202027224 */ /* 0x000fce00078e02ff */
.L_x_40:
[----:B------:R-:W-:Y:S05]  /*4160*/  BSYNC B1 ;  /* 0x0000000000017941 */ /* 0x000fea0003800000 */
.L_x_39:
[----:B-1----:R-:W3:Y:S01]  /*4170*/  LDL.LU R6, [R1+0x184] ;  /* 0x0001840001067983 */ /* 0x002ee20000300800 */
[----:B------:R-:W-:Y:S01]  /*4180*/  SHF.L.U64.HI R7, R8, 0x3, R9 ;  /* 0x0000000308077819 */ /* 0x000fe20000010209 */
[----:B------:R-:W-:Y:S01]  /*4190*/  BSSY B1, `(.L_x_41) ;  /* 0x0000011000017945 */ /* 0x000fe20003800000 */
[----:B------:R-:W-:-:S04]  /*41a0*/  ISETP.GE.AND P6, PT, R22, 0x9, PT ;  /* 0x000000091600780c */ /* 0x000fc80003fc6270 */
[C---:B------:R-:W-:Y:S02]  /*41b0*/  ISETP.LT.OR P4, PT, R0.reuse, 0x1, !P6 ;  /* 0x000000010000780c */ /* 0x040fe40007781670 */
[----:B------:R-:W-:Y:S01]  /*41c0*/  ISETP.LT.OR P0, PT, R0, 0x2, !P6 ;  /* 0x000000020000780c */ /* 0x000fe20007701670 */
[----:B---3--:R-:W-:-:S05]  /*41d0*/  @!P2 IMAD R6, R6, R17, R2 ;  /* 0x000000110606a224 */ /* 0x008fca00078e0202 */
[----:B------:R1:W-:Y:S02]  /*41e0*/  @!P2 STG.E.U8 desc[UR50][R4.64+0x1], R6 ;  /* 0x000001060400a986 */ /* 0x0003e4000c101132 */
[----:B-1----:R-:W-:-:S04]  /*41f0*/  IMAD.SHL.U32 R6, R8, 0x8, RZ ;  /* 0x0000000808067824 */ /* 0x002fc800078e00ff */
[----:B------:R-:W-:-:S04]  /*4200*/  IMAD.WIDE.U32 R10, R3, R8, R6 ;  /* 0x00000008030a7225 */ /* 0x000fc800078e0006 */
[----:B------:R-:W-:Y:S01]  /*4210*/  IMAD.IADD R14, R14, 0x1, R11 ;  /* 0x000000010e0e7824 */ /* 0x000fe200078e020b */
[----:B0-2---:R-:W-:Y:S02]  /*4220*/  IADD3 R234, P1, P2, R20, R12, R10 ;  /* 0x0000000c14ea7210 */ /* 0x005fe40007a3e00a */
[----:B------:R-:W-:Y:S02]  /*4230*/  @!P4 IADD3 R10, P3, R4, UR42, RZ ;  /* 0x0000002a040acc10 */ /* 0x000fe4000ff7e0ff */
[----:B------:R-:W-:-:S05]  /*4240*/  IADD3.X R235, R233, R13, R14, P1, P2 ;  /* 0x0000000de9eb7210 */ /* 0x000fca0000fe440e */
[----:B------:R0:W-:Y:S01]  /*4250*/  STL.64 [R1+0x180], R234 ;  /* 0x000180ea01007387 */ /* 0x0001e20000100a00 */
[----:B------:R-:W-:Y:S05]  /*4260*/  @P4 BRA `(.L_x_42) ;  /* 0x00000000000c4947 */ /* 0x000fea0003800000 */
[----:B------:R-:W2:Y:S02]  /*4270*/  LDG.E.U8 R16, desc[UR50][R234.64] ;  /* 0x00000032ea107981 */ /* 0x000ea4000c1e1100 */
[----:B--2---:R-:W-:-:S05]  /*4280*/  PRMT R2, R16, 0x8880, RZ ;  /* 0x0000888010027816 */ /* 0x004fca00000000ff */
[----:B------:R-:W-:-:S07]  /*4290*/  IMAD R2, R2, R18, RZ ;  /* 0x0000001202027224 */ /* 0x000fce00078e02ff */
.L_x_42:
[----:B------:R-:W-:Y:S05]  /*42a0*/  BSYNC B1 ;  /* 0x0000000000017941 */ /* 0x000fea0003800000 */
.L_x_41:
[----:B------:R-:W2:Y:S01]  /*42b0*/  LDL.LU R14, [R1+0x188] ;  /* 0x00018800010e7983 */ /* 0x000ea20000300800 */
[----:B------:R-:W-:Y:S01]  /*42c0*/  @!P4 IADD3.X R11, R5, UR41, RZ, P3, !PT ;  /* 0x00000029050bcc10 */ /* 0x000fe20009ffe4ff */
[----:B------:R-:W-:Y:S01]  /*42d0*/  BSSY B1, `(.L_x_43) ;  /* 0x000000b000017945 */ /* 0x000fe20003800000 */
[C---:B------:R-:W-:Y:S02]  /*42e0*/  ISETP.LT.OR P2, PT, R0.reuse, 0x9, !P5 ;  /* 0x000000090000780c */ /* 0x040fe40006f41670 */
[C---:B------:R-:W-:Y:S02]  /*42f0*/  ISETP.LT.OR P3, PT, R0.reuse, 0xa, !P5 ;  /* 0x0000000a0000780c */ /* 0x040fe40006f61670 */
[----:B------:R-:W-:Y:S01]  /*4300*/  ISETP.LT.OR P1, PT, R0, 0x9, !P6 ;  /* 0x000000090000780c */ /* 0x000fe20007721670 */
[----:B--2---:R-:W-:-:S05]  /*4310*/  @!P4 IMAD R14, R14, R17, R2 ;  /* 0x000000110e0ec224 */ /* 0x004fca00078e0202 */
[----:B------:R1:W-:Y:S02]  /*4320*/  @!P4 STG.E.U8 desc[UR50][R10.64], R14 ;  /* 0x0000000e0a00c986 */ /* 0x0003e4000c101132 */
[----:B-1----:R-:W-:Y:S01]  /*4330*/  @!P0 IADD3 R10, P4, R4, UR42, RZ ;  /* 0x0000002a040a8c10 */ /* 0x002fe2000ff9e0ff */
[----:B------:R-:W-:-:S12]  /*4340*/  @P0 BRA `(.L_x_44) ;  /* 0x00000000000c0947 */ /* 0x000fd80003800000 */
[----:B------:R-:W2:Y:S02]  /*4350*/  LDG.E.U8 R16, desc[UR50][R234.64+0x1] ;  /* 0x00000132ea107981 */ /* 0x000ea4000c1e1100 */
[----:B--2---:R-:W-:-:S05]  /*4360*/  PRMT R2, R16, 0x8880, RZ ;  /* 0x0000888010027816 */ /* 0x004fca00000000ff */
[----:B------:R-:W-:-:S07]  /*4370*/  IMAD R2, R2, R18, RZ ;  /* 0x0000001202027224 */ /* 0x000fce00078e02ff */
.L_x_44:
[----:B------:R-:W-:Y:S05]  /*4380*/  BSYNC B1 ;  /* 0x0000000000017941 */ /* 0x000fea0003800000 */
.L_x_43:
[----:B------:R-:W2:Y:S01]  /*4390*/  LDL.LU R14, [R1+0x18c] ;  /* 0x00018c00010e7983 */ /* 0x000ea20000300800 */
[----:B------:R-:W-:Y:S01]  /*43a0*/  @!P0 IADD3.X R11, R5, UR41, RZ, P4, !PT ;  /* 0x00000029050b8c10 */ /* 0x000fe2000a7fe4ff */
[----:B------:R-:W-:Y:S01]  /*43b0*/  BSSY B1, `(.L_x_45) ;  /* 0x0000008000017945 */ /* 0x000fe20003800000 */
[----:B--2---:R-:W-:-:S05]  /*43c0*/  @!P0 IMAD R14, R14, R17, R2 ;  /* 0x000000110e0e8224 */ /* 0x004fca00078e0202 */
[----:B------:R1:W-:Y:S01]  /*43d0*/  @!P0 STG.E.U8 desc[UR50][R10.64+0x1], R14 ;  /* 0x0000010e0a008986 */ /* 0x0003e2000c101132 */
[----:B------:R-:W-:Y:S05]  /*43e0*/  @P2 BRA `(.L_x_46) ;  /* 0x0000000000102947 */ /* 0x000fea0003800000 */
[----:B-1----:R-:W2:Y:S04]  /*43f0*/  LDL.64 R10, [R1+0x1c0] ;  /* 0x0001c000010a7983 */ /* 0x002ea80000100a00 */
[----:B--2---:R-:W2:Y:S02]  /*4400*/  LDG.E.U8 R16, desc[UR50][R10.64+0x8] ;  /* 0x000008320a107981 */ /* 0x004ea4000c1e1100 */
[----:B--2---:R-:W-:-:S05]  /*4410*/  PRMT R2, R16, 0x8880, RZ ;  /* 0x0000888010027816 */ /* 0x004fca00000000ff */
[----:B------:R-:W-:-:S07]  /*4420*/  IMAD R2, R2, R18, RZ ;  /* 0x0000001202027224 */ /* 0x000fce00078e02ff */
.L_x_46:
[----:B------:R-:W-:Y:S05]  /*4430*/  BSYNC B1 ;  /* 0x0000000000017941 */ /* 0x000fea0003800000 */
.L_x_45:
[----:B-1----:R-:W2:Y:S01]  /*4440*/  LDL.LU R10, [R1+0x190] ;  /* 0x00019000010a7983 */ /* 0x002ea20000300800 */
[----:B------:R-:W-:Y:S01]  /*4450*/  BSSY B1, `(.L_x_47) ;  /* 0x0000008000017945 */ /* 0x000fe20003800000 */
[----:B--2---:R-:W-:-:S05]  /*4460*/  @!P2 IMAD R10, R10, R17, R2 ;  /* 0x000000110a0aa224 */ /* 0x004fca00078e0202 */
[----:B------:R1:W-:Y:S01]  /*4470*/  @!P2 STG.E.U8 desc[UR50][R4.64+0x8], R10 ;  /* 0x0000080a0400a986 */ /* 0x0003e2000c101132 */
[----:B------:R-:W-:Y:S05]  /*4480*/  @P3 BRA `(.L_x_48) ;  /* 0x0000000000103947 */ /* 0x000fea0003800000 */
[----:B------:R-:W2:Y:S04]  /*4490*/  LDL.64 R14, [R1+0x1c0] ;  /* 0x0001c000010e7983 */ /* 0x000ea80000100a00 */
[----:B--2---:R-:W2:Y:S02]  /*44a0*/  LDG.E.U8 R16, desc[UR50][R14.64+0x9] ;  /* 0x000009320e107981 */ /* 0x004ea4000c1e1100 */
[----:B--2---:R-:W-:-:S05]  /*44b0*/  PRMT R2, R16, 0x8880, RZ ;  /* 0x0000888010027816 */ /* 0x004fca00000000ff */
[----:B------:R-:W-:-:S07]  /*44c0*/  IMAD R2, R2, R18, RZ ;  /* 0x0000001202027224 */ /* 0x000fce00078e02ff */
.L_x_48:
[----:B------:R-:W-:Y:S05]  /*44d0*/  BSYNC B1 ;  /* 0x0000000000017941 */ /* 0x000fea0003800000 */
.L_x_47:
[----:B-1----:R-:W2:Y:S01]  /*44e0*/  LDL.LU R10, [R1+0x194] ;  /* 0x00019400010a7983 */ /* 0x002ea20000300800 */
[----:B------:R-:W-:Y:S01]  /*44f0*/  BSSY B1, `(.L_x_49) ;  /* 0x0000009000017945 */ /* 0x000fe20003800000 */
        /* <DEDUP_REMOVED lines=8> */
.L_x_50:
[----:B------:R-:W-:Y:S05]  /*4580*/  BSYNC B1 ;  /* 0x0000000000017941 */ /* 0x000fea0003800000 */
.L_x_49:
[----:B------:R-:W2:Y:S01]  /*4590*/  LDL.LU R14, [R1+0x198] ;  /* 0x00019800010e7983 */ /* 0x000ea20000300800 */
[----:B------:R-:W-:Y:S01]  /*45a0*/  @!P1 IADD3.X R11, R5, UR41, RZ, P2, !PT ;  /* 0x00000029050b9c10 */ /* 0x000fe200097fe4ff */
[----:B------:R-:W-:Y:S01]  /*45b0*/  BSSY B1, `(.L_x_51) ;  /* 0x000000b000017945 */ /* 0x000fe20003800000 */
[C---:B------:R-:W-:Y:S02]  /*45c0*/  ISETP.LT.OR P2, PT, R0.reuse, 0x11, !P5 ;  /* 0x000000110000780c */ /* 0x040fe40006f41670 */
[----:B------:R-:W-:Y:S01]  /*45d0*/  ISETP.LT.OR P3, PT, R0, 0x12, !P5 ;  /* 0x000000120000780c */ /* 0x000fe20006f61670 */
[----:B--2---:R-:W-:-:S05]  /*45e0*/  @!P1 IMAD R14, R14, R17, R2 ;  /* 0x000000110e0e9224 */ /* 0x004fca00078e0202 */
[----:B------:R1:W-:Y:S01]  /*45f0*/  @!P1 STG.E.U8 desc[UR50][R10.64+0x8], R14 ;  /* 0x0000080e0a009986 */ /* 0x0003e2000c101132 */
[----:B------:R-:W-:Y:S02]  /*4600*/  ISETP.LT.OR P1, PT, R0, 0x11, !P6 ;  /* 0x000000110000780c */ /* 0x000fe40007721670 */
[----:B-1----:R-:W-:Y:S01]  /*4610*/  @!P0 IADD3 R10, P4, R4, UR42, RZ ;  /* 0x0000002a040a8c10 */ /* 0x002fe2000ff9e0ff */
[----:B------:R-:W-:-:S12]  /*4620*/  @P0 BRA `(.L_x_52) ;  /* 0x00000000000c0947 */ /* 0x000fd80003800000 */
[----:B------:R-:W2:Y:S02]  /*4630*/  LDG.E.U8 R16, desc[UR50][R234.64+0x9] ;  /* 0x00000932ea107981 */ /* 0x000ea4000c1e1100 */
[----:B--2---:R-:W-:-:S05]  /*4640*/  PRMT R2, R16, 0x8880, RZ ;  /* 0x0000888010027816 */ /* 0x004fca00000000ff */
[----:B------:R-:W-:-:S07]  /*4650*/  IMAD R2, R2, R18, RZ ;  /* 0x0000001202027224 */ /* 0x000fce00078e02ff */
.L_x_52:
[----:B------:R-:W-:Y:S05]  /*4660*/  BSYNC B1 ;  /* 0x0000000000017941 */ /* 0x000fea0003800000 */
.L_x_51:
        /* <DEDUP_REMOVED lines=10> */
.L_x_54:
[----:B------:R-:W-:Y:S05]  /*4710*/  BSYNC B1 ;  /* 0x0000000000017941 */ /* 0x000fea0003800000 */
.L_x_53:
        /* <DEDUP_REMOVED lines=9> */
.L_x_56:
[----:B------:R-:W-:Y:S05]  /*47b0*/  BSYNC B1 ;  /* 0x0000000000017941 */ /* 0x000fea0003800000 */
.L_x_55:
        /* <DEDUP_REMOVED lines=10> */
.L_x_58:
[----:B------:R-:W-:Y:S05]  /*4860*/  BSYNC B1 ;  /* 0x0000000000017941 */ /* 0x000fea0003800000 */
.L_x_57:
        /* <DEDUP_REMOVED lines=13> */
.L_x_60:
[----:B------:R-:W-:Y:S05]  /*4940*/  BSYNC B1 ;  /* 0x0000000000017941 */ /* 0x000fea0003800000 */
.L_x_59:
        /* <DEDUP_REMOVED lines=10> */
.L_x_62:
[----:B------:R-:W-:Y:S05]  /*49f0*/  BSYNC B1 ;  /* 0x0000000000017941 */ /* 0x000fea0003800000 */
.L_x_61:
        /* <DEDUP_REMOVED lines=9> */
.L_x_64:
[----:B------:R-:W-:Y:S05]  /*4a90*/  BSYNC B1 ;  /* 0x0000000000017941 */ /* 0x000fea0003800000 */
.L_x_63:
        /* <DEDUP_REMOVED lines=10> */
.L_x_66:
[----:B------:R-:W-:Y:S05]  /*4b40*/  BSYNC B1 ;  /* 0x0000000000017941 */ /* 0x000fea0003800000 */
.L_x_65:
[----:B------:R-:W2:Y:S01]  /*4b50*/  LDL.LU R14, [R1+0x1b8] ;  /* 0x0001b800010e7983 */ /* 0x000ea20000300800 */
[----:B------:R-:W-:Y:S01]  /*4b60*/  @!P1 IADD3.X R11, R5, UR41, RZ, P2, !PT ;  /* 0x00000029050b9c10 */ /* 0x000fe200097fe4ff */
[----:B------:R-:W-:Y:S01]  /*4b70*/  BSSY B1, `(.L_x_67) ;  /* 0x0000008000017945 */ /* 0x000fe20003800000 */
[----:B--2---:R-:W-:-:S05]  /*4b80*/  @!P1 IMAD R14, R14, R17, R2 ;  /* 0x000000110e0e9224 */ /* 0x004fca00078e0202 */
[----:B------:R1:W-:Y:S02]  /*4b90*/  @!P1 STG.E.U8 desc[UR50][R10.64+0x18], R14 ;  /* 0x0000180e0a009986 */ /* 0x0003e4000c101132 */
[----:B-1----:R-:W-:Y:S01]  /*4ba0*/  @!P0 IADD3 R10, P1, R4, UR42, RZ ;  /* 0x0000002a040a8c10 */ /* 0x002fe2000ff3e0ff */
[----:B------:R-:W-:-:S12]  /*4bb0*/  @P0 BRA `(.L_x_68) ;  /* 0x00000000000c0947 */ /* 0x000fd80003800000 */
[----:B------:R-:W2:Y:S02]  /*4bc0*/  LDG.E.U8 R16, desc[UR50][R234.64+0x19] ;  /* 0x00001932ea107981 */ /* 0x000ea4000c1e1100 */
[----:B--2---:R-:W-:-:S05]  /*4bd0*/  PRMT R2, R16, 0x8880, RZ ;  /* 0x0000888010027816 */ /* 0x004fca00000000ff */
[----:B------:R-:W-:-:S07]  /*4be0*/  IMAD R2, R2, R18, RZ ;  /* 0x0000001202027224 */ /* 0x000fce00078e02ff */
.L_x_68:
[----:B------:R-:W-:Y:S05]  /*4bf0*/  BSYNC B1 ;  /* 0x0000000000017941 */ /* 0x000fea0003800000 */
.L_x_67:
[----:B------:R-:W2:Y:S01]  /*4c00*/  LDL.LU R14, [R1+0x1bc] ;  /* 0x0001bc00010e7983 */ /* 0x000ea20000300800 */
[----:B------:R-:W-:Y:S01]  /*4c10*/  @!P0 IADD3.X R11, R5, UR41, RZ, P1, !PT ;  /* 0x00000029050b8c10 */ /* 0x000fe20008ffe4ff */
[----:B------:R-:W-:Y:S01]  /*4c20*/  BSSY B1, `(.L_x_69) ;  /* 0x0000013000017945 */ /* 0x000fe20003800000 */
[----:B------:R-:W-:Y:S02]  /*4c30*/  ISETP.GE.AND P4, PT, R22, 0x81, PT ;  /* 0x000000811600780c */ /* 0x000fe40003f86270 */
[----:B------:R-:W-:Y:S02]  /*4c40*/  LOP3.LUT R19, R19, 0xfffffff7, RZ, 0xc0, !PT ;  /* 0xfffffff713137812 */ /* 0x000fe400078ec0ff */
[----:B------:R-:W-:-:S09]  /*4c50*/  ISETP.LT.OR P1, PT, R0, 0x1, !P4 ;  /* 0x000000010000780c */ /* 0x000fd20006721670 */
[----:B------:R-:W-:Y:S01]  /*4c60*/  @P4 LOP3.LUT R19, R19, 0x8, RZ, 0xfc, !PT ;  /* 0x0000000813134812 */ /* 0x000fe200078efcff */
[----:B--2---:R-:W-:-:S05]  /*4c70*/  @!P0 IMAD R14, R14, R17, R2 ;  /* 0x000000110e0e8224 */ /* 0x004fca00078e0202 */
[----:B------:R1:W-:Y:S01]  /*4c80*/  @!P0 STG.E.U8 desc[UR50][R10.64+0x19], R14 ;  /* 0x0000190e0a008986 */ /* 0x0003e2000c101132 */
[----:B0-----:R-:W-:-:S05]  /*4c90*/  IADD3 R234, P0, R3, 0x80, RZ ;  /* 0x0000008003ea7810 */ /* 0x001fca0007f1e0ff */
[----:B-1----:R-:W-:-:S04]  /*4ca0*/  IMAD.X R10, RZ, RZ, UR7, P0 ;  /* 0x00000007ff0a7e24 */ /* 0x002fc800080e06ff */
[-C--:B------:R-:W-:Y:S02]  /*4cb0*/  IMAD R14, R10, R8.reuse, RZ ;  /* 0x000000080a0e7224 */ /* 0x080fe400078e02ff */
[----:B------:R-:W-:-:S04]  /*4cc0*/  IMAD.WIDE.U32 R10, R234, R8, R232 ;  /* 0x00000008ea0a7225 */ /* 0x000fc800078e00e8 */
[----:B------:R-:W-:Y:S01]  /*4cd0*/  IMAD R14, R234, R9, R14 ;  /* 0x00000009ea0e7224 */ /* 0x000fe200078e020e */
[----:B------:R-:W-:-:S04]  /*4ce0*/  IADD3 R236, P0, R10, R12, RZ ;  /* 0x0000000c0aec7210 */ /* 0x000fc80007f1e0ff */
[----:B------:R-:W-:Y:S02]  /*4cf0*/  IADD3.X R237, R13, R11, R14, P0, !PT ;  /* 0x0000000b0ded7210 */ /* 0x000fe400007fe40e */
[----:B------:R-:W-:Y:S01]  /*4d00*/  @!P1 IADD3 R10, P0, R4, UR40, RZ ;  /* 0x00000028040a9c10 */ /* 0x000fe2000ff1e0ff */
[----:B------:R-:W-:-:S12]  /*4d10*/  @P1 BRA `(.L_x_70) ;  /* 0x00000000000c1947 */ /* 0x000fd80003800000 */
[----:B------:R-:W2:Y:S02]  /*4d20*/  LDG.E.U8 R16, desc[UR50][R236.64] ;  /* 0x00000032ec107981 */ /* 0x000ea4000c1e1100 */
[----:B--2---:R-:W-:-:S05]  /*4d30*/  PRMT R2, R16, 0x8880, RZ ;  /* 0x0000888010027816 */ /* 0x004fca00000000ff */
[----:B------:R-:W-:-:S07]  /*4d40*/  IMAD R2, R2, R18, RZ ;  /* 0x0000001202027224 */ /* 0x000fce00078e02ff */
.L_x_70:
[----:B------:R-:W-:Y:S05]  /*4d50*/  BSYNC B1 ;  /* 0x0000000000017941 */ /* 0x000fea0003800000 */
.L_x_69:
[----:B------:R-:W2:Y:S01]  /*4d60*/  LDL.LU R15, [R1+0x140] ;  /* 0x00014000010f7983 */ /* 0x000ea20000300800 */
[----:B------:R-:W-:Y:S01]  /*4d70*/  @!P1 IADD3.X R11, R5, UR39, RZ, P0, !PT ;  /* 0x00000027050b9c10 */ /* 0x000fe200087fe4ff */
[----:B------:R-:W-:Y:S01]  /*4d80*/  BSSY B1, `(.L_x_71) ;  /* 0x0000009000017945 */ /* 0x000fe20003800000 */
[----:B------:R-:W-:Y:S01]  /*4d90*/  ISETP.LT.OR P0, PT, R0, 0x2, !P4 ;  /* 0x000000020000780c */ /* 0x000fe20006701670 */
[----:B--2---:R-:W-:-:S05]  /*4da0*/  @!P1 IMAD R15, R15, R17, R2 ;  /* 0x000000110f0f9224 */ /* 0x004fca00078e0202 */
[----:B------:R0:W-:Y:S02]  /*4db0*/  @!P1 STG.E.U8 desc[UR50][R10.64], R15 ;  /* 0x0000000f0a009986 */ /* 0x0001e4000c101132 */
[----:B0-----:R-:W-:-:S05]  /*4dc0*/  IADD3 R10, P1, R4, UR40, RZ ;  /* 0x00000028040a7c10 */ /* 0x001fca000ff3e0ff */
[----:B------:R-:W-:Y:S08]  /*4dd0*/  @P0 BRA `(.L_x_72) ;  /* 0x00000000000c0947 */ /* 0x000ff00003800000 */
[----:B------:R-:W2:Y:S02]  /*4de0*/  LDG.E.U8 R16, desc[UR50][R236.64+0x1] ;  /* 0x00000132ec107981 */ /* 0x000ea4000c1e1100 */
[----:B--2---:R-:W-:-:S05]  /*4df0*/  PRMT R2, R16, 0x8880, RZ ;  /* 0x0000888010027816 */ /* 0x004fca00000000ff */
[----:B------:R-:W-:-:S07]  /*4e00*/  IMAD R2, R2, R18, RZ ;  /* 0x0000001202027224 */ /* 0x000fce00078e02ff */
.L_x_72:
[----:B------:R-:W-:Y:S05]  /*4e10*/  BSYNC B1 ;  /* 0x0000000000017941 */ /* 0x000fea0003800000 */
.L_x_71:
[----:B------:R-:W2:Y:S01]  /*4e20*/  LDL.LU R15, [R1+0x144] ;  /* 0x00014400010f7983 */ /* 0x000ea20000300800 */
[----:B------:R-:W-:Y:S01]  /*4e30*/  IADD3.X R11, R5, UR39, RZ, P1, !PT ;  /* 0x00000027050b7c10 */ /* 0x000fe20008ffe4ff */
[----:B------:R-:W-:Y:S01]  /*4e40*/  IMAD.WIDE.U32 R234, R234, R8, R6 ;  /* 0x00000008eaea7225 */ /* 0x000fe200078e0006 */
[----:B------:R-:W-:Y:S01]  /*4e50*/  ISETP.GE.AND P3, PT, R22, 0x89, PT ;  /* 0x000000891600780c */ /* 0x000fe20003f66270 */
[----:B------:R-:W-:Y:S02]  /*4e60*/  BSSY B1, `(.L_x_73) ;  /* 0x0000010000017945 */ /* 0x000fe40003800000 */
[----:B------:R-:W-:Y:S01]  /*4e70*/  IMAD.IADD R14, R14, 0x1, R235 ;  /* 0x000000010e0e7824 */ /* 0x000fe200078e02eb */
[----:B------:R-:W-:-:S04]  /*4e80*/  IADD3 R234, P1, P2, R20, R12, R234 ;  /* 0x0000000c14ea7210 */ /* 0x000fc80007a3e0ea */
[----:B------:R-:W-:Y:S01]  /*4e90*/  IADD3.X R235, R233, R13, R14, P1, P2 ;  /* 0x0000000de9eb7210 */ /* 0x000fe20000fe440e */
[----:B--2---:R-:W-:-:S05]  /*4ea0*/  @!P0 IMAD R15, R15, R17, R2 ;  /* 0x000000110f0f8224 */ /* 0x004fca00078e0202 */
[----:B------:R0:W-:Y:S01]  /*4eb0*/  @!P0 STG.E.U8 desc[UR50][R10.64+0x1], R15 ;  /* 0x0000010f0a008986 */ /* 0x0001e2000c101132 */
[----:B------:R-:W-:Y:S01]  /*4ec0*/  ISETP.LT.OR P0, PT, R0, 0x1, !P3 ;  /* 0x000000010000780c */ /* 0x000fe20005f01670 */
[----:B0-----:R-:W-:-:S12]  /*4ed0*/  IMAD.U32 R15, RZ, RZ, UR42 ;  /* 0x0000002aff0f7e24 */ /* 0x001fd8000f8e00ff */
[----:B------:R-:W-:Y:S01]  /*4ee0*/  @!P0 IADD3 R14, P1, P2, R15, UR40, R4 ;  /* 0x000000280f0e8c10 */ /* 0x000fe2000fa3e004 */
[----:B------:R-:W-:-:S05]  /*4ef0*/  IMAD.U32 R15, RZ, RZ, UR41 ;  /* 0x00000029ff0f7e24 */ /* 0x000fca000f8e00ff */
[----:B------:R-:W-:Y:S02]  /*4f00*/  @!P0 IADD3.X R15, R15, UR39, R5, P1, P2 ;  /* 0x000000270f0f8c10 */ /* 0x000fe40008fe4405 */
[----:B------:R-:W-:Y:S01]  /*4f10*/  ISETP.LT.OR P1, PT, R0, 0x2, !P3 ;  /* 0x000000020000780c */ /* 0x000fe20005f21670 */
[----:B------:R-:W-:-:S12]  /*4f20*/  @P0 BRA `(.L_x_74) ;  /* 0x00000000000c0947 */ /* 0x000fd80003800000 */
[----:B------:R-:W2:Y:S02]  /*4f30*/  LDG.E.U8 R16, desc[UR50][R234.64] ;  /* 0x00000032ea107981 */ /* 0x000ea4000c1e1100 */
[----:B--2---:R-:W-:-:S05]  /*4f40*/  PRMT R2, R16, 0x8880, RZ ;  /* 0x0000888010027816 */ /* 0x004fca00000000ff */
[----:B------:R-:W-:-:S07]  /*4f50*/  IMAD R2, R2, R18, RZ ;  /* 0x0000001202027224 */ /* 0x000fce00078e02ff */
.L_x_74:
[----:B------:R-:W-:Y:S05]  /*4f60*/  BSYNC B1 ;  /* 0x0000000000017941 */ /* 0x000fea0003800000 */
.L_x_73:
[----:B------:R-:W2:Y:S01]  /*4f70*/  LDL.LU R23, [R1+0x148] ;  /* 0x0001480001177983 */ /* 0x000ea20000300800 */
[----:B------:R-:W-:Y:S01]  /*4f80*/  BSSY B1, `(.L_x_75) ;  /* 0x000000d000017945 */ /* 0x000fe20003800000 */
[----:B--2---:R-:W-:-:S05]  /*4f90*/  @!P0 IMAD R23, R23, R17, R2 ;  /* 0x0000001117178224 */ /* 0x004fca00078e0202 */
[----:B------:R0:W-:Y:S02]  /*4fa0*/  @!P0 STG.E.U8 desc[UR50][R14.64], R23 ;  /* 0x000000170e008986 */ /* 0x0001e4000c101132 */
[----:B0-----:R-:W-:Y:S02]  /*4fb0*/  IMAD.U32 R14, RZ, RZ, UR42 ;  /* 0x0000002aff0e7e24 */ /* 0x001fe4000f8e00ff */
[----:B------:R-:W-:-:S03]  /*4fc0*/  IMAD.U32 R15, RZ, RZ, UR41 ;  /* 0x00000029ff0f7e24 */ /* 0x000fc6000f8e00ff */
[----:B------:R-:W-:-:S04]  /*4fd0*/  @!P1 IADD3 R14, P0, P2, R14, UR40, R4 ;  /* 0x000000280e0e9c10 */ /* 0x000fc8000fa1e004 */
[----:B------:R-:W-:Y:S02]  /*4fe0*/  @!P1 IADD3.X R15, R15, UR39, R5, P0, P2 ;  /* 0x000000270f0f9c10 */ /* 0x000fe400087e4405 */
[C---:B------:R-:W-:Y:S02]  /*4ff0*/  ISETP.LT.OR P2, PT, R0.reuse, 0x9, !P4 ;  /* 0x000000090000780c */ /* 0x040fe40006741670 */
[----:B------:R-:W-:Y:S01]  /*5000*/  ISETP.LT.OR P0, PT, R0, 0x9, !P3 ;  /* 0x000000090000780c */ /* 0x000fe20005f01670 */
[----:B------:R-:W-:-:S12]  /*5010*/  @P1 BRA `(.L_x_76) ;  /* 0x00000000000c1947 */ /* 0x000fd80003800000 */
[----:B------:R-:W2:Y:S02]  /*5020*/  LDG.E.U8 R16, desc[UR50][R234.64+0x1] ;  /* 0x00000132ea107981 */ /* 0x000ea4000c1e1100 */
[----:B--2---:R-:W-:-:S05]  /*5030*/  PRMT R2, R16, 0x8880, RZ ;  /* 0x0000888010027816 */ /* 0x004fca00000000ff */
[----:B------:R-:W-:-:S07]  /*5040*/  IMAD R2, R2, R18, RZ ;  /* 0x0000001202027224 */ /* 0x000fce00078e02ff */
.L_x_76:
[----:B------:R-:W-:Y:S05]  /*5050*/  BSYNC B1 ;  /* 0x0000000000017941 */ /* 0x000fea0003800000 */
.L_x_75:
[----:B------:R-:W2:Y:S01]  /*5060*/  LDL.LU R23, [R1+0x14c] ;  /* 0x00014c0001177983 */ /* 0x000ea20000300800 */
[----:B------:R-:W-:Y:S01]  /*5070*/  BSSY B1, `(.L_x_77) ;  /* 0x0000007000017945 */ /* 0x000fe20003800000 */
[----:B--2---:R-:W-:-:S05]  /*5080*/  @!P1 IMAD R23, R23, R17, R2 ;  /* 0x0000001117179224 */ /* 0x004fca00078e0202 */
[----:B------:R0:W-:Y:S01]  /*5090*/  @!P1 STG.E.U8 desc[UR50][R14.64+0x1], R23 ;  /* 0x000001170e009986 */ /* 0x0001e2000c101132 */
[----:B------:R-:W-:Y:S05]  /*50a0*/  @P2 BRA `(.L_x_78) ;  /* 0x00000000000c2947 */ /* 0x000fea0003800000 */
[----:B------:R-:W2:Y:S02]  /*50b0*/  LDG.E.U8 R16, desc[UR50][R236.64+0x8] ;  /* 0x00000832ec107981 */ /* 0x000ea4000c1e1100 */
[----:B--2---:R-:W-:-:S05]  /*50c0*/  PRMT R2, R16, 0x8880, RZ ;  /* 0x0000888010027816 */ /* 0x004fca00000000ff */
[----:B------:R-:W-:-:S07]  /*50d0*/  IMAD R2, R2, R18, RZ ;  /* 0x0000001202027224 */ /* 0x000fce00078e02ff */
.L_x_78:
[----:B------:R-:W-:Y:S05]  /*50e0*/  BSYNC B1 ;  /* 0x0000000000017941 */ /* 0x000fea0003800000 */
.L_x_77:
[----:B0-----:R-:W2:Y:S01]  /*50f0*/  LDL.LU R14, [R1+0x150] ;  /* 0x00015000010e7983 */ /* 0x001ea20000300800 */
[----:B------:R-:W-:Y:S01]  /*5100*/  IMAD.U32 R15, RZ, RZ, UR41 ;  /* 0x00000029ff0f7e24 */ /* 0x000fe2000f8e00ff */
[----:B------:R-:W-:Y:S01]  /*5110*/  BSSY B1, `(.L_x_79) ;  /* 0x000000c000017945 */ /* 0x000fe20003800000 */
[----:B--2---:R-:W-:-:S05]  /*5120*/  @!P2 IMAD R14, R14, R17, R2 ;  /* 0x000000110e0ea224 */ /* 0x004fca00078e0202 */
[----:B------:R0:W-:Y:S02]  /*5130*/  @!P2 STG.E.U8 desc[UR50][R10.64+0x8], R14 ;  /* 0x0000080e0a00a986 */ /* 0x0001e4000c101132 */
[----:B0-----:R-:W-:-:S05]  /*5140*/  IMAD.U32 R14, RZ, RZ, UR42 ;  /* 0x0000002aff0e7e24 */ /* 0x001fca000f8e00ff */
[----:B------:R-:W-:-:S04]  /*5150*/  @!P0 IADD3 R14, P1, P2, R14, UR40, R4 ;  /* 0x000000280e0e8c10 */ /* 0x000fc8000fa3e004 */
[----:B------:R-:W-:Y:S02]  /*5160*/  @!P0 IADD3.X R15, R15, UR39, R5, P1, P2 ;  /* 0x000000270f0f8c10 */ /* 0x000fe40008fe4405 */
[C---:B------:R-:W-:Y:S02]  /*5170*/  ISETP.LT.OR P1, PT, R0.reuse, 0xa, !P4 ;  /* 0x0000000a0000780c */ /* 0x040fe40006721670 */
[----:B------:R-:W-:-:S11]  /*5180*/  ISETP.LT.OR P2, PT, R0, 0xa, !P3 ;  /* 0x0000000a0000780c */ /* 0x000fd60005f41670 */
[----:B------:R-:W-:Y:S05]  /*5190*/  @P1 BRA `(.L_x_80) ;  /* 0x00000000000c1947 */ /* 0x000fea0003800000 */
[----:B------:R-:W2:Y:S02]  /*51a0*/  LDG.E.U8 R16, desc[UR50][R236.64+0x9] ;  /* 0x00000932ec107981 */ /* 0x000ea4000c1e1100 */
[----:B--2---:R-:W-:-:S05]  /*51b0*/  PRMT R2, R16, 0x8880, RZ ;  /* 0x0000888010027816 */ /* 0x004fca00000000ff */
[----:B------:R-:W-:-:S07]  /*51c0*/  IMAD R2, R2, R18, RZ ;  /* 0x0000001202027224 */ /* 0x000fce00078e02ff */
.L_x_80:
[----:B------:R-:W-:Y:S05]  /*51d0*/  BSYNC B1 ;  /* 0x0000000000017941 */ /* 0x000fea0003800000 */
.L_x_79:
        /* <DEDUP_REMOVED lines=8> */
.L_x_82:
[----:B------:R-:W-:Y:S05]  /*5260*/  BSYNC B1 ;  /* 0x0000000000017941 */ /* 0x000fea0003800000 */
.L_x_81:
[----:B0-----:R-:W2:Y:S01]  /*5270*/  LDL.LU R23, [R1+0x158] ;  /* 0x0001580001177983 */ /* 0x001ea20000300800 */
        /* <DEDUP_REMOVED lines=13> */
.L_x_84:
[----:B------:R-:W-:Y:S05]  /*5350*/  BSYNC B1 ;  /* 0x0000000000017941 */ /* 0x000fea0003800000 */
.L_x_83:
        /* <DEDUP_REMOVED lines=8> */
.L_x_86:
[----:B------:R-:W-:Y:S05]  /*53e0*/  BSYNC B1 ;  /* 0x0000000000017941 */ /* 0x000fea0003800000 */
.L_x_85:
[----:B0-----:R-:W2:Y:S01]  /*53f0*/  LDL.LU R14, [R1+0x160] ;  /* 0x00016000010e7983 */ /* 0x001ea20000300800 */
[----:B------:R-:W-:Y:S01]  /*5400*/  IMAD.U32 R232, RZ, RZ, UR42 ;  /* 0x0000002affe87e24 */ /* 0x000fe2000f8e00ff */
[----:B------:R-:W-:Y:S01]  /*5410*/  BSSY B1, `(.L_x_87) ;  /* 0x000000c000017945 */ /* 0x000fe20003800000 */
[----:B--2---:R-:W-:-:S05]  /*5420*/  @!P0 IMAD R14, R14, R17, R2 ;  /* 0x000000110e0e8224 */ /* 0x004fca00078e0202 */
[----:B------:R0:W-:Y:S01]  /*5430*/  @!P0 STG.E.U8 desc[UR50][R10.64+0x10], R14 ;  /* 0x0000100e0a008986 */ /* 0x0001e2000c101132 */
[----:B------:R-:W-:Y:S01]  /*5440*/  @!P1 IADD3 R232, P0, P2, R232, UR40, R4 ;  /* 0x00000028e8e89c10 */ /* 0x000fe2000fa1e004 */
[----:B0-----:R-:W-:-:S05]  /*5450*/  IMAD.U32 R14, RZ, RZ, UR41 ;  /* 0x00000029ff0e7e24 */ /* 0x001fca000f8e00ff */
[----:B------:R-:W-:Y:S02]  /*5460*/  @!P1 IADD3.X R233, R14, UR39, R5, P0, P2 ;  /* 0x000000270ee99c10 */ /* 0x000fe400087e4405 */
[C---:B------:R-:W-:Y:S02]  /*5470*/  ISETP.LT.OR P0, PT, R0.reuse, 0x12, !P4 ;  /* 0x000000120000780c */ /* 0x040fe40006701670 */
[----:B------:R-:W-:-:S11]  /*5480*/  ISETP.LT.OR P2, PT, R0, 0x11, !P3 ;  /* 0x000000110000780c */ /* 0x000fd60005f41670 */
[----:B------:R-:W-:Y:S05]  /*5490*/  @P0 BRA `(.L_x_88) ;  /* 0x00000000000c0947 */ /* 0x000fea0003800000 */
[----:B------:R-:W2:Y:S02]  /*54a0*/  LDG.E.U8 R16, desc[UR50][R236.64+0x11] ;  /* 0x00001132ec107981 */ /* 0x000ea4000c1e1100 */
[----:B--2---:R-:W-:-:S05]  /*54b0*/  PRMT R2, R16, 0x8880, RZ ;  /* 0x0000888010027816 */ /* 0x004fca00000000ff */
[----:B------:R-:W-:-:S07]  /*54c0*/  IMAD R2, R2, R18, RZ ;  /* 0x0000001202027224 */ /* 0x000fce00078e02ff */
.L_x_88:
[----:B------:R-:W-:Y:S05]  /*54d0*/  BSYNC B1 ;  /* 0x0000000000017941 */ /* 0x000fea0003800000 */
.L_x_87:
[----:B------:R-:W2:Y:S01]  /*54e0*/  LDL.LU R14, [R1+0x164] ;  /* 0x00016400010e7983 */ /* 0x000ea20000300800 */
[----:B------:R-:W-:Y:S01]  /*54f0*/  BSSY B1, `(.L_x_89) ;  /* 0x000000a000017945 */ /* 0x000fe20003800000 */
[----:B--2---:R-:W-:-:S05]  /*5500*/  @!P0 IMAD R14, R14, R17, R2 ;  /* 0x000000110e0e8224 */ /* 0x004fca00078e0202 */
[----:B------:R0:W-:Y:S02]  /*5510*/  @!P0 STG.E.U8 desc[UR50][R10.64+0x11], R14 ;  /* 0x0000110e0a008986 */ /* 0x0001e4000c101132 */
[----:B0-----:R-:W-:-:S04]  /*5520*/  @!P2 IADD3 R14, P0, R10, UR42, RZ ;  /* 0x0000002a0a0eac10 */ /* 0x001fc8000ff1e0ff */
[----:B------:R-:W-:Y:S02]  /*5530*/  @!P2 IADD3.X R15, R11, UR41, RZ, P0, !PT ;  /* 0x000000290b0fac10 */ /* 0x000fe400087fe4ff */
[----:B------:R-:W-:Y:S01]  /*5540*/  ISETP.LT.OR P0, PT, R0, 0x19, !P3 ;  /* 0x000000190000780c */ /* 0x000fe20005f01670 */
[----:B------:R-:W-:-:S12]  /*5550*/  @P2 BRA `(.L_x_90) ;  /* 0x00000000000c2947 */ /* 0x000fd80003800000 */
[----:B------:R-:W2:Y:S02]  /*5560*/  LDG.E.U8 R16, desc[UR50][R234.64+0x10] ;  /* 0x00001032ea107981 */ /* 0x000ea4000c1e1100 */
[----:B--2---:R-:W-:-:S05]  /*5570*/  PRMT R2, R16, 0x8880, RZ ;  /* 0x0000888010027816 */ /* 0x004fca00000000ff */
[----:B------:R-:W-:-:S07]  /*5580*/  IMAD R2, R2, R18, RZ ;  /* 0x0000001202027224 */ /* 0x000fce00078e02ff */
.L_x_90:
[----:B------:R-:W-:Y:S05]  /*5590*/  BSYNC B1 ;  /* 0x0000000000017941 */ /* 0x000fea0003800000 */
.L_x_89:
        /* <DEDUP_REMOVED lines=8> */
.L_x_92:
[----:B------:R-:W-:Y:S05]  /*5620*/  BSYNC B1 ;  /* 0x0000000000017941 */ /* 0x000fea0003800000 */
.L_x_91:
[----:B0-----:R-:W2:Y:S01]  /*5630*/  LDL.LU R14, [R1+0x16c] ;  /* 0x00016c00010e7983 */ /* 0x001ea20000300800 */
[----:B------:R-:W-:Y:S01]  /*5640*/  IMAD.U32 R23, RZ, RZ, UR42 ;  /* 0x0000002aff177e24 */ /* 0x000fe2000f8e00ff */
[----:B------:R-:W-:Y:S01]  /*5650*/  BSSY B1, `(.L_x_93) ;  /* 0x000000c000017945 */ /* 0x000fe20003800000 */
[----:B------:R-:W-:Y:S02]  /*5660*/  IMAD.U32 R15, RZ, RZ, UR41 ;  /* 0x00000029ff0f7e24 */ /* 0x000fe4000f8e00ff */
[----:B--2---:R-:W-:-:S05]  /*5670*/  @!P1 IMAD R14, R14, R17, R2 ;  /* 0x000000110e0e9224 */ /* 0x004fca00078e0202 */
[----:B------:R0:W-:Y:S02]  /*5680*/  @!P1 STG.E.U8 desc[UR50][R232.64+0x11], R14 ;  /* 0x0000110ee8009986 */ /* 0x0001e4000c101132 */
[----:B0-----:R-:W-:-:S04]  /*5690*/  @!P0 IADD3 R14, P1, P2, R23, UR40, R4 ;  /* 0x00000028170e8c10 */ /* 0x001fc8000fa3e004 */
[----:B------:R-:W-:Y:S02]  /*56a0*/  @!P0 IADD3.X R15, R15, UR39, R5, P1, P2 ;  /* 0x000000270f0f8c10 */ /* 0x000fe40008fe4405 */
[C---:B------:R-:W-:Y:S02]  /*56b0*/  ISETP.LT.OR P1, PT, R0.reuse, 0x19, !P4 ;  /* 0x000000190000780c */ /* 0x040fe40006721670 */
[----:B------:R-:W-:-:S11]  /*56c0*/  ISETP.LT.OR P2, PT, R0, 0x1a, !P4 ;  /* 0x0000001a0000780c */ /* 0x000fd60006741670 */
[----:B------:R-:W-:Y:S05]  /*56d0*/  @P1 BRA `(.L_x_94) ;  /* 0x00000000000c1947 */ /* 0x000fea0003800000 */
[----:B------:R-:W2:Y:S02]  /*56e0*/  LDG.E.U8 R16, desc[UR50][R236.64+0x18] ;  /* 0x00001832ec107981 */ /* 0x000ea4000c1e1100 */
[----:B--2---:R-:W-:-:S05]  /*56f0*/  PRMT R2, R16, 0x8880, RZ ;  /* 0x0000888010027816 */ /* 0x004fca00000000ff */
[----:B------:R-:W-:-:S07]  /*5700*/  IMAD R2, R2, R18, RZ ;  /* 0x0000001202027224 */ /* 0x000fce00078e02ff */
.L_x_94:
[----:B------:R-:W-:Y:S05]  /*5710*/  BSYNC B1 ;  /* 0x0000000000017941 */ /* 0x000fea0003800000 */
.L_x_93:
        /* <DEDUP_REMOVED lines=8> */
.L_x_96:
[----:B------:R-:W-:Y:S05]  /*57a0*/  BSYNC B1 ;  /* 0x0000000000017941 */ /* 0x000fea0003800000 */
.L_x_95:
[----:B0-----:R-:W2:Y:S01]  /*57b0*/  LDL.LU R23, [R1+0x174] ;  /* 0x0001740001177983 */ /* 0x001ea20000300800 */
[----:B------:R-:W-:Y:S01]  /*57c0*/  BSSY B1, `(.L_x_97) ;  /* 0x0000009000017945 */ /* 0x000fe20003800000 */
[----:B--2---:R-:W-:Y:S01]  /*57d0*/  @!P2 IMAD R232, R23, R17, R2 ;  /* 0x0000001117e8a224 */ /* 0x004fe200078e0202 */
[----:B------:R-:W-:-:S04]  /*57e0*/  IADD3 R23, P1, R3, 0x100, RZ ;  /* 0x0000010003177810 */ /* 0x000fc80007f3e0ff */
[----:B------:R0:W-:Y:S01]  /*57f0*/  @!P2 STG.E.U8 desc[UR50][R10.64+0x19], R232 ;  /* 0x000019e80a00a986 */ /* 0x0001e2000c101132 */
[----:B------:R-:W-:Y:S01]  /*5800*/  ISETP.LT.OR P2, PT, R0, 0x1a, !P3 ;  /* 0x0000001a0000780c */ /* 0x000fe20005f41670 */
[----:B------:R-:W-:-:S12]  /*5810*/  @P0 BRA `(.L_x_98) ;  /* 0x00000000000c0947 */ /* 0x000fd80003800000 */
[----:B------:R-:W2:Y:S02]  /*5820*/  LDG.E.U8 R16, desc[UR50][R234.64+0x18] ;  /* 0x00001832ea107981 */ /* 0x000ea4000c1e1100 */
[----:B--2---:R-:W-:-:S05]  /*5830*/  PRMT R2, R16, 0x8880, RZ ;  /* 0x0000888010027816 */ /* 0x004fca00000000ff */
[----:B------:R-:W-:-:S07]  /*5840*/  IMAD R2, R2, R18, RZ ;  /* 0x0000001202027224 */ /* 0x000fce00078e02ff */
.L_x_98:
[----:B------:R-:W-:Y:S05]  /*5850*/  BSYNC B1 ;  /* 0x0000000000017941 */ /* 0x000fea0003800000 */
.L_x_97:
[----:B0-----:R-:W2:Y:S04]  /*5860*/  LDL.LU R232, [R1+0x178] ;  /* 0x0001780001e87983 */ /* 0x001ea80000300800 */
[----:B------:R-:W-:Y:S04]  /*5870*/  STL [R1+0x1e8], R0 ;  /* 0x0001e80001007387 */ /* 0x000fe80000100800 */
[----:B------:R0:W-:Y:S04]  /*5880*/  STL.64 [R1+0x1e0], R10 ;  /* 0x0001e00a01007387 */ /* 0x0001e80000100a00 */
[----:B0-----:R-:W3:Y:S01]  /*5890*/  LDL.64 R10, [R1+0x1c8] ;  /* 0x0001c800010a7983 */ /* 0x001ee20000100a00 */
[----:B------:R-:W-:Y:S01]  /*58a0*/  BSSY B1, `(.L_x_99) ;  /* 0x000001e000017945 */ /* 0x000fe20003800000 */
[----:B--2---:R-:W-:-:S02]  /*58b0*/  @!P0 IMAD R21, R232, R17, R2 ;  /* 0x00000011e8158224 */ /* 0x004fc400078e0202 */
[----:B------:R-:W-:-:S03]  /*58c0*/  IMAD.X R232, RZ, RZ, UR7, P1 ;  /* 0x00000007ffe87e24 */ /* 0x000fc600088e06ff */
[----:B------:R0:W-:Y:S01]  /*58d0*/  @!P0 STG.E.U8 desc[UR50][R14.64+0x18], R21 ;  /* 0x000018150e008986 */ /* 0x0001e2000c101132 */
[----:B------:R-:W-:Y:S01]  /*58e0*/  IADD3 R3, P0, R3, 0x180, RZ ;  /* 0x0000018003037810 */ /* 0x000fe20007f1e0ff */
[----:B------:R-:W-:-:S04]  /*58f0*/  IMAD R232, R232, R8, RZ ;  /* 0x00000008e8e87224 */ /* 0x000fc800078e02ff */
[C---:B------:R-:W-:Y:S02]  /*5900*/  IMAD R0, R23.reuse, R9, R232 ;  /* 0x0000000917007224 */ /* 0x040fe400078e02e8 */
[----:B------:R-:W-:-:S03]  /*5910*/  IMAD.WIDE.U32 R232, R23, R8, R6 ;  /* 0x0000000817e87225 */ /* 0x000fc600078e0006 */
[----:B------:R1:W-:Y:S01]  /*5920*/  STL [R1+0x140], R0 ;  /* 0x0001400001007387 */ /* 0x0003e20000100800 */
[----:B0-----:R-:W-:Y:S02]  /*5930*/  IMAD.U32 R14, RZ, RZ, UR42 ;  /* 0x0000002aff0e7e24 */ /* 0x001fe4000f8e00ff */
[----:B------:R-:W-:Y:S02]  /*5940*/  IMAD.U32 R15, RZ, RZ, UR41 ;  /* 0x00000029ff0f7e24 */ /* 0x000fe4000f8e00ff */
[----:B------:R-:W-:Y:S01]  /*5950*/  IMAD.X R21, RZ, RZ, UR7, P0 ;  /* 0x00000007ff157e24 */ /* 0x000fe200080e06ff */
[----:B------:R-:W-:Y:S01]  /*5960*/  @!P2 IADD3 R14, P0, P1, R14, UR40, R4 ;  /* 0x000000280e0eac10 */ /* 0x000fe2000f91e004 */
[----:B------:R-:W-:Y:S02]  /*5970*/  IMAD.IADD R233, R0, 0x1, R233 ;  /* 0x0000000100e97824 */ /* 0x000fe400078e02e9 */
[-C--:B------:R-:W-:Y:S01]  /*5980*/  IMAD R21, R21, R8.reuse, RZ ;  /* 0x0000000815157224 */ /* 0x080fe200078e02ff */
[----:B------:R-:W-:Y:S01]  /*5990*/  @!P2 IADD3.X R15, R15, UR39, R5, P0, P1 ;  /* 0x000000270f0fac10 */ /* 0x000fe200087e2405 */
[C---:B------:R-:W-:Y:S01]  /*59a0*/  IMAD.WIDE.U32 R6, R3.reuse, R8, R6 ;  /* 0x0000000803067225 */ /* 0x040fe200078e0006 */
[----:B------:R-:W-:Y:S01]  /*59b0*/  IADD3 R232, P0, P1, R20, R12, R232 ;  /* 0x0000000c14e87210 */ /* 0x000fe2000791e0e8 */
[----:B-1----:R0:W5:Y:S02]  /*59c0*/  LDL.LU R0, [R1+0x1e8] ;  /* 0x0001e80001007983 */ /* 0x0021640000300800 */
[----:B------:R-:W-:Y:S01]  /*59d0*/  IMAD R9, R3, R9, R21 ;  /* 0x0000000903097224 */ /* 0x000fe200078e0215 */
[----:B---3--:R-:W-:-:S02]  /*59e0*/  IADD3.X R233, R11, R13, R233, P0, P1 ;  /* 0x0000000d0be97210 */ /* 0x008fc400007e24e9 */
[----:B------:R-:W-:Y:S01]  /*59f0*/  IADD3 R20, P0, P1, R20, R12, R6 ;  /* 0x0000000c14147210 */ /* 0x000fe2000791e006 */
[----:B------:R-:W-:Y:S01]  /*5a00*/  IMAD.IADD R6, R9, 0x1, R7 ;  /* 0x0000000109067824 */ /* 0x000fe200078e0207 */
[----:B------:R0:W5:Y:S04]  /*5a10*/  LDL.LU.64 R10, [R1+0x1e0] ;  /* 0x0001e000010a7983 */ /* 0x0001680000300a00 */
[----:B------:R0:W-:Y:S04]  /*5a20*/  STL [R1+0x148], R9 ;  /* 0x0001480901007387 */ /* 0x0001e80000100800 */
[----:B------:R0:W-:Y:S01]  /*5a30*/  STL [R1+0x144], R6 ;  /* 0x0001440601007387 */ /* 0x0001e20000100800 */
[----:B------:R-:W-:Y:S05]  /*5a40*/  @P2 BRA `(.L_x_100) ;  /* 0x00000000000c2947 */ /* 0x000fea0003800000 */
[----:B------:R-:W2:Y:S02]  /*5a50*/  LDG.E.U8 R16, desc[UR50][R234.64+0x19] ;  /* 0x00001932ea107981 */ /* 0x000ea4000c1e1100 */
[----:B--2---:R-:W-:-:S05]  /*5a60*/  PRMT R2, R16, 0x8880, RZ ;  /* 0x0000888010027816 */ /* 0x004fca00000000ff */
[----:B------:R-:W-:-:S07]  /*5a70*/  IMAD R2, R2, R18, RZ ;  /* 0x0000001202027224 */ /* 0x000fce00078e02ff */
.L_x_100:
[----:B------:R-:W-:Y:S05]  /*5a80*/  BSYNC B1 ;  /* 0x0000000000017941 */ /* 0x000fea0003800000 */
.L_x_99:
[----:B0-----:R-:W2:Y:S04]  /*5a90*/  LDL.LU R6, [R1+0x17c] ;  /* 0x00017c0001067983 */ /* 0x001ea80000300800 */
[----:B------:R-:W3:Y:S04]  /*5aa0*/  LDL.LU R21, [R1+0x144] ;  /* 0x0001440001157983 */ /* 0x000ee80000300800 */
[----:B-----5:R0:W-:Y:S04]  /*5ab0*/  STL.64 [R1+0x1e0], R10 ;  /* 0x0001e00a01007387 */ /* 0x0201e80000100a00 */
[----:B0-----:R-:W4:Y:S01]  /*5ac0*/  LDL.64 R10, [R1+0x1c8] ;  /* 0x0001c800010a7983 */ /* 0x001f220000100a00 */
[----:B--2---:R-:W-:-:S02]  /*5ad0*/  @!P2 IMAD R9, R6, R17, R2 ;  /* 0x000000110609a224 */ /* 0x004fc400078e0202 */
[----:B----4-:R-:W-:Y:S02]  /*5ae0*/  IMAD.WIDE.U32 R6, R23, R8, R10 ;  /* 0x0000000817067225 */ /* 0x010fe400078e000a */
[----:B------:R-:W2:Y:S01]  /*5af0*/  LDL.LU R23, [R1+0x140] ;  /* 0x0001400001177983 */ /* 0x000ea20000300800 */
[----:B---3--:R-:W-:-:S03]  /*5b00*/  IADD3.X R21, R11, R13, R21, P0, P1 ;  /* 0x0000000d0b157210 */ /* 0x008fc600007e2415 */
[----:B------:R0:W5:Y:S01]  /*5b10*/  LDL.LU.64 R10, [R1+0x1e0] ;  /* 0x0001e000010a7983 */ /* 0x0001620000300a00 */
[----:B------:R-:W-:Y:S01]  /*5b20*/  ISETP.GE.AND P5, PT, R22, 0x101, PT ;  /* 0x000001011600780c */ /* 0x000fe20003fa6270 */
[----:B------:R-:W-:Y:S01]  /*5b30*/  BSSY B1, `(.L_x_101) ;  /* 0x000000e000017945 */ /* 0x000fe20003800000 */
[----:B------:R-:W-:Y:S01]  /*5b40*/  LOP3.LUT R19, R19, 0xfffffffb, RZ, 0xc0, !PT ;  /* 0xfffffffb13137812 */ /* 0x000fe200078ec0ff */
[----:B------:R1:W-:Y:S10]  /*5b50*/  @!P2 STG.E.U8 desc[UR50][R14.64+0x19], R9 ;  /* 0x000019090e00a986 */ /* 0x0003f4000c101132 */
[----:B------:R-:W-:-:S02]  /*5b60*/  @P5 LOP3.LUT R19, R19, 0x4, RZ, 0xfc, !PT ;  /* 0x0000000413135812 */ /* 0x000fc400078efcff */
[----:B-1----:R-:W-:Y:S02]  /*5b70*/  IADD3 R14, P1, R6, R12, RZ ;  /* 0x0000000c060e7210 */ /* 0x002fe40007f3e0ff */
[----:B------:R-:W-:Y:S02]  /*5b80*/  IADD3 R6, P0, R4, UR44, RZ ;  /* 0x0000002c04067c10 */ /* 0x000fe4000ff1e0ff */
[----:B--2---:R-:W-:Y:S02]  /*5b90*/  IADD3.X R15, R13, R7, R23, P1, !PT ;  /* 0x000000070d0f7210 */ /* 0x004fe40000ffe417 */
[C---:B------:R-:W-:Y:S02]  /*5ba0*/  ISETP.LT.OR P1, PT, R0.reuse, 0x1, !P5 ;  /* 0x000000010000780c */ /* 0x040fe40006f21670 */
[----:B------:R-:W-:Y:S02]  /*5bb0*/  IADD3.X R7, R5, UR43, RZ, P0, !PT ;  /* 0x0000002b05077c10 */ /* 0x000fe400087fe4ff */
[----:B------:R-:W-:-:S09]  /*5bc0*/  ISETP.LT.OR P0, PT, R0, 0x2, !P5 ;  /* 0x000000020000780c */ /* 0x000fd20006f01670 */
[----:B0-----:R-:W-:Y:S05]  /*5bd0*/  @P1 BRA `(.L_x_102) ;  /* 0x00000000000c1947 */ /* 0x001fea0003800000 */
[----:B------:R-:W2:Y:S02]  /*5be0*/  LDG.E.U8 R16, desc[UR50][R14.64] ;  /* 0x000000320e107981 */ /* 0x000ea4000c1e1100 */
[----:B--2---:R-:W-:-:S05]  /*5bf0*/  PRMT R2, R16, 0x8880, RZ ;  /* 0x0000888010027816 */ /* 0x004fca00000000ff */
[----:B------:R-:W-:-:S07]  /*5c00*/  IMAD R2, R2, R18, RZ ;  /* 0x0000001202027224 */ /* 0x000fce00078e02ff */
.L_x_102:
[----:B------:R-:W-:Y:S05]  /*5c10*/  BSYNC B1 ;  /* 0x0000000000017941 */ /* 0x000fea0003800000 */
.L_x_101:
        /* <DEDUP_REMOVED lines=8> */
.L_x_104:
[----:B------:R-:W-:Y:S05]  /*5ca0*/  BSYNC B1 ;  /* 0x0000000000017941 */ /* 0x000fea0003800000 */
.L_x_103:
[----:B0-----:R-:W2:Y:S01]  /*5cb0*/  LDL.LU R9, [R1+0x104] ;  /* 0x0001040001097983 */ /* 0x001ea20000300800 */
[----:B------:R-:W-:-:S03]  /*5cc0*/  ISETP.GE.AND P2, PT, R22, 0x109, PT ;  /* 0x000001091600780c */ /* 0x000fc60003f46270 */
[----:B------:R0:W-:Y:S01]  /*5cd0*/  STL.64 [R1+0x1e0], R4 ;  /* 0x0001e00401007387 */ /* 0x0001e20000100a00 */
[----:B--2---:R-:W-:-:S05]  /*5ce0*/  @!P0 IMAD R9, R9, R17, R2 ;  /* 0x0000001109098224 */ /* 0x004fca00078e0202 */
[----:B------:R-:W-:Y:S01]  /*5cf0*/  @!P0 STG.E.U8 desc[UR50][R6.64+0x1], R9 ;  /* 0x0000010906008986 */ /* 0x000fe2000c101132 */
[----:B------:R-:W-:-:S13]  /*5d00*/  ISETP.LT.OR P0, PT, R0, 0x1, !P2 ;  /* 0x000000010000780c */ /* 0x000fda0005701670 */
[----:B0-----:R-:W-:-:S04]  /*5d10*/  @!P0 IADD3 R4, P1, R6, UR42, RZ ;  /* 0x0000002a06048c10 */ /* 0x001fc8000ff3e0ff */
[----:B------:R-:W-:-:S05]  /*5d20*/  @!P0 IADD3.X R5, R7, UR41, RZ, P1, !PT ;  /* 0x0000002907058c10 */ /* 0x000fca0008ffe4ff */
[----:B------:R0:W-:Y:S04]  /*5d30*/  @!P0 STL.64 [R1+0x140], R4 ;  /* 0x0001400401008387 */ /* 0x0001e80000100a00 */
[----:B0-----:R0:W5:Y:S01]  /*5d40*/  LDL.LU.64 R4, [R1+0x1e0] ;  /* 0x0001e00001047983 */ /* 0x0011620000300a00 */
[----:B------:R-:W-:Y:S04]  /*5d50*/  BSSY B1, `(.L_x_105) ;  /* 0x0000005000017945 */ /* 0x000fe80003800000 */
[----:B------:R-:W-:Y:S05]  /*5d60*/  @P0 BRA `(.L_x_106) ;  /* 0x00000000000c0947 */ /* 0x000fea0003800000 */
[----:B------:R-:W2:Y:S02]  /*5d70*/  LDG.E.U8 R16, desc[UR50][R232.64] ;  /* 0x00000032e8107981 */ /* 0x000ea4000c1e1100 */
[----:B--2---:R-:W-:-:S05]  /*5d80*/  PRMT R2, R16, 0x8880, RZ ;  /* 0x0000888010027816 */ /* 0x004fca00000000ff */
[----:B------:R-:W-:-:S07]  /*5d90*/  IMAD R2, R2, R18, RZ ;  /* 0x0000001202027224 */ /* 0x000fce00078e02ff */
.L_x_106:
[----:B------:R-:W-:Y:S05]  /*5da0*/  BSYNC B1 ;  /* 0x0000000000017941 */ /* 0x000fea0003800000 */
.L_x_105:
[----:B-----5:R1:W-:Y:S04]  /*5db0*/  STL.64 [R1+0x1e8], R10 ;  /* 0x0001e80a01007387 */ /* 0x0203e80000100a00 */
[----:B-1----:R-:W2:Y:S04]  /*5dc0*/  LDL.LU.64 R10, [R1+0x140] ;  /* 0x00014000010a7983 */ /* 0x002ea80000300a00 */
[----:B------:R-:W3:Y:S01]  /*5dd0*/  LDL.LU R9, [R1+0x108] ;  /* 0x0001080001097983 */ /* 0x000ee20000300800 */
[----:B------:R-:W-:-:S03]  /*5de0*/  ISETP.LT.OR P1, PT, R0, 0x2, !P2 ;  /* 0x000000020000780c */ /* 0x000fc60005721670 */
[----:B------:R2:W-:Y:S02]  /*5df0*/  STL.64 [R1+0x1e0], R4 ;  /* 0x0001e00401007387 */ /* 0x0005e40000100a00 */
[----:B--2---:R-:W-:-:S08]  /*5e00*/  IMAD.MOV.U32 R4, RZ, RZ, R10 ;  /* 0x000000ffff047224 */ /* 0x004fd000078e000a */
[----:B------:R-:W-:Y:S01]  /*5e10*/  @!P1 IADD3 R10, P4, R6, UR42, RZ ;  /* 0x0000002a060a9c10 */ /* 0x000fe2000ff9e0ff */
[----:B------:R-:W-:Y:S02]  /*5e20*/  IMAD.MOV.U32 R5, RZ, RZ, R11 ;  /* 0x000000ffff057224 */ /* 0x000fe400078e000b */
[----:B---3--:R-:W-:Y:S01]  /*5e30*/  @!P0 IMAD R9, R9, R17, R2 ;  /* 0x0000001109098224 */ /* 0x008fe200078e0202 */
[----:B------:R-:W-:-:S04]  /*5e40*/  @!P1 IADD3.X R11, R7, UR41, RZ, P4, !PT ;  /* 0x00000029070b9c10 */ /* 0x000fc8000a7fe4ff */
[----:B------:R-:W-:Y:S04]  /*5e50*/  @!P0 STG.E.U8 desc[UR50][R4.64], R9 ;  /* 0x0000000904008986 */ /* 0x000fe8000c101132 */
[----:B------:R1:W-:Y:S04]  /*5e60*/  @!P1 STL.64 [R1+0x100], R10 ;  /* 0x0001000a01009387 */ /* 0x0003e80000100a00 */
[----:B-1----:R1:W5:Y:S04]  /*5e70*/  LDL.LU.64 R10, [R1+0x1e8] ;  /* 0x0001e800010a7983 */ /* 0x0023680000300a00 */
[----:B------:R1:W5:Y:S01]  /*5e80*/  LDL.LU.64 R4, [R1+0x1e0] ;  /* 0x0001e00001047983 */ /* 0x0003620000300a00 */
[----:B------:R-:W-:Y:S04]  /*5e90*/  BSSY B1, `(.L_x_107) ;  /* 0x0000005000017945 */ /* 0x000fe80003800000 */
[----:B------:R-:W-:Y:S05]  /*5ea0*/  @P1 BRA `(.L_x_108) ;  /* 0x00000000000c1947 */ /* 0x000fea0003800000 */
[----:B------:R-:W2:Y:S02]  /*5eb0*/  LDG.E.U8 R16, desc[UR50][R232.64+0x1] ;  /* 0x00000132e8107981 */ /* 0x000ea4000c1e1100 */
[----:B--2---:R-:W-:-:S05]  /*5ec0*/  PRMT R2, R16, 0x8880, RZ ;  /* 0x0000888010027816 */ /* 0x004fca00000000ff */
[----:B------:R-:W-:-:S07]  /*5ed0*/  IMAD R2, R2, R18, RZ ;  /* 0x0000001202027224 */ /* 0x000fce00078e02ff */
.L_x_108:
[----:B------:R-:W-:Y:S05]  /*5ee0*/  BSYNC B1 ;  /* 0x0000000000017941 */ /* 0x000fea0003800000 */
.L_x_107:
[----:B------:R-:W2:Y:S04]  /*5ef0*/  LDL.LU R9, [R1+0x10c] ;  /* 0x00010c0001097983 */ /* 0x000ea80000300800 */
[----:B-----5:R3:W-:Y:S04]  /*5f00*/  STL.64 [R1+0x1e0], R4 ;  /* 0x0001e00401007387 */ /* 0x0207e80000100a00 */
[----:B---3--:R-:W3:Y:S01]  /*5f10*/  LDL.LU.64 R4, [R1+0x100] ;  /* 0x0001000001047983 */ /* 0x008ee20000300a00 */
[----:B--2---:R-:W-:-:S05]  /*5f20*/  @!P1 IMAD R9, R9, R17, R2 ;  /* 0x0000001109099224 */ /* 0x004fca00078e0202 */
[----:B---3--:R2:W-:Y:S04]  /*5f30*/  @!P1 STG.E.U8 desc[UR50][R4.64+0x1], R9 ;  /* 0x0000010904009986 */ /* 0x0085e8000c101132 */
[----:B--2---:R2:W5:Y:S01]  /*5f40*/  LDL.LU.64 R4, [R1+0x1e0] ;  /* 0x0001e00001047983 */ /* 0x0045620000300a00 */
[----:B------:R-:W-:Y:S01]  /*5f50*/  ISETP.LT.OR P0, PT, R0, 0x9, !P5 ;  /* 0x000000090000780c */ /* 0x000fe20006f01670 */
[----:B------:R-:W-:-:S12]  /*5f60*/  BSSY B1, `(.L_x_109) ;  /* 0x0000005000017945 */ /* 0x000fd80003800000 */
[----:B--2---:R-:W-:Y:S05]  /*5f70*/  @P0 BRA `(.L_x_110) ;  /* 0x00000000000c0947 */ /* 0x004fea0003800000 */
[----:B------:R-:W2:Y:S02]  /*5f80*/  LDG.E.U8 R16, desc[UR50][R14.64+0x8] ;  /* 0x000008320e107981 */ /* 0x000ea4000c1e1100 */
[----:B--2---:R-:W-:-:S05]  /*5f90*/  PRMT R2, R16, 0x8880, RZ ;  /* 0x0000888010027816 */ /* 0x004fca00000000ff */
[----:B------:R-:W-:-:S07]  /*5fa0*/  IMAD R2, R2, R18, RZ ;  /* 0x0000001202027224 */ /* 0x000fce00078e02ff */
.L_x_110:
[----:B------:R-:W-:Y:S05]  /*5fb0*/  BSYNC B1 ;  /* 0x0000000000017941 */ /* 0x000fea0003800000 */
.L_x_109:
[----:B------:R-:W2:Y:S01]  /*5fc0*/  LDL.LU R9, [R1+0x110] ;  /* 0x0001100001097983 */ /* 0x000ea20000300800 */
[----:B------:R-:W-:Y:S01]  /*5fd0*/  ISETP.LT.OR P1, PT, R0, 0xa, !P5 ;  /* 0x0000000a0000780c */ /* 0x000fe20006f21670 */
[----:B------:R-:W-:Y:S01]  /*5fe0*/  BSSY B1, `(.L_x_111) ;  /* 0x0000007000017945 */ /* 0x000fe20003800000 */
[----:B--2---:R-:W-:-:S05]  /*5ff0*/  @!P0 IMAD R9, R9, R17, R2 ;  /* 0x0000001109098224 */ /* 0x004fca00078e0202 */
[----:B------:R2:W-:Y:S06]  /*6000*/  @!P0 STG.E.U8 desc[UR50][R6.64+0x8], R9 ;  /* 0x0000080906008986 */ /* 0x0005ec000c101132 */
[----:B------:R-:W-:Y:S05]  /*6010*/  @P1 BRA `(.L_x_112) ;  /* 0x00000000000c1947 */ /* 0x000fea0003800000 */
[----:B------:R-:W3:Y:S02]  /*6020*/  LDG.E.U8 R16, desc[UR50][R14.64+0x9] ;  /* 0x000009320e107981 */ /* 0x000ee4000c1e1100 */
[----:B---3--:R-:W-:-:S05]  /*6030*/  PRMT R2, R16, 0x8880, RZ ;  /* 0x0000888010027816 */ /* 0x008fca00000000ff */
[----:B------:R-:W-:-:S07]  /*6040*/  IMAD R2, R2, R18, RZ ;  /* 0x0000001202027224 */ /* 0x000fce00078e02ff */
.L_x_112:
[----:B------:R-:W-:Y:S05]  /*6050*/  BSYNC B1 ;  /* 0x0000000000017941 */ /* 0x000fea0003800000 */
.L_x_111:
[----:B-----5:R3:W-:Y:S04]  /*6060*/  STL.64 [R1+0x1e0], R4 ;  /* 0x0001e00401007387 */ /* 0x0207e80000100a00 */
[----:B--2---:R-:W2:Y:S01]  /*6070*/  LDL.LU R9, [R1+0x114] ;  /* 0x0001140001097983 */ /* 0x004ea20000300800 */
[----:B------:R-:W-:-:S13]  /*6080*/  ISETP.LT.OR P0, PT, R0, 0x9, !P2 ;  /* 0x000000090000780c */ /* 0x000fda0005701670 */
[----:B---3--:R-:W-:-:S04]  /*6090*/  @!P0 IADD3 R4, P4, R6, UR42, RZ ;  /* 0x0000002a06048c10 */ /* 0x008fc8000ff9e0ff */
[----:B------:R-:W-:-:S05]  /*60a0*/  @!P0 IADD3.X R5, R7, UR41, RZ, P4, !PT ;  /* 0x0000002907058c10 */ /* 0x000fca000a7fe4ff */
[----:B------:R3:W-:Y:S04]  /*60b0*/  @!P0 STL.64 [R1+0x108], R4 ;  /* 0x0001080401008387 */ /* 0x0007e80000100a00 */
[----:B---3--:R3:W5:Y:S01]  /*60c0*/  LDL.LU.64 R4, [R1+0x1e0] ;  /* 0x0001e00001047983 */ /* 0x0087620000300a00 */
[----:B------:R-:W-:Y:S01]  /*60d0*/  BSSY B1, `(.L_x_113) ;  /* 0x0000007000017945 */ /* 0x000fe20003800000 */
[----:B--2---:R-:W-:-:S05]  /*60e0*/  @!P1 IMAD R9, R9, R17, R2 ;  /* 0x0000001109099224 */ /* 0x004fca00078e0202 */
[----:B------:R3:W-:Y:S01]  /*60f0*/  @!P1 STG.E.U8 desc[UR50][R6.64+0x9], R9 ;  /* 0x0000090906009986 */ /* 0x0007e2000c101132 */
[----:B------:R-:W-:Y:S05]  /*6100*/  @P0 BRA `(.L_x_114) ;  /* 0x00000000000c0947 */ /* 0x000fea0003800000 */
[----:B------:R-:W2:Y:S02]  /*6110*/  LDG.E.U8 R16, desc[UR50][R232.64+0x8] ;  /* 0x00000832e8107981 */ /* 0x000ea4000c1e1100 */
[----:B--2---:R-:W-:-:S05]  /*6120*/  PRMT R2, R16, 0x8880, RZ ;  /* 0x0000888010027816 */ /* 0x004fca00000000ff */
[----:B------:R-:W-:-:S07]  /*6130*/  IMAD R2, R2, R18, RZ ;  /* 0x0000001202027224 */ /* 0x000fce00078e02ff */
.L_x_114:
[----:B------:R-:W-:Y:S05]  /*6140*/  BSYNC B1 ;  /* 0x0000000000017941 */ /* 0x000fea0003800000 */
.L_x_113:
[----:B------:R-:W-:Y:S04]  /*6150*/  STL.64 [R1+0x1e8], R10 ;  /* 0x0001e80a01007387 */ /* 0x000fe80000100a00 */
[----:B---3--:R-:W2:Y:S04]  /*6160*/  LDL.LU R9, [R1+0x118] ;  /* 0x0001180001097983 */ /* 0x008ea80000300800 */
[----:B-----5:R3:W-:Y:S04]  /*6170*/  STL.64 [R1+0x1e0], R4 ;  /* 0x0001e00401007387 */ /* 0x0207e80000100a00 */
[----:B---3--:R-:W3:Y:S01]  /*6180*/  LDL.LU.64 R4, [R1+0x108] ;  /* 0x0001080001047983 */ /* 0x008ee20000300a00 */
[----:B------:R-:W-:-:S13]  /*6190*/  ISETP.LT.OR P1, PT, R0, 0xa, !P2 ;  /* 0x0000000a0000780c */ /* 0x000fda0005721670 */
[----:B------:R-:W-:-:S04]  /*61a0*/  @!P1 IADD3 R10, P4, R6, UR42, RZ ;  /* 0x0000002a060a9c10 */ /* 0x000fc8000ff9e0ff */
[----:B------:R-:W-:-:S05]  /*61b0*/  @!P1 IADD3.X R11, R7, UR41, RZ, P4, !PT ;  /* 0x00000029070b9c10 */ /* 0x000fca000a7fe4ff */
[----:B------:R4:W-:Y:S04]  /*61c0*/  @!P1 STL.64 [R1+0x100], R10 ;  /* 0x0001000a01009387 */ /* 0x0009e80000100a00 */
[----:B----4-:R4:W5:Y:S01]  /*61d0*/  LDL.LU.64 R10, [R1+0x1e8] ;  /* 0x0001e800010a7983 */ /* 0x0109620000300a00 */
[----:B--2---:R-:W-:-:S05]  /*61e0*/  @!P0 IMAD R9, R9, R17, R2 ;  /* 0x0000001109098224 */ /* 0x004fca00078e0202 */
[----:B---3--:R2:W-:Y:S04]  /*61f0*/  @!P0 STG.E.U8 desc[UR50][R4.64+0x8], R9 ;  /* 0x0000080904008986 */ /* 0x0085e8000c101132 */
[----:B--2---:R4:W5:Y:S01]  /*6200*/  LDL.LU.64 R4, [R1+0x1e0] ;  /* 0x0001e00001047983 */ /* 0x0049620000300a00 */
[----:B------:R-:W-:Y:S04]  /*6210*/  BSSY B1, `(.L_x_115) ;  /* 0x0000005000017945 */ /* 0x000fe80003800000 */
[----:B------:R-:W-:Y:S05]  /*6220*/  @P1 BRA `(.L_x_116) ;  /* 0x00000000000c1947 */ /* 0x000fea0003800000 */
[----:B------:R-:W2:Y:S02]  /*6230*/  LDG.E.U8 R16, desc[UR50][R232.64+0x9] ;  /* 0x00000932e8107981 */ /* 0x000ea4000c1e1100 */
[----:B--2---:R-:W-:-:S05]  /*6240*/  PRMT R2, R16, 0x8880, RZ ;  /* 0x0000888010027816 */ /* 0x004fca00000000ff */
[----:B------:R-:W-:-:S07]  /*6250*/  IMAD R2, R2, R18, RZ ;  /* 0x0000001202027224 */ /* 0x000fce00078e02ff */
.L_x_116:
[----:B------:R-:W-:Y:S05]  /*6260*/  BSYNC B1 ;  /* 0x0000000000017941 */ /* 0x000fea0003800000 */
.L_x_115:
        /* <DEDUP_REMOVED lines=12> */
.L_x_118:
[----:B------:R-:W-:Y:S05]  /*6330*/  BSYNC B1 ;  /* 0x0000000000017941 */ /* 0x000fea0003800000 */
.L_x_117:
        /* <DEDUP_REMOVED lines=9> */
.L_x_120:
[----:B------:R-:W-:Y:S05]  /*63d0*/  BSYNC B1 ;  /* 0x0000000000017941 */ /* 0x000fea0003800000 */
.L_x_119:
        /* <DEDUP_REMOVED lines=14> */
.L_x_122:
[----:B------:R-:W-:Y:S05]  /*64c0*/  BSYNC B1 ;  /* 0x0000000000017941 */ /* 0x000fea0003800000 */
.L_x_121:
        /* <DEDUP_REMOVED lines=8> */
[----:B0-----:R0:W5:Y:S01]  /*6550*/  LDL.LU.64 R10, [R1+0x1e8] ;  /* 0x0001e800010a7983 */ /* 0x0011620000300a00 */
        /* <DEDUP_REMOVED lines=8> */
.L_x_124:
[----:B------:R-:W-:Y:S05]  /*65e0*/  BSYNC B1 ;  /* 0x0000000000017941 */ /* 0x000fea0003800000 */
.L_x_123:
        /* <DEDUP_REMOVED lines=12> */
.L_x_126:
[----:B------:R-:W-:Y:S05]  /*66b0*/  BSYNC B1 ;  /* 0x0000000000017941 */ /* 0x000fea0003800000 */
.L_x_125:
        /* <DEDUP_REMOVED lines=9> */
.L_x_128:
[----:B------:R-:W-:Y:S05]  /*6750*/  BSYNC B1 ;  /* 0x0000000000017941 */ /* 0x000fea0003800000 */
.L_x_127:
        /* <DEDUP_REMOVED lines=14> */
.L_x_130:
[----:B------:R-:W-:Y:S05]  /*6840*/  BSYNC B1 ;  /* 0x0000000000017941 */ /* 0x000fea0003800000 */
.L_x_129:
        /* <DEDUP_REMOVED lines=17> */
.L_x_132:
[----:B------:R-:W-:Y:S05]  /*6960*/  BSYNC B1 ;  /* 0x0000000000017941 */ /* 0x000fea0003800000 */
.L_x_131:
[----:B------:R-:W2:Y:S04]  /*6970*/  LDL.LU R9, [R1+0x13c] ;  /* 0x00013c0001097983 */ /* 0x000ea80000300800 */
[----:B------:R3:W-:Y:S04]  /*6980*/  STL.64 [R1+0x1f0], R14 ;  /* 0x0001f00e01007387 */ /* 0x0007e80000100a00 */
[----:B---3--:R-:W3:Y:S04]  /*6990*/  LDL.LU.64 R14, [R1+0x1c8] ;  /* 0x0001c800010e7983 */ /* 0x008ee80000300a00 */
[----:B-----5:R0:W-:Y:S04]  /*69a0*/  STL.64 [R1+0x1e8], R10 ;  /* 0x0001e80a01007387 */ /* 0x0201e80000100a00 */
[----:B0-----:R-:W4:Y:S04]  /*69b0*/  LDL.LU.64 R10, [R1+0x100] ;  /* 0x00010000010a7983 */ /* 0x001f280000300a00 */
[----:B------:R0:W-:Y:S04]  /*69c0*/  STL.64 [R1+0x1e0], R6 ;  /* 0x0001e00601007387 */ /* 0x0001e80000100a00 */
[----:B0-----:R-:W4:Y:S01]  /*69d0*/  LDL.LU R7, [R1+0x148] ;  /* 0x0001480001077983 */ /* 0x001f220000300800 */
[----:B--2---:R-:W-:-:S02]  /*69e0*/  @!P1 IMAD R23, R9, R17, R2 ;  /* 0x0000001109179224 */ /* 0x004fc400078e0202 */
[----:B---3--:R-:W-:Y:S02]  /*69f0*/  IMAD.WIDE.U32 R8, R3, R8, R14 ;  /* 0x0000000803087225 */ /* 0x008fe400078e000e */
[----:B------:R0:W5:Y:S01]  /*6a00*/  LDL.LU.64 R14, [R1+0x1f0] ;  /* 0x0001f000010e7983 */ /* 0x0001620000300a00 */
[----:B------:R-:W-:-:S03]  /*6a10*/  IADD3 R12, P0, R8, R12, RZ ;  /* 0x0000000c080c7210 */ /* 0x000fc60007f1e0ff */
[----:B----4-:R2:W-:Y:S01]  /*6a20*/  @!P1 STG.E.U8 desc[UR50][R10.64+0x19], R23 ;  /* 0x000019170a009986 */ /* 0x0105e2000c101132 */
[----:B------:R-:W-:-:S03]  /*6a30*/  ISETP.GE.AND P1, PT, R22, 0x181, PT ;  /* 0x000001811600780c */ /* 0x000fc60003f26270 */
[----:B--2---:R0:W5:Y:S01]  /*6a40*/  LDL.LU.64 R10, [R1+0x1e8] ;  /* 0x0001e800010a7983 */ /* 0x0041620000300a00 */
[----:B------:R-:W-:-:S03]  /*6a50*/  IADD3.X R13, R13, R9, R7, P0, !PT ;  /* 0x000000090d0d7210 */ /* 0x000fc600007fe407 */
[----:B------:R-:W2:Y:S01]  /*6a60*/  LDL.LU R23, [R1+0xc0] ;  /* 0x0000c00001177983 */ /* 0x000ea20000300800 */
[----:B------:R-:W-:-:S13]  /*6a70*/  ISETP.LT.OR P0, PT, R0, 0x1, !P1 ;  /* 0x000000010000780c */ /* 0x000fda0004f01670 */
[----:B------:R-:W3:Y:S01]  /*6a80*/  @!P0 LDG.E.U8 R16, desc[UR50][R12.64] ;  /* 0x000000320c108981 */ /* 0x000ee2000c1e1100 */
[----:B------:R-:W-:Y:S02]  /*6a90*/  IMAD.U32 R8, RZ, RZ, UR13 ;  /* 0x0000000dff087e24 */ /* 0x000fe4000f8e00ff */
[----:B------:R-:W-:Y:S02]  /*6aa0*/  IMAD.U32 R9, RZ, RZ, UR12 ;  /* 0x0000000cff097e24 */ /* 0x000fe4000f8e00ff */
[----:B------:R-:W-:Y:S02]  /*6ab0*/  IMAD R7, R8, 0x180, RZ ;  /* 0x0000018008077824 */ /* 0x000fe400078e02ff */
[----:B------:R-:W-:-:S04]  /*6ac0*/  IMAD.WIDE.U32 R8, R9, 0x180, R4 ;  /* 0x0000018009087825 */ /* 0x000fc800078e0004 */
[----:B------:R-:W-:Y:S02]  /*6ad0*/  IMAD.IADD R7, R9, 0x1, R7 ;  /* 0x0000000109077824 */ /* 0x000fe400078e0207 */
[----:B------:R-:W-:-:S05]  /*6ae0*/  @!P0 IMAD.MOV.U32 R6, RZ, RZ, R8 ;  /* 0x000000ffff068224 */ /* 0x000fca00078e0008 */
[----:B------:R-:W-:Y:S01]  /*6af0*/  STL.64 [R1+0x100], R6 ;  /* 0x0001000601007387 */ /* 0x000fe20000100a00 */
[----:B---3--:R-:W-:-:S05]  /*6b00*/  @!P0 PRMT R3, R16, 0x8880, RZ ;  /* 0x0000888010038816 */ /* 0x008fca00000000ff */
[----:B------:R-:W-:-:S04]  /*6b10*/  @!P0 IMAD R2, R3, R18, RZ ;  /* 0x0000001203028224 */ /* 0x000fc800078e02ff */
[----:B--2---:R-:W-:-:S05]  /*6b20*/  @!P0 IMAD R3, R23, R17, R2 ;  /* 0x0000001117038224 */ /* 0x004fca00078e0202 */
[----:B------:R2:W-:Y:S04]  /*6b30*/  @!P0 STG.E.U8 desc[UR50][R6.64], R3 ;  /* 0x0000000306008986 */ /* 0x0005e8000c101132 */
[----:B--2---:R0:W5:Y:S01]  /*6b40*/  LDL.LU.64 R6, [R1+0x1e0] ;  /* 0x0001e00001067983 */ /* 0x0041620000300a00 */
[----:B------:R-:W-:Y:S01]  /*6b50*/  ISETP.LT.OR P5, PT, R0, 0x2, !P1 ;  /* 0x000000020000780c */ /* 0x000fe20004fa1670 */
[----:B------:R-:W-:-:S12]  /*6b60*/  BSSY B1, `(.L_x_133) ;  /* 0x0000005000017945 */ /* 0x000fd80003800000 */
[----:B0-----:R-:W-:Y:S05]  /*6b70*/  @P5 BRA `(.L_x_134) ;  /* 0x00000000000c5947 */ /* 0x001fea0003800000 */
[----:B------:R-:W2:Y:S02]  /*6b80*/  LDG.E.U8 R16, desc[UR50][R12.64+0x1] ;  /* 0x000001320c107981 */ /* 0x000ea4000c1e1100 */
[----:B--2---:R-:W-:-:S05]  /*6b90*/  PRMT R2, R16, 0x8880, RZ ;  /* 0x0000888010027816 */ /* 0x004fca00000000ff */
[----:B------:R-:W-:-:S07]  /*6ba0*/  IMAD R2, R2, R18, RZ ;  /* 0x0000001202027224 */ /* 0x000fce00078e02ff */
.L_x_134:
[----:B------:R-:W-:Y:S05]  /*6bb0*/  BSYNC B1 ;  /* 0x0000000000017941 */ /* 0x000fea0003800000 */
.L_x_133:
[----:B------:R0:W-:Y:S01]  /*6bc0*/  STL.64 [R1+0x1e0], R4 ;  /* 0x0001e00401007387 */ /* 0x0001e20000100a00 */
[----:B------:R-:W-:-:S03]  /*6bd0*/  ISETP.GE.AND P0, PT, R22, 0x189, PT ;  /* 0x000001891600780c */ /* 0x000fc60003f06270 */
[----:B------:R-:W2:Y:S01]  /*6be0*/  LDL.LU R3, [R1+0xc4] ;  /* 0x0000c40001037983 */ /* 0x000ea20000300800 */
[----:B------:R-:W-:-:S03]  /*6bf0*/  LOP3.LUT R19, R19, 0xffffffbf, RZ, 0xc0, !PT ;  /* 0xffffffbf13137812 */ /* 0x000fc600078ec0ff */
[----:B------:R-:W3:Y:S01]  /*6c00*/  LDL.64 R22, [R1+0x100] ;  /* 0x0001000001167983 */ /* 0x000ee20000100a00 */
[----:B------:R-:W-:Y:S02]  /*6c10*/  ISETP.LT.OR P4, PT, R0, 0x1, !P0 ;  /* 0x000000010000780c */ /* 0x000fe40004781670 */
[----:B------:R-:W-:-:S11]  /*6c20*/  @P1 LOP3.LUT R19, R19, 0x40, RZ, 0xfc, !PT ;  /* 0x0000004013131812 */ /* 0x000fd600078efcff */
[----:B0-----:R-:W-:-:S04]  /*6c30*/  @!P4 IADD3 R4, P1, R8, UR42, RZ ;  /* 0x0000002a0804cc10 */ /* 0x001fc8000ff3e0ff */
[----:B---3--:R-:W-:-:S05]  /*6c40*/  @!P4 IADD3.X R5, R23, UR41, RZ, P1, !PT ;  /* 0x000000291705cc10 */ /* 0x008fca0008ffe4ff */
[----:B------:R0:W-:Y:S04]  /*6c50*/  @!P4 STL.64 [R1+0x108], R4 ;  /* 0x000108040100c387 */ /* 0x0001e80000100a00 */
[----:B0-----:R0:W5:Y:S01]  /*6c60*/  LDL.LU.64 R4, [R1+0x1e0] ;  /* 0x0001e00001047983 */ /* 0x0011620000300a00 */
[----:B--2---:R-:W-:Y:S02]  /*6c70*/  @!P5 IMAD R3, R3, R17, R2 ;  /* 0x000000110303d224 */ /* 0x004fe400078e0202 */
[----:B------:R-:W-:-:S05]  /*6c80*/  @!P5 IMAD.MOV.U32 R22, RZ, RZ, R8 ;  /* 0x000000ffff16d224 */ /* 0x000fca00078e0008 */
[----:B------:R0:W-:Y:S01]  /*6c90*/  @!P5 STG.E.U8 desc[UR50][R22.64+0x1], R3 ;  /* 0x000001031600d986 */ /* 0x0001e2000c101132 */
[----:B------:R-:W-:Y:S01]  /*6ca0*/  BSSY B1, `(.L_x_135) ;  /* 0x0000006000017945 */ /* 0x000fe20003800000 */
[----:B------:R-:W-:-:S03]  /*6cb0*/  LOP3.LUT P1, RZ, R19, 0x40, RZ, 0xc0, !PT ;  /* 0x0000004013ff7812 */ /* 0x000fc6000782c0ff */
[----:B------:R-:W-:Y:S10]  /*6cc0*/  @P4 BRA `(.L_x_136) ;  /* 0x00000000000c4947 */ /* 0x000ff40003800000 */
[----:B------:R-:W2:Y:S02]  /*6cd0*/  LDG.E.U8 R16, desc[UR50][R20.64] ;  /* 0x0000003214107981 */ /* 0x000ea4000c1e1100 */
[----:B--2---:R-:W-:-:S05]  /*6ce0*/  PRMT R2, R16, 0x8880, RZ ;  /* 0x0000888010027816 */ /* 0x004fca00000000ff */
[----:B------:R-:W-:-:S07]  /*6cf0*/  IMAD R2, R2, R18, RZ ;  /* 0x0000001202027224 */ /* 0x000fce00078e02ff */
.L_x_136:
[----:B------:R-:W-:Y:S05]  /*6d00*/  BSYNC B1 ;  /* 0x0000000000017941 */ /* 0x000fea0003800000 */
.L_x_135:
[----:B-----5:R2:W-:Y:S04]  /*6d10*/  STL.64 [R1+0x1e8], R6 ;  /* 0x0001e80601007387 */ /* 0x0205e80000100a00 */
[----:B--2---:R-:W2:Y:S04]  /*6d20*/  LDL.64 R6, [R1+0x100] ;  /* 0x0001000001067983 */ /* 0x004ea80000100a00 */
[----:B0-----:R-:W3:Y:S04]  /*6d30*/  LDL.LU R3, [R1+0xc8] ;  /* 0x0000c80001037983 */ /* 0x001ee80000300800 */
[----:B------:R0:W-:Y:S04]  /*6d40*/  STL.64 [R1+0x1e0], R4 ;  /* 0x0001e00401007387 */ /* 0x0001e80000100a00 */
[----:B0-----:R-:W4:Y:S01]  /*6d50*/  LDL.LU.64 R4, [R1+0x108] ;  /* 0x0001080001047983 */ /* 0x001f220000300a00 */
[----:B------:R-:W-:-:S02]  /*6d60*/  ISETP.LT.OR P5, PT, R0, 0x2, !P0 ;  /* 0x000000020000780c */ /* 0x000fc400047a1670 */
[----:B------:R-:W-:-:S04]  /*6d70*/  LOP3.LUT R19, R19, 0xffffffbf, RZ, 0xc0, !PT ;  /* 0xffffffbf13137812 */ /* 0x000fc800078ec0ff */
[----:B------:R-:W-:-:S07]  /*6d80*/  @P1 LOP3.LUT R19, R19, 0x40, RZ, 0xfc, !PT ;  /* 0x0000004013131812 */ /* 0x000fce00078efcff */
[----:B------:R-:W-:-:S04]  /*6d90*/  @!P5 IADD3 R22, P1, R8, UR42, RZ ;  /* 0x0000002a0816dc10 */ /* 0x000fc8000ff3e0ff */
[----:B--2---:R-:W-:Y:S02]  /*6da0*/  @!P5 IADD3.X R23, R7, UR41, RZ, P1, !PT ;  /* 0x000000290717dc10 */ /* 0x004fe40008ffe4ff */
[----:B------:R0:W5:Y:S01]  /*6db0*/  LDL.LU.64 R6, [R1+0x1e8] ;  /* 0x0001e80001067983 */ /* 0x0001620000300a00 */
[----:B------:R-:W-:Y:S01]  /*6dc0*/  BSSY B1, `(.L_x_137) ;  /* 0x0000009000017945 */ /* 0x000fe20003800000 */
[----:B---3--:R-:W-:Y:S01]  /*6dd0*/  @!P4 IMAD R3, R3, R17, R2 ;  /* 0x000000110303c224 */ /* 0x008fe200078e0202 */
[----:B------:R-:W-:-:S04]  /*6de0*/  LOP3.LUT P1, RZ, R19, 0x40, RZ, 0xc0, !PT ;  /* 0x0000004013ff7812 */ /* 0x000fc8000782c0ff */
[----:B----4-:R2:W-:Y:S04]  /*6df0*/  @!P4 STG.E.U8 desc[UR50][R4.64], R3 ;  /* 0x000000030400c986 */ /* 0x0105e8000c101132 */
[----:B--2---:R0:W5:Y:S01]  /*6e00*/  LDL.LU.64 R4, [R1+0x1e0] ;  /* 0x0001e00001047983 */ /* 0x0041620000300a00 */
[----:B------:R-:W-:Y:S05]  /*6e10*/  @P5 BRA `(.L_x_138) ;  /* 0x00000000000c5947 */ /* 0x000fea0003800000 */
[----:B------:R-:W2:Y:S02]  /*6e20*/  LDG.E.U8 R16, desc[UR50][R20.64+0x1] ;  /* 0x0000013214107981 */ /* 0x000ea4000c1e1100 */
[----:B--2---:R-:W-:-:S05]  /*6e30*/  PRMT R2, R16, 0x8880, RZ ;  /* 0x0000888010027816 */ /* 0x004fca00000000ff */
[----:B------:R-:W-:-:S07]  /*6e40*/  IMAD R2, R2, R18, RZ ;  /* 0x0000001202027224 */ /* 0x000fce00078e02ff */
.L_x_138:
[----:B------:R-:W-:Y:S05]  /*6e50*/  BSYNC B1 ;  /* 0x0000000000017941 */ /* 0x000fea0003800000 */
.L_x_137:
        /* <DEDUP_REMOVED lines=9> */
.L_x_140:
[----:B------:R-:W-:Y:S05]  /*6ef0*/  BSYNC B1 ;  /* 0x0000000000017941 */ /* 0x000fea0003800000 */
.L_x_139:
[----:B--2---:R-:W2:Y:S04]  /*6f00*/  LDL.LU R3, [R1+0xd0] ;  /* 0x0000d00001037983 */ /* 0x004ea80000300800 */
[----:B------:R-:W3:Y:S01]  /*6f10*/  LDL.64 R22, [R1+0x100] ;  /* 0x0001000001167983 */ /* 0x000ee20000100a00 */
[----:B------:R-:W-:Y:S01]  /*6f20*/  ISETP.LT.OR P5, PT, R0, 0xa, !P1 ;  /* 0x0000000a0000780c */ /* 0x000fe20004fa1670 */
[----:B------:R-:W-:Y:S01]  /*6f30*/  BSSY B1, `(.L_x_141) ;  /* 0x0000008000017945 */ /* 0x000fe20003800000 */
[----:B--2---:R-:W-:Y:S02]  /*6f40*/  @!P4 IMAD R3, R3, R17, R2 ;  /* 0x000000110303c224 */ /* 0x004fe400078e0202 */
[----:B---3--:R-:W-:-:S05]  /*6f50*/  @!P4 IMAD.MOV.U32 R22, RZ, RZ, R8 ;  /* 0x000000ffff16c224 */ /* 0x008fca00078e0008 */
[----:B------:R2:W-:Y:S04]  /*6f60*/  @!P4 STG.E.U8 desc[UR50][R22.64+0x8], R3 ;  /* 0x000008031600c986 */ /* 0x0005e8000c101132 */
[----:B------:R-:W-:Y:S05]  /*6f70*/  @P5 BRA `(.L_x_142) ;  /* 0x00000000000c5947 */ /* 0x000fea0003800000 */
[----:B------:R-:W3:Y:S02]  /*6f80*/  LDG.E.U8 R16, desc[UR50][R12.64+0x9] ;  /* 0x000009320c107981 */ /* 0x000ee4000c1e1100 */
[----:B---3--:R-:W-:-:S05]  /*6f90*/  PRMT R2, R16, 0x8880, RZ ;  /* 0x0000888010027816 */ /* 0x008fca00000000ff */
[----:B------:R-:W-:-:S07]  /*6fa0*/  IMAD R2, R2, R18, RZ ;  /* 0x0000001202027224 */ /* 0x000fce00078e02ff */
.L_x_142:
[----:B------:R-:W-:Y:S05]  /*6fb0*/  BSYNC B1 ;  /* 0x0000000000017941 */ /* 0x000fea0003800000 */
.L_x_141:
[----:B-----5:R3:W-:Y:S04]  /*6fc0*/  STL.64 [R1+0x1e0], R4 ;  /* 0x0001e00401007387 */ /* 0x0207e80000100a00 */
[----:B--2---:R-:W2:Y:S04]  /*6fd0*/  LDL.LU R3, [R1+0xd4] ;  /* 0x0000d40001037983 */ /* 0x004ea80000300800 */
[----:B------:R-:W4:Y:S01]  /*6fe0*/  LDL.64 R22, [R1+0x100] ;  /* 0x0001000001167983 */ /* 0x000f220000100a00 */
[----:B------:R-:W-:Y:S02]  /*6ff0*/  ISETP.LT.OR P4, PT, R0, 0x9, !P0 ;  /* 0x000000090000780c */ /* 0x000fe40004781670 */
[----:B------:R-:W-:-:S04]  /*7000*/  LOP3.LUT R19, R19, 0xffffffbf, RZ, 0xc0, !PT ;  /* 0xffffffbf13137812 */ /* 0x000fc800078ec0ff */
[----:B------:R-:W-:-:S07]  /*7010*/  @P1 LOP3.LUT R19, R19, 0x40, RZ, 0xfc, !PT ;  /* 0x0000004013131812 */ /* 0x000fce00078efcff */
[----:B---3--:R-:W-:-:S04]  /*7020*/  @!P4 IADD3 R4, P1, R8, UR42, RZ ;  /* 0x0000002a0804cc10 */ /* 0x008fc8000ff3e0ff */
[----:B----4-:R-:W-:-:S05]  /*7030*/  @!P4 IADD3.X R5, R23, UR41, RZ, P1, !PT ;  /* 0x000000291705cc10 */ /* 0x010fca0008ffe4ff */
[----:B------:R3:W-:Y:S04]  /*7040*/  @!P4 STL.64 [R1+0xc0], R4 ;  /* 0x0000c0040100c387 */ /* 0x0007e80000100a00 */
[----:B---3--:R3:W5:Y:S01]  /*7050*/  LDL.LU.64 R4, [R1+0x1e0] ;  /* 0x0001e00001047983 */ /* 0x0087620000300a00 */
[----:B--2---:R-:W-:Y:S01]  /*7060*/  @!P5 IMAD R3, R3, R17, R2 ;  /* 0x000000110303d224 */ /* 0x004fe200078e0202 */
[----:B------:R-:W-:Y:S01]  /*7070*/  BSSY B1, `(.L_x_143) ;  /* 0x0000008000017945 */ /* 0x000fe20003800000 */
[----:B------:R-:W-:Y:S01]  /*7080*/  @!P5 IMAD.MOV.U32 R22, RZ, RZ, R8 ;  /* 0x000000ffff16d224 */ /* 0x000fe200078e0008 */
[----:B------:R-:W-:-:S04]  /*7090*/  LOP3.LUT P1, RZ, R19, 0x40, RZ, 0xc0, !PT ;  /* 0x0000004013ff7812 */ /* 0x000fc8000782c0ff */
[----:B------:R3:W-:Y:S01]  /*70a0*/  @!P5 STG.E.U8 desc[UR50][R22.64+0x9], R3 ;  /* 0x000009031600d986 */ /* 0x0007e2000c101132 */
[----:B------:R-:W-:Y:S08]  /*70b0*/  @P4 BRA `(.L_x_144) ;  /* 0x00000000000c4947 */ /* 0x000ff00003800000 */
[----:B------:R-:W2:Y:S02]  /*70c0*/  LDG.E.U8 R16, desc[UR50][R20.64+0x8] ;  /* 0x0000083214107981 */ /* 0x000ea4000c1e1100 */
[----:B--2---:R-:W-:-:S05]  /*70d0*/  PRMT R2, R16, 0x8880, RZ ;  /* 0x0000888010027816 */ /* 0x004fca00000000ff */
[----:B------:R-:W-:-:S07]  /*70e0*/  IMAD R2, R2, R18, RZ ;  /* 0x0000001202027224 */ /* 0x000fce00078e02ff */
.L_x_144:
[----:B------:R-:W-:Y:S05]  /*70f0*/  BSYNC B1 ;  /* 0x0000000000017941 */ /* 0x000fea0003800000 */
.L_x_143:
[----:B------:R2:W-:Y:S04]  /*7100*/  STL.64 [R1+0x1e8], R6 ;  /* 0x0001e80601007387 */ /* 0x0005e80000100a00 */
[----:B--2---:R-:W2:Y:S04]  /*7110*/  LDL.64 R6, [R1+0x100] ;  /* 0x0001000001067983 */ /* 0x004ea80000100a00 */
[----:B---3--:R-:W3:Y:S04]  /*7120*/  LDL.LU R3, [R1+0xd8] ;  /* 0x0000d80001037983 */ /* 0x008ee80000300800 */
[----:B-----5:R4:W-:Y:S04]  /*7130*/  STL.64 [R1+0x1e0], R4 ;  /* 0x0001e00401007387 */ /* 0x0209e80000100a00 */
[----:B----4-:R-:W4:Y:S01]  /*7140*/  LDL.LU.64 R4, [R1+0xc0] ;  /* 0x0000c00001047983 */ /* 0x010f220000300a00 */
        /* <DEDUP_REMOVED lines=10> */
[----:B---3--:R2:W5:Y:S01]  /*71f0*/  LDL.LU.64 R4, [R1+0x1e0] ;  /* 0x0001e00001047983 */ /* 0x0085620000300a00 */
[----:B------:R-:W-:Y:S05]  /*7200*/  @P5 BRA `(.L_x_146) ;  /* 0x00000000000c5947 */ /* 0x000fea0003800000 */
[----:B------:R-:W3:Y:S02]  /*7210*/  LDG.E.U8 R16, desc[UR50][R20.64+0x9] ;  /* 0x0000093214107981 */ /* 0x000ee4000c1e1100 */
[----:B---3--:R-:W-:-:S05]  /*7220*/  PRMT R2, R16, 0x8880, RZ ;  /* 0x0000888010027816 */ /* 0x008fca00000000ff */
[----:B------:R-:W-:-:S07]  /*7230*/  IMAD R2, R2, R18, RZ ;  /* 0x0000001202027224 */ /* 0x000fce00078e02ff */
.L_x_146:
[----:B------:R-:W-:Y:S05]  /*7240*/  BSYNC B1 ;  /* 0x0000000000017941 */ /* 0x000fea0003800000 */
.L_x_145:
[----:B------:R-:W3:Y:S01]  /*7250*/  LDL.LU R3, [R1+0xdc] ;  /* 0x0000dc0001037983 */ /* 0x000ee20000300800 */
[----:B------:R-:W-:Y:S01]  /*7260*/  ISETP.LT.OR P4, PT, R0, 0x11, !P1 ;  /* 0x000000110000780c */ /* 0x000fe20004f81670 */
[----:B------:R-:W-:Y:S01]  /*7270*/  BSSY B1, `(.L_x_147) ;  /* 0x0000007000017945 */ /* 0x000fe20003800000 */
[----:B---3--:R-:W-:-:S05]  /*7280*/  @!P5 IMAD R3, R3, R17, R2 ;  /* 0x000000110303d224 */ /* 0x008fca00078e0202 */
[----:B------:R3:W-:Y:S06]  /*7290*/  @!P5 STG.E.U8 desc[UR50][R22.64+0x9], R3 ;  /* 0x000009031600d986 */ /* 0x0007ec000c101132 */
[----:B------:R-:W-:Y:S05]  /*72a0*/  @P4 BRA `(.L_x_148) ;  /* 0x00000000000c4947 */ /* 0x000fea0003800000 */
[----:B------:R-:W4:Y:S02]  /*72b0*/  LDG.E.U8 R16, desc[UR50][R12.64+0x10] ;  /* 0x000010320c107981 */ /* 0x000f24000c1e1100 */
[----:B----4-:R-:W-:-:S05]  /*72c0*/  PRMT R2, R16, 0x8880, RZ ;  /* 0x0000888010027816 */ /* 0x010fca00000000ff */
[----:B------:R-:W-:-:S07]  /*72d0*/  IMAD R2, R2, R18, RZ ;  /* 0x0000001202027224 */ /* 0x000fce00078e02ff */
.L_x_148:
[----:B------:R-:W-:Y:S05]  /*72e0*/  BSYNC B1 ;  /* 0x0000000000017941 */ /* 0x000fea0003800000 */
.L_x_147:
[----:B---3--:R-:W3:Y:S04]  /*72f0*/  LDL.LU R3, [R1+0xe0] ;  /* 0x0000e00001037983 */ /* 0x008ee80000300800 */
[----:B------:R-:W4:Y:S01]  /*7300*/  LDL.64 R22, [R1+0x100] ;  /* 0x0001000001167983 */ /* 0x000f220000100a00 */
[----:B------:R-:W-:Y:S01]  /*7310*/  ISETP.LT.OR P5, PT, R0, 0x12, !P1 ;  /* 0x000000120000780c */ /* 0x000fe20004fa1670 */
[----:B------:R-:W-:Y:S01]  /*7320*/  BSSY B1, `(.L_x_149) ;  /* 0x0000008000017945 */ /* 0x000fe20003800000 */
[----:B---3--:R-:W-:Y:S02]  /*7330*/  @!P4 IMAD R3, R3, R17, R2 ;  /* 0x000000110303c224 */ /* 0x008fe400078e0202 */
[----:B----4-:R-:W-:-:S05]  /*7340*/  @!P4 IMAD.MOV.U32 R22, RZ, RZ, R8 ;  /* 0x000000ffff16c224 */ /* 0x010fca00078e0008 */
[----:B------:R3:W-:Y:S04]  /*7350*/  @!P4 STG.E.U8 desc[UR50][R22.64+0x10], R3 ;  /* 0x000010031600c986 */ /* 0x0007e8000c101132 */
[----:B------:R-:W-:Y:S05]  /*7360*/  @P5 BRA `(.L_x_150) ;  /* 0x00000000000c5947 */ /* 0x000fea0003800000 */
[----:B------:R-:W4:Y:S02]  /*7370*/  LDG.E.U8 R16, desc[UR50][R12.64+0x11] ;  /* 0x000011320c107981 */ /* 0x000f24000c1e1100 */
[----:B----4-:R-:W-:-:S05]  /*7380*/  PRMT R2, R16, 0x8880, RZ ;  /* 0x0000888010027816 */ /* 0x010fca00000000ff */
[----:B------:R-:W-:-:S07]  /*7390*/  IMAD R2, R2, R18, RZ ;  /* 0x0000001202027224 */ /* 0x000fce00078e02ff */
.L_x_150:
[----:B------:R-:W-:Y:S05]  /*73a0*/  BSYNC B1 ;  /* 0x0000000000017941 */ /* 0x000fea0003800000 */
.L_x_149:
[----:B-----5:R4:W-:Y:S04]  /*73b0*/  STL.64 [R1+0x1e0], R4 ;  /* 0x0001e00401007387 */ /* 0x0209e80000100a00 */
[----:B---3--:R-:W3:Y:S04]  /*73c0*/  LDL.LU R3, [R1+0xe4] ;  /* 0x0000e40001037983 */ /* 0x008ee80000300800 */
[----:B------:R-:W2:Y:S01]  /*73d0*/  LDL.64 R22, [R1+0x100] ;  /* 0x0001000001167983 */ /* 0x000ea20000100a00 */
[----:B------:R-:W-:Y:S02]  /*73e0*/  ISETP.LT.OR P4, PT, R0, 0x11, !P0 ;  /* 0x000000110000780c */ /* 0x000fe40004781670 */
[----:B------:R-:W-:-:S04]  /*73f0*/  LOP3.LUT R19, R19, 0xffffffbf, RZ, 0xc0, !PT ;  /* 0xffffffbf13137812 */ /* 0x000fc800078ec0ff */
[----:B------:R-:W-:-:S07]  /*7400*/  @P1 LOP3.LUT R19, R19, 0x40, RZ, 0xfc, !PT ;  /* 0x0000004013131812 */ /* 0x000fce00078efcff */
[----:B----4-:R-:W-:-:S04]  /*7410*/  @!P4 IADD3 R4, P1, R8, UR42, RZ ;  /* 0x0000002a0804cc10 */ /* 0x010fc8000ff3e0ff */
[----:B--2---:R-:W-:-:S05]  /*7420*/  @!P4 IADD3.X R5, R23, UR41, RZ, P1, !PT ;  /* 0x000000291705cc10 */ /* 0x004fca0008ffe4ff */
[----:B------:R2:W-:Y:S04]  /*7430*/  @!P4 STL.64 [R1+0xc0], R4 ;  /* 0x0000c0040100c387 */ /* 0x0005e80000100a00 */
[----:B--2---:R2:W5:Y:S01]  /*7440*/  LDL.LU.64 R4, [R1+0x1e0] ;  /* 0x0001e00001047983 */ /* 0x0045620000300a00 */
[----:B---3--:R-:W-:Y:S01]  /*7450*/  @!P5 IMAD R3, R3, R17, R2 ;  /* 0x000000110303d224 */ /* 0x008fe200078e0202 */
[----:B------:R-:W-:Y:S01]  /*7460*/  BSSY B1, `(.L_x_151) ;  /* 0x0000008000017945 */ /* 0x000fe20003800000 */
[----:B------:R-:W-:Y:S01]  /*7470*/  @!P5 IMAD.MOV.U32 R22, RZ, RZ, R8 ;  /* 0x000000ffff16d224 */ /* 0x000fe200078e0008 */
[----:B------:R-:W-:-:S04]  /*7480*/  LOP3.LUT P1, RZ, R19, 0x40, RZ, 0xc0, !PT ;  /* 0x0000004013ff7812 */ /* 0x000fc8000782c0ff */
[----:B------:R2:W-:Y:S01]  /*7490*/  @!P5 STG.E.U8 desc[UR50][R22.64+0x11], R3 ;  /* 0x000011031600d986 */ /* 0x0005e2000c101132 */
[----:B------:R-:W-:Y:S08]  /*74a0*/  @P4 BRA `(.L_x_152) ;  /* 0x00000000000c4947 */ /* 0x000ff00003800000 */
[----:B------:R-:W3:Y:S02]  /*74b0*/  LDG.E.U8 R16, desc[UR50][R20.64+0x10] ;  /* 0x0000103214107981 */ /* 0x000ee4000c1e1100 */
[----:B---3--:R-:W-:-:S05]  /*74c0*/  PRMT R2, R16, 0x8880, RZ ;  /* 0x0000888010027816 */ /* 0x008fca00000000ff */
[----:B------:R-:W-:-:S07]  /*74d0*/  IMAD R2, R2, R18, RZ ;  /* 0x0000001202027224 */ /* 0x000fce00078e02ff */
.L_x_152:
[----:B------:R-:W-:Y:S05]  /*74e0*/  BSYNC B1 ;  /* 0x0000000000017941 */ /* 0x000fea0003800000 */
.L_x_151:
[----:B------:R3:W-:Y:S04]  /*74f0*/  STL.64 [R1+0x1e8], R6 ;  /* 0x0001e80601007387 */ /* 0x0007e80000100a00 */
[----:B---3--:R-:W3:Y:S04]  /*7500*/  LDL.64 R6, [R1+0x100] ;  /* 0x0001000001067983 */ /* 0x008ee80000100a00 */
[----:B--2---:R-:W2:Y:S04]  /*7510*/  LDL.LU R3, [R1+0xe8] ;  /* 0x0000e80001037983 */ /* 0x004ea80000300800 */
[----:B-----5:R4:W-:Y:S04]  /*7520*/  STL.64 [R1+0x1e0], R4 ;  /* 0x0001e00401007387 */ /* 0x0209e80000100a00 */
[----:B----4-:R-:W4:Y:S01]  /*7530*/  LDL.LU.64 R4, [R1+0xc0] ;  /* 0x0000c00001047983 */ /* 0x010f220000300a00 */
[----:B------:R-:W-:-:S02]  /*7540*/  ISETP.LT.OR P5, PT, R0, 0x12, !P0 ;  /* 0x000000120000780c */ /* 0x000fc400047a1670 */
[----:B------:R-:W-:-:S04]  /*7550*/  LOP3.LUT R19, R19, 0xffffffbf, RZ, 0xc0, !PT ;  /* 0xffffffbf13137812 */ /* 0x000fc800078ec0ff */
[----:B------:R-:W-:-:S07]  /*7560*/  @P1 LOP3.LUT R19, R19, 0x40, RZ, 0xfc, !PT ;  /* 0x0000004013131812 */ /* 0x000fce00078efcff */
[----:B------:R-:W-:-:S04]  /*7570*/  @!P5 IADD3 R22, P1, R8, UR42, RZ ;  /* 0x0000002a0816dc10 */ /* 0x000fc8000ff3e0ff */
[----:B---3--:R-:W-:Y:S02]  /*7580*/  @!P5 IADD3.X R23, R7, UR41, RZ, P1, !PT ;  /* 0x000000290717dc10 */ /* 0x008fe40008ffe4ff */
[----:B------:R3:W5:Y:S01]  /*7590*/  LDL.LU.64 R6, [R1+0x1e8] ;  /* 0x0001e80001067983 */ /* 0x0007620000300a00 */
[----:B------:R-:W-:Y:S01]  /*75a0*/  BSSY B1, `(.L_x_153) ;  /* 0x0000009000017945 */ /* 0x000fe20003800000 */
[----:B--2---:R-:W-:Y:S01]  /*75b0*/  @!P4 IMAD R3, R3, R17, R2 ;  /* 0x000000110303c224 */ /* 0x004fe200078e0202 */
[----:B------:R-:W-:-:S04]  /*75c0*/  LOP3.LUT P1, RZ, R19, 0x40, RZ, 0xc0, !PT ;  /* 0x0000004013ff7812 */ /* 0x000fc8000782c0ff */
[----:B----4-:R2:W-:Y:S04]  /*75d0*/  @!P4 STG.E.U8 desc[UR50][R4.64+0x10], R3 ;  /* 0x000010030400c986 */ /* 0x0105e8000c101132 */
[----:B--2---:R3:W5:Y:S01]  /*75e0*/  LDL.LU.64 R4, [R1+0x1e0] ;  /* 0x0001e00001047983 */ /* 0x0047620000300a00 */
[----:B------:R-:W-:Y:S05]  /*75f0*/  @P5 BRA `(.L_x_154) ;  /* 0x00000000000c5947 */ /* 0x000fea0003800000 */
[----:B------:R-:W2:Y:S02]  /*7600*/  LDG.E.U8 R16, desc[UR50][R20.64+0x11] ;  /* 0x0000113214107981 */ /* 0x000ea4000c1e1100 */
[----:B--2---:R-:W-:-:S05]  /*7610*/  PRMT R2, R16, 0x8880, RZ ;  /* 0x0000888010027816 */ /* 0x004fca00000000ff */
[----:B------:R-:W-:-:S07]  /*7620*/  IMAD R2, R2, R18, RZ ;  /* 0x0000001202027224 */ /* 0x000fce00078e02ff */
.L_x_154:
[----:B------:R-:W-:Y:S05]  /*7630*/  BSYNC B1 ;  /* 0x0000000000017941 */ /* 0x000fea0003800000 */
.L_x_153:
[----:B------:R-:W2:Y:S01]  /*7640*/  LDL.LU R3, [R1+0xec] ;  /* 0x0000ec0001037983 */ /* 0x000ea20000300800 */
[----:B------:R-:W-:Y:S01]  /*7650*/  ISETP.LT.OR P4, PT, R0, 0x19, !P1 ;  /* 0x000000190000780c */ /* 0x000fe20004f81670 */
[----:B------:R-:W-:Y:S01]  /*7660*/  BSSY B1, `(.L_x_155) ;  /* 0x0000007000017945 */ /* 0x000fe20003800000 */
[----:B--2---:R-:W-:-:S05]  /*7670*/  @!P5 IMAD R3, R3, R17, R2 ;  /* 0x000000110303d224 */ /* 0x004fca00078e0202 */
[----:B------:R2:W-:Y:S06]  /*7680*/  @!P5 STG.E.U8 desc[UR50][R22.64+0x11], R3 ;  /* 0x000011031600d986 */ /* 0x0005ec000c101132 */
[----:B------:R-:W-:Y:S05]  /*7690*/  @P4 BRA `(.L_x_156) ;  /* 0x00000000000c4947 */ /* 0x000fea0003800000 */
[----:B------:R-:W4:Y:S02]  /*76a0*/  LDG.E.U8 R16, desc[UR50][R12.64+0x18] ;  /* 0x000018320c107981 */ /* 0x000f24000c1e1100 */
[----:B----4-:R-:W-:-:S05]  /*76b0*/  PRMT R2, R16, 0x8880, RZ ;  /* 0x0000888010027816 */ /* 0x010fca00000000ff */
[----:B------:R-:W-:-:S07]  /*76c0*/  IMAD R2, R2, R18, RZ ;  /* 0x0000001202027224 */ /* 0x000fce00078e02ff */
.L_x_156:
[----:B------:R-:W-:Y:S05]  /*76d0*/  BSYNC B1 ;  /* 0x0000000000017941 */ /* 0x000fea0003800000 */
.L_x_155:
[----:B--2---:R-:W2:Y:S04]  /*76e0*/  LDL.LU R3, [R1+0xf0] ;  /* 0x0000f00001037983 */ /* 0x004ea80000300800 */
[----:B------:R-:W4:Y:S01]  /*76f0*/  LDL.64 R22, [R1+0x100] ;  /* 0x0001000001167983 */ /* 0x000f220000100a00 */
[----:B------:R-:W-:Y:S01]  /*7700*/  ISETP.LT.OR P5, PT, R0, 0x1a, !P1 ;  /* 0x0000001a0000780c */ /* 0x000fe20004fa1670 */
[----:B------:R-:W-:Y:S01]  /*7710*/  BSSY B1, `(.L_x_157) ;  /* 0x0000008000017945 */ /* 0x000fe20003800000 */
[----:B--2---:R-:W-:Y:S02]  /*7720*/  @!P4 IMAD R3, R3, R17, R2 ;  /* 0x000000110303c224 */ /* 0x004fe400078e0202 */
[----:B----4-:R-:W-:-:S05]  /*7730*/  @!P4 IMAD.MOV.U32 R22, RZ, RZ, R8 ;  /* 0x000000ffff16c224 */ /* 0x010fca00078e0008 */
[----:B------:R2:W-:Y:S04]  /*7740*/  @!P4 STG.E.U8 desc[UR50][R22.64+0x18], R3 ;  /* 0x000018031600c986 */ /* 0x0005e8000c101132 */
[----:B------:R-:W-:Y:S05]  /*7750*/  @P5 BRA `(.L_x_158) ;  /* 0x00000000000c5947 */ /* 0x000fea0003800000 */
[----:B------:R-:W4:Y:S02]  /*7760*/  LDG.E.U8 R16, desc[UR50][R12.64+0x19] ;  /* 0x000019320c107981 */ /* 0x000f24000c1e1100 */
[----:B----4-:R-:W-:-:S05]  /*7770*/  PRMT R2, R16, 0x8880, RZ ;  /* 0x0000888010027816 */ /* 0x010fca00000000ff */
[----:B------:R-:W-:-:S07]  /*7780*/  IMAD R2, R2, R18, RZ ;  /* 0x0000001202027224 */ /* 0x000fce00078e02ff */
.L_x_158:
[----:B------:R-:W-:Y:S05]  /*7790*/  BSYNC B1 ;  /* 0x0000000000017941 */ /* 0x000fea0003800000 */
.L_x_157:
[----:B-----5:R4:W-:Y:S04]  /*77a0*/  STL.64 [R1+0x1e0], R4 ;  /* 0x0001e00401007387 */ /* 0x0209e80000100a00 */
[----:B--2---:R-:W2:Y:S04]  /*77b0*/  LDL.LU R3, [R1+0xf4] ;  /* 0x0000f40001037983 */ /* 0x004ea80000300800 */
[----:B------:R-:W3:Y:S01]  /*77c0*/  LDL.64 R22, [R1+0x100] ;  /* 0x0001000001167983 */ /* 0x000ee20000100a00 */
[----:B------:R-:W-:Y:S02]  /*77d0*/  ISETP.LT.OR P4, PT, R0, 0x19, !P0 ;  /* 0x000000190000780c */ /* 0x000fe40004781670 */
[----:B------:R-:W-:-:S04]  /*77e0*/  LOP3.LUT R19, R19, 0xffffffbf, RZ, 0xc0, !PT ;  /* 0xffffffbf13137812 */ /* 0x000fc800078ec0ff */
[----:B------:R-:W-:-:S07]  /*77f0*/  @P1 LOP3.LUT R19, R19, 0x40, RZ, 0xfc, !PT ;  /* 0x0000004013131812 */ /* 0x000fce00078efcff */
[----:B----4-:R-:W-:-:S04]  /*7800*/  @!P4 IADD3 R4, P1, R8, UR42, RZ ;  /* 0x0000002a0804cc10 */ /* 0x010fc8000ff3e0ff */
[----:B---3--:R-:W-:-:S05]  /*7810*/  @!P4 IADD3.X R5, R23, UR41, RZ, P1, !PT ;  /* 0x000000291705cc10 */ /* 0x008fca0008ffe4ff */
        /* <DEDUP_REMOVED lines=11> */
.L_x_160:
[----:B------:R-:W-:Y:S05]  /*78d0*/  BSYNC B1 ;  /* 0x0000000000017941 */ /* 0x000fea0003800000 */
.L_x_159:
[----:B------:R2:W-:Y:S04]  /*78e0*/  STL.64 [R1+0x1e8], R6 ;  /* 0x0001e80601007387 */ /* 0x0005e80000100a00 */
[----:B--2---:R-:W2:Y:S04]  /*78f0*/  LDL.LU.64 R6, [R1+0x100] ;  /* 0x0001000001067983 */ /* 0x004ea80000300a00 */
        /* <DEDUP_REMOVED lines=18> */
.L_x_162:
[----:B------:R-:W-:Y:S05]  /*7a20*/  BSYNC B1 ;  /* 0x0000000000017941 */ /* 0x000fea0003800000 */
.L_x_161:
[----:B------:R-:W3:Y:S01]  /*7a30*/  LDL.LU R3, [R1+0xfc] ;  /* 0x0000fc0001037983 */ /* 0x000ee20000300800 */
[----:B------:R-:W-:Y:S01]  /*7a40*/  BSSY B1, `(.L_x_163) ;  /* 0x000000a000017945 */ /* 0x000fe20003800000 */
[----:B---3--:R-:W-:-:S05]  /*7a50*/  @!P5 IMAD R3, R3, R17, R2 ;  /* 0x000000110303d224 */ /* 0x008fca00078e0202 */
[----:B------:R3:W-:Y:S04]  /*7a60*/  @!P5 STG.E.U8 desc[UR50][R22.64+0x19], R3 ;  /* 0x000019031600d986 */ /* 0x0007e8000c101132 */
[----:B---3--:R3:W5:Y:S01]  /*7a70*/  LDL.64 R22, [R1+0x1c0] ;  /* 0x0001c00001167983 */ /* 0x0087620000100a00 */
[----:B------:R-:W-:-:S04]  /*7a80*/  LOP3.LUT P5, RZ, R19, 0x10, RZ, 0xc0, !PT ;  /* 0x0000001013ff7812 */ /* 0x000fc800078ac0ff */
[----:B------:R-:W-:-:S13]  /*7a90*/  ISETP.LT.OR P4, PT, R0, 0x21, !P5 ;  /* 0x000000210000780c */ /* 0x000fda0006f81670 */
[----:B---3--:R-:W-:Y:S05]  /*7aa0*/  @P4 BRA `(.L_x_164) ;  /* 0x00000000000c4947 */ /* 0x008fea0003800000 */
[----:B-----5:R-:W3:Y:S02]  /*7ab0*/  LDG.E.U8 R16, desc[UR50][R22.64+0x20] ;  /* 0x0000203216107981 */ /* 0x020ee4000c1e1100 */
[----:B---3--:R-:W-:-:S05]  /*7ac0*/  PRMT R2, R16, 0x8880, RZ ;  /* 0x0000888010027816 */ /* 0x008fca00000000ff */
[----:B------:R-:W-:-:S07]  /*7ad0*/  IMAD R2, R2, R18, RZ ;  /* 0x0000001202027224 */ /* 0x000fce00078e02ff */
.L_x_164:
[----:B------:R-:W-:Y:S05]  /*7ae0*/  BSYNC B1 ;  /* 0x0000000000017941 */ /* 0x000fea0003800000 */
.L_x_163:
[----:B------:R-:W3:Y:S01]  /*7af0*/  LDL.LU R3, [R1+0x80] ;  /* 0x0000800001037983 */ /* 0x000ee20000300800 */
[----:B------:R-:W-:Y:S01]  /*7b00*/  ISETP.LT.OR P5, PT, R0, 0x22, !P5 ;  /* 0x000000220000780c */ /* 0x000fe20006fa1670 */
[----:B------:R-:W-:Y:S01]  /*7b10*/  BSSY B1, `(.L_x_165) ;  /* 0x0000007000017945 */ /* 0x000fe20003800000 */
[----:B---3--:R-:W-:-:S05]  /*7b20*/  @!P4 IMAD R3, R3, R17, R2 ;  /* 0x000000110303c224 */ /* 0x008fca00078e0202 */
[----:B-----5:R3:W-:Y:S06]  /*7b30*/  @!P4 STG.E.U8 desc[UR50][R4.64+0x20], R3 ;  /* 0x000020030400c986 */ /* 0x0207ec000c101132 */
[----:B------:R-:W-:Y:S05]  /*7b40*/  @P5 BRA `(.L_x_166) ;  /* 0x00000000000c5947 */ /* 0x000fea0003800000 */
[----:B------:R-:W4:Y:S02]  /*7b50*/  LDG.E.U8 R16, desc[UR50][R22.64+0x21] ;  /* 0x0000213216107981 */ /* 0x000f24000c1e1100 */
[----:B----4-:R-:W-:-:S05]  /*7b60*/  PRMT R2, R16, 0x8880, RZ ;  /* 0x0000888010027816 */ /* 0x010fca00000000ff */
[----:B------:R-:W-:-:S07]  /*7b70*/  IMAD R2, R2, R18, RZ ;  /* 0x0000001202027224 */ /* 0x000fce00078e02ff */
.L_x_166:
[----:B------:R-:W-:Y:S05]  /*7b80*/  BSYNC B1 ;  /* 0x0000000000017941 */ /* 0x000fea0003800000 */
.L_x_165:
[----:B---3--:R-:W3:Y:S01]  /*7b90*/  LDL.LU R3, [R1+0x84] ;  /* 0x0000840001037983 */ /* 0x008ee20000300800 */
[----:B------:R-:W-:Y:S01]  /*7ba0*/  ISETP.LT.OR P4, PT, R0, 0x21, !P6 ;  /* 0x000000210000780c */ /* 0x000fe20007781670 */
[----:B------:R-:W-:Y:S01]  /*7bb0*/  BSSY B1, `(.L_x_167) ;  /* 0x000000e000017945 */ /* 0x000fe20003800000 */
[----:B------:R-:W-:-:S04]  /*7bc0*/  LOP3.LUT R19, R19, 0xffffffbf, RZ, 0xc0, !PT ;  /* 0xffffffbf13137812 */ /* 0x000fc800078ec0ff */
[----:B------:R-:W-:-:S07]  /*7bd0*/  @P0 LOP3.LUT R19, R19, 0x40, RZ, 0xfc, !PT ;  /* 0x0000004013130812 */ /* 0x000fce00078efcff */
[----:B------:R-:W-:-:S04]  /*7be0*/  @!P4 IADD3 R22, P0, R4, UR42, RZ ;  /* 0x0000002a0416cc10 */ /* 0x000fc8000ff1e0ff */
[----:B------:R-:W-:Y:S02]  /*7bf0*/  @!P4 IADD3.X R23, R5, UR41, RZ, P0, !PT ;  /* 0x000000290517cc10 */ /* 0x000fe400087fe4ff */
[----:B------:R-:W-:-:S03]  /*7c00*/  LOP3.LUT P0, RZ, R19, 0x40, RZ, 0xc0, !PT ;  /* 0x0000004013ff7812 */ /* 0x000fc6000780c0ff */
[----:B------:R4:W-:Y:S01]  /*7c10*/  @!P4 STL.64 [R1+0xc0], R22 ;  /* 0x0000c0160100c387 */ /* 0x0009e20000100a00 */
[----:B---3--:R-:W-:-:S05]  /*7c20*/  @!P5 IMAD R3, R3, R17, R2 ;  /* 0x000000110303d224 */ /* 0x008fca00078e0202 */
[----:B------:R4:W-:Y:S01]  /*7c30*/  @!P5 STG.E.U8 desc[UR50][R4.64+0x21], R3 ;  /* 0x000021030400d986 */ /* 0x0009e2000c101132 */
[----:B------:R-:W-:Y:S05]  /*7c40*/  @P4 BRA `(.L_x_168) ;  /* 0x0000000000104947 */ /* 0x000fea0003800000 */
[----:B----4-:R-:W3:Y:S04]  /*7c50*/  LDL.64 R22, [R1+0x180] ;  /* 0x0001800001167983 */ /* 0x010ee80000100a00 */
[----:B---3--:R-:W3:Y:S02]  /*7c60*/  LDG.E.U8 R16, desc[UR50][R22.64+0x20] ;  /* 0x0000203216107981 */ /* 0x008ee4000c1e1100 */
[----:B---3--:R-:W-:-:S05]  /*7c70*/  PRMT R2, R16, 0x8880, RZ ;  /* 0x0000888010027816 */ /* 0x008fca00000000ff */
[----:B------:R-:W-:-:S07]  /*7c80*/  IMAD R2, R2, R18, RZ ;  /* 0x0000001202027224 */ /* 0x000fce00078e02ff */
.L_x_168:
[----:B------:R-:W-:Y:S05]  /*7c90*/  BSYNC B1 ;  /* 0x0000000000017941 */ /* 0x000fea0003800000 */
.L_x_167:
[----:B----4-:R-:W3:Y:S04]  /*7ca0*/  LDL.LU R3, [R1+0x88] ;  /* 0x0000880001037983 */ /* 0x010ee80000300800 */
[----:B------:R4:W-:Y:S04]  /*7cb0*/  STL.64 [R1+0x1e0], R6 ;  /* 0x0001e00601007387 */ /* 0x0009e80000100a00 */
[----:B----4-:R-:W4:Y:S01]  /*7cc0*/  LDL.LU.64 R6, [R1+0xc0] ;  /* 0x0000c00001067983 */ /* 0x010f220000300a00 */
[----:B------:R-:W-:Y:S02]  /*7cd0*/  ISETP.LT.OR P5, PT, R0, 0x22, !P6 ;  /* 0x000000220000780c */ /* 0x000fe400077a1670 */
[----:B------:R-:W-:Y:S01]  /*7ce0*/  LOP3.LUT R19, R19, 0xffffffbf, RZ, 0xc0, !PT ;  /* 0xffffffbf13137812 */ /* 0x000fe200078ec0ff */
[----:B------:R-:W-:Y:S03]  /*7cf0*/  BSSY B1, `(.L_x_169) ;  /* 0x000000d000017945 */ /* 0x000fe60003800000 */
[----:B------:R-:W-:-:S07]  /*7d00*/  @P0 LOP3.LUT R19, R19, 0x40, RZ, 0xfc, !PT ;  /* 0x0000004013130812 */ /* 0x000fce00078efcff */
[----:B------:R-:W-:-:S04]  /*7d10*/  @!P5 IADD3 R22, P0, R4, UR42, RZ ;  /* 0x0000002a0416dc10 */ /* 0x000fc8000ff1e0ff */
[----:B------:R-:W-:Y:S02]  /*7d20*/  @!P5 IADD3.X R23, R5, UR41, RZ, P0, !PT ;  /* 0x000000290517dc10 */ /* 0x000fe400087fe4ff */
[----:B------:R-:W-:Y:S01]  /*7d30*/  LOP3.LUT P0, RZ, R19, 0x40, RZ, 0xc0, !PT ;  /* 0x0000004013ff7812 */ /* 0x000fe2000780c0ff */
[----:B---3--:R-:W-:-:S05]  /*7d40*/  @!P4 IMAD R3, R3, R17, R2 ;  /* 0x000000110303c224 */ /* 0x008fca00078e0202 */
[----:B----4-:R3:W-:Y:S04]  /*7d50*/  @!P4 STG.E.U8 desc[UR50][R6.64+0x20], R3 ;  /* 0x000020030600c986 */ /* 0x0107e8000c101132 */
[----:B---3--:R3:W5:Y:S01]  /*7d60*/  LDL.LU.64 R6, [R1+0x1e0] ;  /* 0x0001e00001067983 */ /* 0x0087620000300a00 */
[----:B------:R-:W-:Y:S05]  /*7d70*/  @P5 BRA `(.L_x_170) ;  /* 0x0000000000105947 */ /* 0x000fea0003800000 */
[----:B------:R-:W4:Y:S04]  /*7d80*/  LDL.64 R2, [R1+0x180] ;  /* 0x0001800001027983 */ /* 0x000f280000100a00 */
[----:B----4-:R-:W4:Y:S02]  /*7d90*/  LDG.E.U8 R16, desc[UR50][R2.64+0x21] ;  /* 0x0000213202107981 */ /* 0x010f24000c1e1100 */
[----:B----4-:R-:W-:-:S05]  /*7da0*/  PRMT R2, R16, 0x8880, RZ ;  /* 0x0000888010027816 */ /* 0x010fca00000000ff */
[----:B------:R-:W-:-:S07]  /*7db0*/  IMAD R2, R2, R18, RZ ;  /* 0x0000001202027224 */ /* 0x000fce00078e02ff */
.L_x_170:
[----:B------:R-:W-:Y:S05]  /*7dc0*/  BSYNC B1 ;  /* 0x0000000000017941 */ /* 0x000fea0003800000 */
.L_x_169:
[----:B------:R-:W4:Y:S01]  /*7dd0*/  LDL.LU R3, [R1+0x8c] ;  /* 0x00008c0001037983 */ /* 0x000f220000300800 */
[----:B------:R-:W-:Y:S01]  /*7de0*/  BSSY B1, `(.L_x_171) ;  /* 0x000000a000017945 */ /* 0x000fe20003800000 */
[----:B----4-:R-:W-:-:S05]  /*7df0*/  @!P5 IMAD R3, R3, R17, R2 ;  /* 0x000000110303d224 */ /* 0x010fca00078e0202 */
[----:B------:R4:W-:Y:S04]  /*7e00*/  @!P5 STG.E.U8 desc[UR50][R22.64+0x21], R3 ;  /* 0x000021031600d986 */ /* 0x0009e8000c101132 */
[----:B----4-:R4:W5:Y:S01]  /*7e10*/  LDL.64 R22, [R1+0x1c0] ;  /* 0x0001c00001167983 */ /* 0x0109620000100a00 */
[----:B------:R-:W-:-:S04]  /*7e20*/  LOP3.LUT P5, RZ, R19, 0x10, RZ, 0xc0, !PT ;  /* 0x0000001013ff7812 */ /* 0x000fc800078ac0ff */
[----:B------:R-:W-:-:S13]  /*7e30*/  ISETP.LT.OR P4, PT, R0, 0x29, !P5 ;  /* 0x000000290000780c */ /* 0x000fda0006f81670 */
[----:B----4-:R-:W-:Y:S05]  /*7e40*/  @P4 BRA `(.L_x_172) ;  /* 0x00000000000c4947 */ /* 0x010fea0003800000 */
[----:B-----5:R-:W4:Y:S02]  /*7e50*/  LDG.E.U8 R16, desc[UR50][R22.64+0x28] ;  /* 0x0000283216107981 */ /* 0x020f24000c1e1100 */
[----:B----4-:R-:W-:-:S05]  /*7e60*/  PRMT R2, R16, 0x8880, RZ ;  /* 0x0000888010027816 */ /* 0x010fca00000000ff */
[----:B------:R-:W-:-:S07]  /*7e70*/  IMAD R2, R2, R18, RZ ;  /* 0x0000001202027224 */ /* 0x000fce00078e02ff */
.L_x_172:
[----:B------:R-:W-:Y:S05]  /*7e80*/  BSYNC B1 ;  /* 0x0000000000017941 */ /* 0x000fea0003800000 */
.L_x_171:
[----:B------:R-:W4:Y:S01]  /*7e90*/  LDL.LU R3, [R1+0x90] ;  /* 0x0000900001037983 */ /* 0x000f220000300800 */
[----:B------:R-:W-:Y:S01]  /*7ea0*/  ISETP.LT.OR P5, PT, R0, 0x2a, !P5 ;  /* 0x0000002a0000780c */ /* 0x000fe20006fa1670 */
[----:B------:R-:W-:Y:S01]  /*7eb0*/  BSSY B1, `(.L_x_173) ;  /* 0x0000007000017945 */ /* 0x000fe20003800000 */
[----:B----4-:R-:W-:-:S05]  /*7ec0*/  @!P4 IMAD R3, R3, R17, R2 ;  /* 0x000000110303c224 */ /* 0x010fca00078e0202 */
[----:B------:R4:W-:Y:S06]  /*7ed0*/  @!P4 STG.E.U8 desc[UR50][R4.64+0x28], R3 ;  /* 0x000028030400c986 */ /* 0x0009ec000c101132 */
[----:B------:R-:W-:Y:S05]  /*7ee0*/  @P5 BRA `(.L_x_174) ;  /* 0x00000000000c5947 */ /* 0x000fea0003800000 */
[----:B-----5:R-:W2:Y:S02]  /*7ef0*/  LDG.E.U8 R16, desc[UR50][R22.64+0x29] ;  /* 0x0000293216107981 */ /* 0x020ea4000c1e1100 */
[----:B--2---:R-:W-:-:S05]  /*7f00*/  PRMT R2, R16, 0x8880, RZ ;  /* 0x0000888010027816 */ /* 0x004fca00000000ff */
[----:B------:R-:W-:-:S07]  /*7f10*/  IMAD R2, R2, R18, RZ ;  /* 0x0000001202027224 */ /* 0x000fce00078e02ff */
.L_x_174:
[----:B------:R-:W-:Y:S05]  /*7f20*/  BSYNC B1 ;  /* 0x0000000000017941 */ /* 0x000fea0003800000 */
.L_x_173:
[----:B----4-:R-:W4:Y:S01]  /*7f30*/  LDL.LU R3, [R1+0x94] ;  /* 0x0000940001037983 */ /* 0x010f220000300800 */
[----:B------:R-:W-:Y:S01]  /*7f40*/  ISETP.LT.OR P4, PT, R0, 0x29, !P6 ;  /* 0x000000290000780c */ /* 0x000fe20007781670 */
[----:B------:R-:W-:Y:S01]  /*7f50*/  BSSY B1, `(.L_x_175) ;  /* 0x000000e000017945 */ /* 0x000fe20003800000 */
[----:B------:R-:W-:-:S04]  /*7f60*/  LOP3.LUT R19, R19, 0xffffffbf, RZ, 0xc0, !PT ;  /* 0xffffffbf13137812 */ /* 0x000fc800078ec0ff */
[----:B------:R-:W-:-:S07]  /*7f70*/  @P0 LOP3.LUT R19, R19, 0x40, RZ, 0xfc, !PT ;  /* 0x0000004013130812 */ /* 0x000fce00078efcff */
[----:B-----5:R-:W-:-:S04]  /*7f80*/  @!P4 IADD3 R22, P0, R4, UR42, RZ ;  /* 0x0000002a0416cc10 */ /* 0x020fc8000ff1e0ff */
[----:B------:R-:W-:Y:S02]  /*7f90*/  @!P4 IADD3.X R23, R5, UR41, RZ, P0, !PT ;  /* 0x000000290517cc10 */ /* 0x000fe400087fe4ff */
[----:B------:R-:W-:-:S03]  /*7fa0*/  LOP3.LUT P0, RZ, R19, 0x40, RZ, 0xc0, !PT ;  /* 0x0000004013ff7812 */ /* 0x000fc6000780c0ff */
[----:B------:R0:W-:Y:S01]  /*7fb0*/  @!P4 STL.64 [R1+0x80], R22 ;  /* 0x000080160100c387 */ /* 0x0001e20000100a00 */
[----:B----4-:R-:W-:-:S05]  /*7fc0*/  @!P5 IMAD R3, R3, R17, R2 ;  /* 0x000000110303d224 */ /* 0x010fca00078e0202 */
[----:B------:R0:W-:Y:S01]  /*7fd0*/  @!P5 STG.E.U8 desc[UR50][R4.64+0x29], R3 ;  /* 0x000029030400d986 */ /* 0x0001e2000c101132 */
[----:B------:R-:W-:Y:S05]  /*7fe0*/  @P4 BRA `(.L_x_176) ;  /* 0x0000000000104947 */ /* 0x000fea0003800000 */
[----:B0-----:R-:W4:Y:S04]  /*7ff0*/  LDL.64 R22, [R1+0x180] ;  /* 0x0001800001167983 */ /* 0x001f280000100a00 */
[----:B----4-:R-:W4:Y:S02]  /*8000*/  LDG.E.U8 R16, desc[UR50][R22.64+0x28] ;  /* 0x0000283216107981 */ /* 0x010f24000c1e1100 */
[----:B----4-:R-:W-:-:S05]  /*8010*/  PRMT R2, R16, 0x8880, RZ ;  /* 0x0000888010027816 */ /* 0x010fca00000000ff */
[----:B------:R-:W-:-:S07]  /*8020*/  IMAD R2, R2, R18, RZ ;  /* 0x0000001202027224 */ /* 0x000fce00078e02ff */
.L_x_176:
[----:B------:R-:W-:Y:S05]  /*8030*/  BSYNC B1 ;  /* 0x0000000000017941 */ /* 0x000fea0003800000 */
.L_x_175:
[----:B0-----:R-:W4:Y:S04]  /*8040*/  LDL.LU R3, [R1+0x98] ;  /* 0x0000980001037983 */ /* 0x001f280000300800 */
[----:B------:R0:W-:Y:S04]  /*8050*/  STL.64 [R1+0x1e0], R6 ;  /* 0x0001e00601007387 */ /* 0x0001e80000100a00 */
[----:B0-----:R-:W2:Y:S01]  /*8060*/  LDL.LU.64 R6, [R1+0x80] ;  /* 0x0000800001067983 */ /* 0x001ea20000300a00 */
[----:B------:R-:W-:Y:S02]  /*8070*/  ISETP.LT.OR P5, PT, R0, 0x2a, !P6 ;  /* 0x0000002a0000780c */ /* 0x000fe400077a1670 */
[----:B------:R-:W-:Y:S01]  /*8080*/  LOP3.LUT R19, R19, 0xffffffbf, RZ, 0xc0, !PT ;  /* 0xffffffbf13137812 */ /* 0x000fe200078ec0ff */
[----:B------:R-:W-:Y:S03]  /*8090*/  BSSY B1, `(.L_x_177) ;  /* 0x000000d000017945 */ /* 0x000fe60003800000 */
[----:B------:R-:W-:-:S07]  /*80a0*/  @P0 LOP3.LUT R19, R19, 0x40, RZ, 0xfc, !PT ;  /* 0x0000004013130812 */ /* 0x000fce00078efcff */
[----:B------:R-:W-:-:S04]  /*80b0*/  @!P5 IADD3 R22, P0, R4, UR42, RZ ;  /* 0x0000002a0416dc10 */ /* 0x000fc8000ff1e0ff */
[----:B------:R-:W-:Y:S02]  /*80c0*/  @!P5 IADD3.X R23, R5, UR41, RZ, P0, !PT ;  /* 0x000000290517dc10 */ /* 0x000fe400087fe4ff */
[----:B------:R-:W-:Y:S01]  /*80d0*/  LOP3.LUT P0, RZ, R19, 0x40, RZ, 0xc0, !PT ;  /* 0x0000004013ff7812 */ /* 0x000fe2000780c0ff */
[----:B----4-:R-:W-:-:S05]  /*80e0*/  @!P4 IMAD R3, R3, R17, R2 ;  /* 0x000000110303c224 */ /* 0x010fca00078e0202 */
[----:B--2---:R0:W-:Y:S04]  /*80f0*/  @!P4 STG.E.U8 desc[UR50][R6.64+0x28], R3 ;  /* 0x000028030600c986 */ /* 0x0041e8000c101132 */
[----:B0-----:R0:W5:Y:S01]  /*8100*/  LDL.LU.64 R6, [R1+0x1e0] ;  /* 0x0001e00001067983 */ /* 0x0011620000300a00 */
[----:B------:R-:W-:Y:S05]  /*8110*/  @P5 BRA `(.L_x_178) ;  /* 0x0000000000105947 */ /* 0x000fea0003800000 */
[----:B------:R-:W2:Y:S04]  /*8120*/  LDL.64 R2, [R1+0x180] ;  /* 0x0001800001027983 */ /* 0x000ea80000100a00 */
[----:B--2---:R-:W2:Y:S02]  /*8130*/  LDG.E.U8 R16, desc[UR50][R2.64+0x29] ;  /* 0x0000293202107981 */ /* 0x004ea4000c1e1100 */
[----:B--2---:R-:W-:-:S05]  /*8140*/  PRMT R2, R16, 0x8880, RZ ;  /* 0x0000888010027816 */ /* 0x004fca00000000ff */
[----:B------:R-:W-:-:S07]  /*8150*/  IMAD R2, R2, R18, RZ ;  /* 0x0000001202027224 */ /* 0x000fce00078e02ff */
.L_x_178:
[----:B------:R-:W-:Y:S05]  /*8160*/  BSYNC B1 ;  /* 0x0000000000017941 */ /* 0x000fea0003800000 */
.L_x_177:
[----:B------:R-:W2:Y:S01]  /*8170*/  LDL.LU R3, [R1+0x9c] ;  /* 0x00009c0001037983 */ /* 0x000ea20000300800 */
[----:B------:R-:W-:Y:S01]  /*8180*/  BSSY B1, `(.L_x_179) ;  /* 0x000000a000017945 */ /* 0x000fe20003800000 */
[----:B--2---:R-:W-:-:S05]  /*8190*/  @!P5 IMAD R3, R3, R17, R2 ;  /* 0x000000110303d224 */ /* 0x004fca00078e0202 */
[----:B------:R2:W-:Y:S04]  /*81a0*/  @!P5 STG.E.U8 desc[UR50][R22.64+0x29], R3 ;  /* 0x000029031600d986 */ /* 0x0005e8000c101132 */
[----:B--2---:R2:W5:Y:S01]  /*81b0*/  LDL.64 R22, [R1+0x1c0] ;  /* 0x0001c00001167983 */ /* 0x0045620000100a00 */
[----:B------:R-:W-:-:S04]  /*81c0*/  LOP3.LUT P5, RZ, R19, 0x10, RZ, 0xc0, !PT ;  /* 0x0000001013ff7812 */ /* 0x000fc800078ac0ff */
[----:B------:R-:W-:-:S13]  /*81d0*/  ISETP.LT.OR P4, PT, R0, 0x31, !P5 ;  /* 0x000000310000780c */ /* 0x000fda0006f81670 */
[----:B--2---:R-:W-:Y:S05]  /*81e0*/  @P4 BRA `(.L_x_180) ;  /* 0x00000000000c4947 */ /* 0x004fea0003800000 */
[----:B-----5:R-:W2:Y:S02]  /*81f0*/  LDG.E.U8 R16, desc[UR50][R22.64+0x30] ;  /* 0x0000303216107981 */ /* 0x020ea4000c1e1100 */
[----:B--2---:R-:W-:-:S05]  /*8200*/  PRMT R2, R16, 0x8880, RZ ;  /* 0x0000888010027816 */ /* 0x004fca00000000ff */
[----:B------:R-:W-:-:S07]  /*8210*/  IMAD R2, R2, R18, RZ ;  /* 0x0000001202027224 */ /* 0x000fce00078e02ff */
.L_x_180:
[----:B------:R-:W-:Y:S05]  /*8220*/  BSYNC B1 ;  /* 0x0000000000017941 */ /* 0x000fea0003800000 */
.L_x_179:
[----:B------:R-:W2:Y:S01]  /*8230*/  LDL.LU R3, [R1+0xa0] ;  /* 0x0000a00001037983 */ /* 0x000ea20000300800 */
[----:B------:R-:W-:Y:S01]  /*8240*/  ISETP.LT.OR P5, PT, R0, 0x32, !P5 ;  /* 0x000000320000780c */ /* 0x000fe20006fa1670 */
[----:B------:R-:W-:Y:S01]  /*8250*/  BSSY B1, `(.L_x_181) ;  /* 0x0000007000017945 */ /* 0x000fe20003800000 */
[----:B--2---:R-:W-:-:S05]  /*8260*/  @!P4 IMAD R3, R3, R17, R2 ;  /* 0x000000110303c224 */ /* 0x004fca00078e0202 */
[----:B------:R2:W-:Y:S06]  /*8270*/  @!P4 STG.E.U8 desc[UR50][R4.64+0x30], R3 ;  /* 0x000030030400c986 */ /* 0x0005ec000c101132 */
[----:B------:R-:W-:Y:S05]  /*8280*/  @P5 BRA `(.L_x_182) ;  /* 0x00000000000c5947 */ /* 0x000fea0003800000 */
[----:B-----5:R-:W4:Y:S02]  /*8290*/  LDG.E.U8 R16, desc[UR50][R22.64+0x31] ;  /* 0x0000313216107981 */ /* 0x020f24000c1e1100 */
[----:B----4-:R-:W-:-:S05]  /*82a0*/  PRMT R2, R16, 0x8880, RZ ;  /* 0x0000888010027816 */ /* 0x010fca00000000ff */
[----:B------:R-:W-:-:S07]  /*82b0*/  IMAD R2, R2, R18, RZ ;  /* 0x0000001202027224 */ /* 0x000fce00078e02ff */
.L_x_182:
[----:B------:R-:W-:Y:S05]  /*82c0*/  BSYNC B1 ;  /* 0x0000000000017941 */ /* 0x000fea0003800000 */
.L_x_181:
[----:B--2---:R-:W2:Y:S01]  /*82d0*/  LDL.LU R3, [R1+0xa4] ;  /* 0x0000a40001037983 */ /* 0x004ea20000300800 */
        /* <DEDUP_REMOVED lines=8> */
[----:B--2---:R-:W-:-:S05]  /*8360*/  @!P5 IMAD R3, R3, R17, R2 ;  /* 0x000000110303d224 */ /* 0x004fca00078e0202 */
[----:B------:R4:W-:Y:S01]  /*8370*/  @!P5 STG.E.U8 desc[UR50][R4.64+0x31], R3 ;  /* 0x000031030400d986 */ /* 0x0009e2000c101132 */
[----:B------:R-:W-:Y:S05]  /*8380*/  @P4 BRA `(.L_x_184) ;  /* 0x0000000000104947 */ /* 0x000fea0003800000 */
[----:B----4-:R-:W2:Y:S04]  /*8390*/  LDL.64 R22, [R1+0x180] ;  /* 0x0001800001167983 */ /* 0x010ea80000100a00 */
[----:B--2---:R-:W2:Y:S02]  /*83a0*/  LDG.E.U8 R16, desc[UR50][R22.64+0x30] ;  /* 0x0000303216107981 */ /* 0x004ea4000c1e1100 */
[----:B--2---:R-:W-:-:S05]  /*83b0*/  PRMT R2, R16, 0x8880, RZ ;  /* 0x0000888010027816 */ /* 0x004fca00000000ff */
[----:B------:R-:W-:-:S07]  /*83c0*/  IMAD R2, R2, R18, RZ ;  /* 0x0000001202027224 */ /* 0x000fce00078e02ff */
.L_x_184:
[----:B------:R-:W-:Y:S05]  /*83d0*/  BSYNC B1 ;  /* 0x0000000000017941 */ /* 0x000fea0003800000 */
.L_x_183:
[----:B----4-:R-:W2:Y:S04]  /*83e0*/  LDL.LU R3, [R1+0xa8] ;  /* 0x0000a80001037983 */ /* 0x010ea80000300800 */
        /* <DEDUP_REMOVED lines=9> */
[----:B--2---:R-:W-:-:S05]  /*8480*/  @!P4 IMAD R3, R3, R17, R2 ;  /* 0x000000110303c224 */ /* 0x004fca00078e0202 */
[----:B----4-:R2:W-:Y:S04]  /*8490*/  @!P4 STG.E.U8 desc[UR50][R6.64+0x30], R3 ;  /* 0x000030030600c986 */ /* 0x0105e8000c101132 */
[----:B--2---:R2:W5:Y:S01]  /*84a0*/  LDL.LU.64 R6, [R1+0x1e0] ;  /* 0x0001e00001067983 */ /* 0x0045620000300a00 */
[----:B------:R-:W-:Y:S05]  /*84b0*/  @P5 BRA `(.L_x_186) ;  /* 0x0000000000105947 */ /* 0x000fea0003800000 */
[----:B------:R-:W4:Y:S04]  /*84c0*/  LDL.64 R2, [R1+0x180] ;  /* 0x0001800001027983 */ /* 0x000f280000100a00 */
[----:B----4-:R-:W4:Y:S02]  /*84d0*/  LDG.E.U8 R16, desc[UR50][R2.64+0x31] ;  /* 0x0000313202107981 */ /* 0x010f24000c1e1100 */
[----:B----4-:R-:W-:-:S05]  /*84e0*/  PRMT R2, R16, 0x8880, RZ ;  /* 0x0000888010027816 */ /* 0x010fca00000000ff */
[----:B------:R-:W-:-:S07]  /*84f0*/  IMAD R2, R2, R18, RZ ;  /* 0x0000001202027224 */ /* 0x000fce00078e02ff */
.L_x_186:
[----:B------:R-:W-:Y:S05]  /*8500*/  BSYNC B1 ;  /* 0x0000000000017941 */ /* 0x000fea0003800000 */
.L_x_185:
        /* <DEDUP_REMOVED lines=11> */
.L_x_188:
[----:B------:R-:W-:Y:S05]  /*85c0*/  BSYNC B1 ;  /* 0x0000000000017941 */ /* 0x000fea0003800000 */
.L_x_187:
        /* <DEDUP_REMOVED lines=9> */
.L_x_190:
[----:B------:R-:W-:Y:S05]  /*8660*/  BSYNC B1 ;  /* 0x0000000000017941 */ /* 0x000fea0003800000 */
.L_x_189:
        /* <DEDUP_REMOVED lines=16> */
.L_x_192:
[----:B------:R-:W-:Y:S05]  /*8770*/  BSYNC B1 ;  /* 0x0000000000017941 */ /* 0x000fea0003800000 */
.L_x_191:
        /* <DEDUP_REMOVED lines=18> */
.L_x_194:
[----:B------:R-:W-:Y:S05]  /*88a0*/  BSYNC B1 ;  /* 0x0000000000017941 */ /* 0x000fea0003800000 */
.L_x_193:
[----:B------:R-:W2:Y:S01]  /*88b0*/  LDL.LU R3, [R1+0xbc] ;  /* 0x0000bc0001037983 */ /* 0x000ea20000300800 */
[----:B------:R-:W-:Y:S01]  /*88c0*/  LOP3.LUT P4, RZ, R19, 0x8, RZ, 0xc0, !PT ;  /* 0x0000000813ff7812 */ /* 0x000fe2000788c0ff */
[----:B------:R-:W-:Y:S03]  /*88d0*/  BSSY B1, `(.L_x_195) ;  /* 0x0000008000017945 */ /* 0x000fe60003800000 */
[----:B------:R-:W-:Y:S01]  /*88e0*/  ISETP.LT.OR P4, PT, R0, 0x21, !P4 ;  /* 0x000000210000780c */ /* 0x000fe20006781670 */
[----:B--2---:R-:W-:-:S05]  /*88f0*/  @!P5 IMAD R3, R3, R17, R2 ;  /* 0x000000110303d224 */ /* 0x004fca00078e0202 */
[----:B------:R2:W-:Y:S07]  /*8900*/  @!P5 STG.E.U8 desc[UR50][R22.64+0x39], R3 ;  /* 0x000039031600d986 */ /* 0x0005ee000c101132 */
[----:B------:R-:W-:Y:S05]  /*8910*/  @P4 BRA `(.L_x_196) ;  /* 0x00000000000c4947 */ /* 0x000fea0003800000 */
[----:B------:R-:W4:Y:S02]  /*8920*/  LDG.E.U8 R16, desc[UR50][R236.64+0x20] ;  /* 0x00002032ec107981 */ /* 0x000f24000c1e1100 */
[----:B----4-:R-:W-:-:S05]  /*8930*/  PRMT R2, R16, 0x8880, RZ ;  /* 0x0000888010027816 */ /* 0x010fca00000000ff */
[----:B------:R-:W-:-:S07]  /*8940*/  IMAD R2, R2, R18, RZ ;  /* 0x0000001202027224 */ /* 0x000fce00078e02ff */
.L_x_196:
[----:B------:R-:W-:Y:S05]  /*8950*/  BSYNC B1 ;  /* 0x0000000000017941 */ /* 0x000fea0003800000 */
.L_x_195:
[----:B--2---:R-:W2:Y:S01]  /*8960*/  LDL.LU R3, [R1+0x40] ;  /* 0x0000400001037983 */ /* 0x004ea20000300800 */
[----:B------:R-:W-:-:S03]  /*8970*/  LOP3.LUT R19, R19, 0xfffffbff, RZ, 0xc0, !PT ;  /* 0xfffffbff13137812 */ /* 0x000fc600078ec0ff */
[----:B------:R-:W4:Y:S01]  /*8980*/  LDL.LU R22, [R1+0x44] ;  /* 0x0000440001167983 */ /* 0x000f220000300800 */
[----:B------:R-:W-:Y:S02]  /*8990*/  @P1 LOP3.LUT R19, R19, 0x400, RZ, 0xfc, !PT ;  /* 0x0000040013131812 */ /* 0x000fe400078efcff */
[----:B------:R-:W-:Y:S01]  /*89a0*/  ISETP.LT.OR P1, PT, R0, 0x41, !P6 ;  /* 0x000000410000780c */ /* 0x000fe20007721670 */
[----:B------:R0:W-:Y:S01]  /*89b0*/  STL.64 [R1+0x1e8], R36 ;  /* 0x0001e82401007387 */ /* 0x0001e20000100a00 */
[----:B------:R-:W-:-:S03]  /*89c0*/  LOP3.LUT R19, R19, 0xfffffdff, RZ, 0xc0, !PT ;  /* 0xfffffdff13137812 */ /* 0x000fc600078ec0ff */
[----:B------:R1:W-:Y:S01]  /*89d0*/  STL.64 [R1+0x1e0], R38 ;  /* 0x0001e02601007387 */ /* 0x0003e20000100a00 */
[----:B------:R-:W-:-:S04]  /*89e0*/  @P0 LOP3.LUT R19, R19, 0x200, RZ, 0xfc, !PT ;  /* 0x0000020013130812 */ /* 0x000fc800078efcff */
[----:B------:R-:W-:-:S03]  /*89f0*/  LOP3.LUT P0, RZ, R19, 0x8, RZ, 0xc0, !PT ;  /* 0x0000000813ff7812 */ /* 0x000fc6000780c0ff */
[----:B0-----:R-:W-:-:S04]  /*8a00*/  @!P1 IADD3 R36, P5, R4, UR42, RZ ;  /* 0x0000002a04249c10 */ /* 0x001fc8000ffbe0ff */
[----:B------:R-:W-:Y:S02]  /*8a10*/  @!P1 IADD3.X R37, R5, UR41, RZ, P5, !PT ;  /* 0x0000002905259c10 */ /* 0x000fe4000affe4ff */
[----:B------:R-:W-:-:S13]  /*8a20*/  ISETP.LT.OR P1, PT, R0, 0x42, !P6 ;  /* 0x000000420000780c */ /* 0x000fda0007721670 */
[----:B-1----:R-:W-:-:S04]  /*8a30*/  @!P1 IADD3 R38, P5, R4, UR42, RZ ;  /* 0x0000002a04269c10 */ /* 0x002fc8000ffbe0ff */
[----:B------:R-:W-:Y:S02]  /*8a40*/  @!P1 IADD3.X R39, R5, UR41, RZ, P5, !PT ;  /* 0x0000002905279c10 */ /* 0x000fe4000affe4ff */
[----:B------:R-:W-:Y:S01]  /*8a50*/  LOP3.LUT P1, RZ, R19, 0x400, RZ, 0xc0, !PT ;  /* 0x0000040013ff7812 */ /* 0x000fe2000782c0ff */
[----:B--2---:R-:W-:-:S05]  /*8a60*/  @!P4 IMAD R3, R3, R17, R2 ;  /* 0x000000110303c224 */ /* 0x004fca00078e0202 */
[----:B------:R0:W-:Y:S01]  /*8a70*/  @!P4 STG.E.U8 desc[UR50][R10.64+0x20], R3 ;  /* 0x000020030a00c986 */ /* 0x0001e2000c101132 */
[----:B------:R-:W-:-:S13]  /*8a80*/  ISETP.LT.OR P4, PT, R0, 0x22, !P0 ;  /* 0x000000220000780c */ /* 0x000fda0004781670 */
[----:B------:R-:W0:Y:S02]  /*8a90*/  @!P4 LDG.E.U8 R16, desc[UR50][R236.64+0x21] ;  /* 0x00002132ec10c981 */ /* 0x000e24000c1e1100 */
[----:B0-----:R-:W-:-:S05]  /*8aa0*/  @!P4 PRMT R3, R16, 0x8880, RZ ;  /* 0x000088801003c816 */ /* 0x001fca00000000ff */
[----:B------:R-:W-:-:S04]  /*8ab0*/  @!P4 IMAD R2, R3, R18, RZ ;  /* 0x000000120302c224 */ /* 0x000fc800078e02ff */
[----:B----4-:R-:W-:-:S05]  /*8ac0*/  @!P4 IMAD R3, R22, R17, R2 ;  /* 0x000000111603c224 */ /* 0x010fca00078e0202 */
[----:B------:R0:W-:Y:S01]  /*8ad0*/  @!P4 STG.E.U8 desc[UR50][R10.64+0x21], R3 ;  /* 0x000021030a00c986 */ /* 0x0001e2000c101132 */
[----:B------:R-:W-:-:S13]  /*8ae0*/  ISETP.LT.OR P4, PT, R0, 0x21, !P3 ;  /* 0x000000210000780c */ /* 0x000fda0005f81670 */
[----:B------:R-:W0:Y:S01]  /*8af0*/  @!P4 LDG.E.U8 R16, desc[UR50][R234.64+0x20] ;  /* 0x00002032ea10c981 */ /* 0x000e22000c1e1100 */
[----:B------:R-:W-:-:S04]  /*8b00*/  @!P4 IADD3 R22, P5, R10, UR42, RZ ;  /* 0x0000002a0a16cc10 */ /* 0x000fc8000ffbe0ff */
[----:B------:R-:W-:Y:S02]  /*8b10*/  @!P4 IADD3.X R23, R11, UR41, RZ, P5, !PT ;  /* 0x000000290b17cc10 */ /* 0x000fe4000affe4ff */
[----:B0-----:R-:W-:-:S05]  /*8b20*/  @!P4 PRMT R3, R16, 0x8880, RZ ;  /* 0x000088801003c816 */ /* 0x001fca00000000ff */
[----:B------:R-:W-:Y:S02]  /*8b30*/  @!P4 IMAD R2, R3, R18, RZ ;  /* 0x000000120302c224 */ /* 0x000fe400078e02ff */
[----:B------:R-:W2:Y:S02]  /*8b40*/  LDL.LU R3, [R1+0x48] ;  /* 0x0000480001037983 */ /* 0x000ea40000300800 */
[----:B--2---:R-:W-:-:S05]  /*8b50*/  @!P4 IMAD R3, R3, R17, R2 ;  /* 0x000000110303c224 */ /* 0x004fca00078e0202 */
[----:B------:R0:W-:Y:S01]  /*8b60*/  @!P4 STG.E.U8 desc[UR50][R22.64+0x20], R3 ;  /* 0x000020031600c986 */ /* 0x0001e2000c101132 */
[----:B------:R-:W-:-:S13]  /*8b70*/  ISETP.LT.OR P4, PT, R0, 0x22, !P3 ;  /* 0x000000220000780c */ /* 0x000fda0005f81670 */
[----:B------:R-:W0:Y:S02]  /*8b80*/  @!P4 LDG.E.U8 R16, desc[UR50][R234.64+0x21] ;  /* 0x00002132ea10c981 */ /* 0x000e24000c1e1100 */
[----:B0-----:R-:W-:-:S05]  /*8b90*/  @!P4 PRMT R3, R16, 0x8880, RZ ;  /* 0x000088801003c816 */ /* 0x001fca00000000ff */
[----:B------:R-:W-:Y:S02]  /*8ba0*/  @!P4 IMAD R2, R3, R18, RZ ;  /* 0x000000120302c224 */ /* 0x000fe400078e02ff */
[----:B------:R-:W2:Y:S01]  /*8bb0*/  LDL.LU R3, [R1+0x4c] ;  /* 0x00004c0001037983 */ /* 0x000ea20000300800 */
[----:B------:R-:W-:-:S04]  /*8bc0*/  @!P4 IADD3 R22, P5, R10, UR42, RZ ;  /* 0x0000002a0a16cc10 */ /* 0x000fc8000ffbe0ff */
[----:B------:R-:W-:Y:S01]  /*8bd0*/  @!P4 IADD3.X R23, R11, UR41, RZ, P5, !PT ;  /* 0x000000290b17cc10 */ /* 0x000fe2000affe4ff */
[----:B--2---:R-:W-:-:S05]  /*8be0*/  @!P4 IMAD R3, R3, R17, R2 ;  /* 0x000000110303c224 */ /* 0x004fca00078e0202 */
[----:B------:R0:W-:Y:S01]  /*8bf0*/  @!P4 STG.E.U8 desc[UR50][R22.64+0x21], R3 ;  /* 0x000021031600c986 */ /* 0x0001e2000c101132 */
[----:B------:R-:W-:-:S03]  /*8c00*/  ISETP.LT.OR P4, PT, R0, 0x29, !P0 ;  /* 0x000000290000780c */ /* 0x000fc60004781670 */
[----:B0-----:R-:W2:Y:S10]  /*8c10*/  LDL.LU R22, [R1+0x50] ;  /* 0x0000500001167983 */ /* 0x001eb40000300800 */
[----:B------:R-:W4:Y:S04]  /*8c20*/  @!P4 LDG.E.U8 R16, desc[UR50][R236.64+0x28] ;  /* 0x00002832ec10c981 */ /* 0x000f28000c1e1100 */
[----:B------:R-:W3:Y:S01]  /*8c30*/  LDL.LU R23, [R1+0x54] ;  /* 0x0000540001177983 */ /* 0x000ee20000300800 */
[----:B----4-:R-:W-:-:S05]  /*8c40*/  @!P4 PRMT R3, R16, 0x8880, RZ ;  /* 0x000088801003c816 */ /* 0x010fca00000000ff */
[----:B------:R-:W-:-:S04]  /*8c50*/  @!P4 IMAD R2, R3, R18, RZ ;  /* 0x000000120302c224 */ /* 0x000fc800078e02ff */
[----:B--2---:R-:W-:-:S05]  /*8c60*/  @!P4 IMAD R3, R22, R17, R2 ;  /* 0x000000111603c224 */ /* 0x004fca00078e0202 */
[----:B------:R0:W-:Y:S01]  /*8c70*/  @!P4 STG.E.U8 desc[UR50][R10.64+0x28], R3 ;  /* 0x000028030a00c986 */ /* 0x0001e2000c101132 */
[----:B------:R-:W-:-:S13]  /*8c80*/  ISETP.LT.OR P4, PT, R0, 0x2a, !P0 ;  /* 0x0000002a0000780c */ /* 0x000fda0004781670 */
[----:B------:R-:W0:Y:S02]  /*8c90*/  @!P4 LDG.E.U8 R16, desc[UR50][R236.64+0x29] ;  /* 0x00002932ec10c981 */ /* 0x000e24000c1e1100 */
[----:B0-----:R-:W-:-:S05]  /*8ca0*/  @!P4 PRMT R3, R16, 0x8880, RZ ;  /* 0x000088801003c816 */ /* 0x001fca00000000ff */
[----:B------:R-:W-:-:S04]  /*8cb0*/  @!P4 IMAD R2, R3, R18, RZ ;  /* 0x000000120302c224 */ /* 0x000fc800078e02ff */
[----:B---3--:R-:W-:-:S05]  /*8cc0*/  @!P4 IMAD R3, R23, R17, R2 ;  /* 0x000000111703c224 */ /* 0x008fca00078e0202 */
        /* <DEDUP_REMOVED lines=21> */
[----:B------:R-:W3:Y:S04]  /*8e20*/  @!P4 LDG.E.U8 R16, desc[UR50][R236.64+0x30] ;  /* 0x00003032ec10c981 */ /* 0x000ee8000c1e1100 */
[----:B------:R-:W4:Y:S01]  /*8e30*/  LDL.LU R23, [R1+0x64] ;  /* 0x0000640001177983 */ /* 0x000f220000300800 */
[----:B---3--:R-:W-:-:S05]  /*8e40*/  @!P4 PRMT R3, R16, 0x8880, RZ ;  /* 0x000088801003c816 */ /* 0x008fca00000000ff */
[----:B------:R-:W-:-:S04]  /*8e50*/  @!P4 IMAD R2, R3, R18, RZ ;  /* 0x000000120302c224 */ /* 0x000fc800078e02ff */
        /* <DEDUP_REMOVED lines=50> */
[----:B------:R-:W0:Y:S01]  /*9180*/  @!P4 LDG.E.U8 R16, desc[UR50][R234.64+0x39] ;  /* 0x00003932ea10c981 */ /* 0x000e22000c1e1100 */
[----:B------:R-:W-:Y:S02]  /*9190*/  LOP3.LUT P0, RZ, R19, 0x200, RZ, 0xc0, !PT ;  /* 0x0000020013ff7812 */ /* 0x000fe4000780c0ff */
[----:B0-----:R-:W-:-:S05]  /*91a0*/  @!P4 PRMT R3, R16, 0x8880, RZ ;  /* 0x000088801003c816 */ /* 0x001fca00000000ff */
[----:B------:R-:W-:Y:S02]  /*91b0*/  @!P4 IMAD R2, R3, R18, RZ ;  /* 0x000000120302c224 */ /* 0x000fe400078e02ff */
[----:B------:R-:W2:Y:S01]  /*91c0*/  LDL.LU R3, [R1+0x7c] ;  /* 0x00007c0001037983 */ /* 0x000ea20000300800 */
[----:B------:R-:W-:Y:S02]  /*91d0*/  LOP3.LUT R19, R19, 0xffffff7f, RZ, 0xc0, !PT ;  /* 0xffffff7f13137812 */ /* 0x000fe400078ec0ff */
[----:B------:R-:W-:Y:S02]  /*91e0*/  @!P4 IADD3 R22, P5, R10, UR42, RZ ;  /* 0x0000002a0a16cc10 */ /* 0x000fe4000ffbe0ff */
[----:B------:R-:W-:Y:S02]  /*91f0*/  @P3 LOP3.LUT R19, R19, 0x80, RZ, 0xfc, !PT ;  /* 0x0000008013133812 */ /* 0x000fe400078efcff */
[----:B------:R-:W-:Y:S02]  /*9200*/  @!P4 IADD3.X R23, R11, UR41, RZ, P5, !PT ;  /* 0x000000290b17cc10 */ /* 0x000fe4000affe4ff */
[----:B------:R-:W-:Y:S01]  /*9210*/  LOP3.LUT P3, RZ, R19, 0x4, RZ, 0xc0, !PT ;  /* 0x0000000413ff7812 */ /* 0x000fe2000786c0ff */
[----:B--2---:R-:W-:-:S05]  /*9220*/  @!P4 IMAD R3, R3, R17, R2 ;  /* 0x000000110303c224 */ /* 0x004fca00078e0202 */
[----:B------:R0:W-:Y:S01]  /*9230*/  @!P4 STG.E.U8 desc[UR50][R22.64+0x39], R3 ;  /* 0x000039031600c986 */ /* 0x0001e2000c101132 */
[----:B------:R-:W-:-:S03]  /*9240*/  ISETP.LT.OR P4, PT, R0, 0x21, !P3 ;  /* 0x000000210000780c */ /* 0x000fc60005f81670 */
[----:B0-----:R-:W2:Y:S10]  /*9250*/  LDL.LU R22, [R1] ;  /* 0x0000000001167983 */ /* 0x001eb40000300800 */
[----:B------:R-:W3:Y:S04]  /*9260*/  @!P4 LDG.E.U8 R16, desc[UR50][R14.64+0x20] ;  /* 0x000020320e10c981 */ /* 0x000ee8000c1e1100 */
[----:B------:R-:W4:Y:S01]  /*9270*/  LDL.LU R23, [R1+0x4] ;  /* 0x0000040001177983 */ /* 0x000f220000300800 */
[----:B---3--:R-:W-:-:S05]  /*9280*/  @!P4 PRMT R3, R16, 0x8880, RZ ;  /* 0x000088801003c816 */ /* 0x008fca00000000ff */
[----:B------:R-:W-:-:S04]  /*9290*/  @!P4 IMAD R2, R3, R18, RZ ;  /* 0x000000120302c224 */ /* 0x000fc800078e02ff */
[----:B--2---:R-:W-:-:S05]  /*92a0*/  @!P4 IMAD R3, R22, R17, R2 ;  /* 0x000000111603c224 */ /* 0x004fca00078e0202 */
[----:B-----5:R0:W-:Y:S01]  /*92b0*/  @!P4 STG.E.U8 desc[UR50][R6.64+0x20], R3 ;  /* 0x000020030600c986 */ /* 0x0201e2000c101132 */
        /* <DEDUP_REMOVED lines=121> */
[----:B------:R-:W2:Y:S01]  /*9a50*/  @!P4 LDG.E.U8 R16, desc[UR50][R12.64+0x20] ;  /* 0x000020320c10c981 */ /* 0x000ea2000c1e1100 */
[----:B0-----:R-:W-:-:S04]  /*9a60*/  IMAD.U32 R23, RZ, RZ, UR13 ;  /* 0x0000000dff177e24 */ /* 0x001fc8000f8e00ff */
[----:B------:R-:W-:Y:S02]  /*9a70*/  IMAD R23, R23, 0x180, RZ ;  /* 0x0000018017177824 */ /* 0x000fe400078e02ff */
[----:B------:R-:W-:Y:S02]  /*9a80*/  @!P4 IMAD.MOV.U32 R22, RZ, RZ, R8 ;  /* 0x000000ffff16c224 */ /* 0x000fe400078e0008 */
[----:B------:R-:W-:Y:S01]  /*9a90*/  IMAD.IADD R23, R23, 0x1, R9 ;  /* 0x0000000117177824 */ /* 0x000fe200078e0209 */
[----:B--2---:R-:W-:-:S05]  /*9aa0*/  @!P4 PRMT R3, R16, 0x8880, RZ ;  /* 0x000088801003c816 */ /* 0x004fca00000000ff */
[----:B------:R-:W-:-:S04]  /*9ab0*/  @!P4 IMAD R2, R3, R18, RZ ;  /* 0x000000120302c224 */ /* 0x000fc800078e02ff */
[----:B------:R-:W-:-:S05]  /*9ac0*/  @!P4 IMAD R216, R216, R17, R2 ;  /* 0x00000011d8d8c224 */ /* 0x000fca00078e0202 */
[----:B------:R0:W-:Y:S01]  /*9ad0*/  @!P4 STG.E.U8 desc[UR50][R22.64+0x20], R216 ;  /* 0x000020d81600c986 */ /* 0x0001e2000c101132 */
[----:B------:R-:W-:-:S13]  /*9ae0*/  ISETP.LT.OR P4, PT, R0, 0x22, !P1 ;  /* 0x000000220000780c */ /* 0x000fda0004f81670 */
[----:B------:R-:W2:Y:S01]  /*9af0*/  @!P4 LDG.E.U8 R16, desc[UR50][R12.64+0x21] ;  /* 0x000021320c10c981 */ /* 0x000ea2000c1e1100 */
[----:B0-----:R-:W-:Y:S01]  /*9b00*/  @!P4 IMAD.MOV.U32 R216, RZ, RZ, R8 ;  /* 0x000000ffffd8c224 */ /* 0x001fe200078e0008 */
[----:B--2---:R-:W-:-:S05]  /*9b10*/  @!P4 PRMT R3, R16, 0x8880, RZ ;  /* 0x000088801003c816 */ /* 0x004fca00000000ff */
[----:B------:R-:W-:-:S04]  /*9b20*/  @!P4 IMAD R2, R3, R18, RZ ;  /* 0x000000120302c224 */ /* 0x000fc800078e02ff */
[----:B------:R-:W-:Y:S02]  /*9b30*/  @!P4 IMAD R3, R217, R17, R2 ;  /* 0x00000011d903c224 */ /* 0x000fe400078e0202 */
[----:B------:R-:W-:-:S05]  /*9b40*/  @!P4 IMAD.MOV.U32 R217, RZ, RZ, R23 ;  /* 0x000000ffffd9c224 */ /* 0x000fca00078e0017 */
[----:B------:R0:W-:Y:S01]  /*9b50*/  @!P4 STG.E.U8 desc[UR50][R216.64+0x21], R3 ;  /* 0x00002103d800c986 */ /* 0x0001e2000c101132 */
[----:B------:R-:W-:-:S13]  /*9b60*/  ISETP.LT.OR P4, PT, R0, 0x21, !P0 ;  /* 0x000000210000780c */ /* 0x000fda0004781670 */
[----:B------:R-:W2:Y:S01]  /*9b70*/  @!P4 LDG.E.U8 R16, desc[UR50][R20.64+0x20] ;  /* 0x000020321410c981 */ /* 0x000ea2000c1e1100 */
[----:B0-----:R-:W-:-:S04]  /*9b80*/  @!P4 IADD3 R216, P5, R8, UR42, RZ ;  /* 0x0000002a08d8cc10 */ /* 0x001fc8000ffbe0ff */
[----:B------:R-:W-:Y:S02]  /*9b90*/  @!P4 IADD3.X R217, R23, UR41, RZ, P5, !PT ;  /* 0x0000002917d9cc10 */ /* 0x000fe4000affe4ff */
[----:B--2---:R-:W-:-:S05]  /*9ba0*/  @!P4 PRMT R3, R16, 0x8880, RZ ;  /* 0x000088801003c816 */ /* 0x004fca00000000ff */
[----:B------:R-:W-:-:S04]  /*9bb0*/  @!P4 IMAD R2, R3, R18, RZ ;  /* 0x000000120302c224 */ /* 0x000fc800078e02ff */
[----:B------:R-:W-:-:S05]  /*9bc0*/  @!P4 IMAD R218, R218, R17, R2 ;  /* 0x00000011dadac224 */ /* 0x000fca00078e0202 */
        /* <DEDUP_REMOVED lines=9> */
[----:B------:R-:W-:-:S03]  /*9c60*/  ISETP.LT.OR P4, PT, R0, 0x29, !P1 ;  /* 0x000000290000780c */ /* 0x000fc60004f81670 */
[----:B0-----:R-:W2:Y:S10]  /*9c70*/  LDL.LU.64 R218, [R1+0x180] ;  /* 0x0001800001da7983 */ /* 0x001eb40000300a00 */
[----:B------:R-:W3:Y:S01]  /*9c80*/  @!P4 LDG.E.U8 R16, desc[UR50][R12.64+0x28] ;  /* 0x000028320c10c981 */ /* 0x000ee2000c1e1100 */
[----:B------:R-:W-:-:S02]  /*9c90*/  @!P4 IMAD.MOV.U32 R216, RZ, RZ, R8 ;  /* 0x000000ffffd8c224 */ /* 0x000fc400078e0008 */
[----:B------:R-:W-:Y:S01]  /*9ca0*/  @!P4 IMAD.MOV.U32 R217, RZ, RZ, R23 ;  /* 0x000000ffffd9c224 */ /* 0x000fe200078e0017 */
[----:B---3--:R-:W-:-:S05]  /*9cb0*/  @!P4 PRMT R3, R16, 0x8880, RZ ;  /* 0x000088801003c816 */ /* 0x008fca00000000ff */
[----:B------:R-:W-:-:S04]  /*9cc0*/  @!P4 IMAD R2, R3, R18, RZ ;  /* 0x000000120302c224 */ /* 0x000fc800078e02ff */
[----:B------:R-:W-:-:S05]  /*9cd0*/  @!P4 IMAD R220, R220, R17, R2 ;  /* 0x00000011dcdcc224 */ /* 0x000fca00078e0202 */
[----:B------:R0:W-:Y:S01]  /*9ce0*/  @!P4 STG.E.U8 desc[UR50][R216.64+0x28], R220 ;  /* 0x000028dcd800c986 */ /* 0x0001e2000c101132 */
[----:B------:R-:W-:-:S13]  /*9cf0*/  ISETP.LT.OR P4, PT, R0, 0x2a, !P1 ;  /* 0x0000002a0000780c */ /* 0x000fda0004f81670 */
[----:B------:R-:W3:Y:S01]  /*9d00*/  @!P4 LDG.E.U8 R16, desc[UR50][R12.64+0x29] ;  /* 0x000029320c10c981 */ /* 0x000ee2000c1e1100 */
[----:B0-----:R-:W-:Y:S02]  /*9d10*/  @!P4 IMAD.MOV.U32 R216, RZ, RZ, R8 ;  /* 0x000000ffffd8c224 */ /* 0x001fe400078e0008 */
[----:B------:R-:W-:Y:S01]  /*9d20*/  @!P4 IMAD.MOV.U32 R217, RZ, RZ, R23 ;  /* 0x000000ffffd9c224 */ /* 0x000fe200078e0017 */
[----:B---3--:R-:W-:-:S05]  /*9d30*/  @!P4 PRMT R3, R16, 0x8880, RZ ;  /* 0x000088801003c816 */ /* 0x008fca00000000ff */
[----:B------:R-:W-:-:S04]  /*9d40*/  @!P4 IMAD R2, R3, R18, RZ ;  /* 0x000000120302c224 */ /* 0x000fc800078e02ff */
[----:B------:R-:W-:-:S05]  /*9d50*/  @!P4 IMAD R221, R221, R17, R2 ;  /* 0x00000011ddddc224 */ /* 0x000fca00078e0202 */
[----:B------:R0:W-:Y:S01]  /*9d60*/  @!P4 STG.E.U8 desc[UR50][R216.64+0x29], R221 ;  /* 0x000029ddd800c986 */ /* 0x0001e2000c101132 */
[----:B------:R-:W-:-:S03]  /*9d70*/  ISETP.LT.OR P4, PT, R0, 0x29, !P0 ;  /* 0x000000290000780c */ /* 0x000fc60004781670 */
[----:B0-----:R-:W3:Y:S10]  /*9d80*/  LDL.LU.64 R220, [R1+0x1c0] ;  /* 0x0001c00001dc7983 */ /* 0x001ef40000300a00 */
[----:B------:R-:W4:Y:S01]  /*9d90*/  @!P4 LDG.E.U8 R16, desc[UR50][R20.64+0x28] ;  /* 0x000028321410c981 */ /* 0x000f22000c1e1100 */
[----:B------:R-:W-:-:S04]  /*9da0*/  @!P4 IADD3 R216, P5, R8, UR42, RZ ;  /* 0x0000002a08d8cc10 */ /* 0x000fc8000ffbe0ff */
[----:B------:R-:W-:Y:S02]  /*9db0*/  @!P4 IADD3.X R217, R23, UR41, RZ, P5, !PT ;  /* 0x0000002917d9cc10 */ /* 0x000fe4000affe4ff */
[----:B----4-:R-:W-:-:S05]  /*9dc0*/  @!P4 PRMT R3, R16, 0x8880, RZ ;  /* 0x000088801003c816 */ /* 0x010fca00000000ff */
[----:B------:R-:W-:-:S04]  /*9dd0*/  @!P4 IMAD R2, R3, R18, RZ ;  /* 0x000000120302c224 */ /* 0x000fc800078e02ff */
[----:B------:R-:W-:-:S05]  /*9de0*/  @!P4 IMAD R222, R222, R17, R2 ;  /* 0x00000011dedec224 */ /* 0x000fca00078e0202 */
[----:B------:R0:W-:Y:S01]  /*9df0*/  @!P4 STG.E.U8 desc[UR50][R216.64+0x28], R222 ;  /* 0x000028ded800c986 */ /* 0x0001e2000c101132 */
[----:B------:R-:W-:-:S13]  /*9e00*/  ISETP.LT.OR P4, PT, R0, 0x2a, !P0 ;  /* 0x0000002a0000780c */ /* 0x000fda0004781670 */
[----:B------:R-:W4:Y:S01]  /*9e10*/  @!P4 LDG.E.U8 R16, desc[UR50][R20.64+0x29] ;  /* 0x000029321410c981 */ /* 0x000f22000c1e1100 */
[----:B0-----:R-:W-:-:S04]  /*9e20*/  @!P4 IADD3 R216, P5, R8, UR42, RZ ;  /* 0x0000002a08d8cc10 */ /* 0x001fc8000ffbe0ff */
[----:B------:R-:W-:Y:S02]  /*9e30*/  @!P4 IADD3.X R217, R23, UR41, RZ, P5, !PT ;  /* 0x0000002917d9cc10 */ /* 0x000fe4000affe4ff */
[----:B----4-:R-:W-:-:S05]  /*9e40*/  @!P4 PRMT R3, R16, 0x8880, RZ ;  /* 0x000088801003c816 */ /* 0x010fca00000000ff */
[----:B------:R-:W-:-:S04]  /*9e50*/  @!P4 IMAD R2, R3, R18, RZ ;  /* 0x000000120302c224 */ /* 0x000fc800078e02ff */
[----:B------:R-:W-:-:S05]  /*9e60*/  @!P4 IMAD R223, R223, R17, R2 ;  /* 0x00000011dfdfc224 */ /* 0x000fca00078e0202 */
[----:B------:R0:W-:Y:S01]  /*9e70*/  @!P4 STG.E.U8 desc[UR50][R216.64+0x29], R223 ;  /* 0x000029dfd800c986 */ /* 0x0001e2000c101132 */
[----:B------:R-:W-:-:S13]  /*9e80*/  ISETP.LT.OR P4, PT, R0, 0x31, !P1 ;  /* 0x000000310000780c */ /* 0x000fda0004f81670 */
[----:B------:R-:W4:Y:S01]  /*9e90*/  @!P4 LDG.E.U8 R16, desc[UR50][R12.64+0x30] ;  /* 0x000030320c10c981 */ /* 0x000f22000c1e1100 */
[----:B0-----:R-:W-:Y:S02]  /*9ea0*/  @!P4 IMAD.MOV.U32 R216, RZ, RZ, R8 ;  /* 0x000000ffffd8c224 */ /* 0x001fe400078e0008 */
[----:B------:R-:W-:Y:S01]  /*9eb0*/  @!P4 IMAD.MOV.U32 R217, RZ, RZ, R23 ;  /* 0x000000ffffd9c224 */ /* 0x000fe200078e0017 */
        /* <DEDUP_REMOVED lines=54> */
[----:B------:R-:W-:-:S04]  /*a220*/  LOP3.LUT R19, R19, 0xffffffbf, RZ, 0xc0, !PT ;  /* 0xffffffbf13137812 */ /* 0x000fc800078ec0ff */
[----:B------:R-:W-:Y:S02]  /*a230*/  @P2 LOP3.LUT R19, R19, 0x40, RZ, 0xfc, !PT ;  /* 0x0000004013132812 */ /* 0x000fe400078efcff */
[----:B0-----:R-:W-:Y:S02]  /*a240*/  @!P4 IADD3 R216, P5, R8, UR42, RZ ;  /* 0x0000002a08d8cc10 */ /* 0x001fe4000ffbe0ff */
[----:B------:R-:W-:Y:S02]  /*a250*/  LOP3.LUT R19, R19, 0xfffffeff, RZ, 0xc0, !PT ;  /* 0xfffffeff13137812 */ /* 0x000fe400078ec0ff */
[----:B------:R-:W-:Y:S02]  /*a260*/  @!P4 IADD3.X R217, R23, UR41, RZ, P5, !PT ;  /* 0x0000002917d9cc10 */ /* 0x000fe4000affe4ff */
[----:B------:R-:W-:-:S04]  /*a270*/  @P1 LOP3.LUT R19, R19, 0x100, RZ, 0xfc, !PT ;  /* 0x0000010013131812 */ /* 0x000fc800078efcff */
[----:B------:R-:W-:Y:S02]  /*a280*/  LOP3.LUT P1, RZ, R19, 0x10, RZ, 0xc0, !PT ;  /* 0x0000001013ff7812 */ /* 0x000fe4000782c0ff */
[----:B----4-:R-:W-:-:S05]  /*a290*/  @!P4 PRMT R3, R16, 0x8880, RZ ;  /* 0x000088801003c816 */ /* 0x010fca00000000ff */
[----:B------:R-:W-:-:S04]  /*a2a0*/  @!P4 IMAD R2, R3, R18, RZ ;  /* 0x000000120302c224 */ /* 0x000fc800078e02ff */
[----:B------:R-:W-:-:S05]  /*a2b0*/  @!P4 IMAD R231, R231, R17, R2 ;  /* 0x00000011e7e7c224 */ /* 0x000fca00078e0202 */
[----:B------:R-:W-:Y:S01]  /*a2c0*/  @!P4 STG.E.U8 desc[UR50][R216.64+0x39], R231 ;  /* 0x000039e7d800c986 */ /* 0x000fe2000c101132 */
[----:B------:R-:W-:-:S13]  /*a2d0*/  ISETP.LT.OR P4, PT, R0, 0x41, !P1 ;  /* 0x000000410000780c */ /* 0x000fda0004f81670 */
[----:B---3--:R-:W3:Y:S02]  /*a2e0*/  @!P4 LDG.E.U8 R16, desc[UR50][R220.64+0x40] ;  /* 0x00004032dc10c981 */ /* 0x008ee4000c1e1100 */
[----:B---3--:R-:W-:-:S05]  /*a2f0*/  @!P4 PRMT R3, R16, 0x8880, RZ ;  /* 0x000088801003c816 */ /* 0x008fca00000000ff */
[----:B------:R-:W-:-:S04]  /*a300*/  @!P4 IMAD R2, R3, R18, RZ ;  /* 0x000000120302c224 */ /* 0x000fc800078e02ff */
[----:B------:R-:W-:-:S05]  /*a310*/  @!P4 IMAD R200, R200, R17, R2 ;  /* 0x00000011c8c8c224 */ /* 0x000fca00078e0202 */
[----:B------:R0:W-:Y:S01]  /*a320*/  @!P4 STG.E.U8 desc[UR50][R4.64+0x40], R200 ;  /* 0x000040c80400c986 */ /* 0x0001e2000c101132 */
[----:B------:R-:W-:-:S13]  /*a330*/  ISETP.LT.OR P4, PT, R0, 0x42, !P1 ;  /* 0x000000420000780c */ /* 0x000fda0004f81670 */
[----:B------:R-:W3:Y:S01]  /*a340*/  @!P4 LDG.E.U8 R16, desc[UR50][R220.64+0x41] ;  /* 0x00004132dc10c981 */ /* 0x000ee2000c1e1100 */
[----:B------:R-:W-:Y:S02]  /*a350*/  ISETP.LT.OR P3, PT, R0, 0x41, !P6 ;  /* 0x000000410000780c */ /* 0x000fe40007761670 */
[----:B---3--:R-:W-:-:S05]  /*a360*/  @!P4 PRMT R3, R16, 0x8880, RZ ;  /* 0x000088801003c816 */ /* 0x008fca00000000ff */
[----:B------:R-:W-:-:S04]  /*a370*/  @!P4 IMAD R2, R3, R18, RZ ;  /* 0x000000120302c224 */ /* 0x000fc800078e02ff */
[----:B------:R-:W-:-:S05]  /*a380*/  @!P4 IMAD R201, R201, R17, R2 ;  /* 0x00000011c9c9c224 */ /* 0x000fca00078e0202 */
[----:B------:R1:W-:Y:S04]  /*a390*/  @!P4 STG.E.U8 desc[UR50][R4.64+0x41], R201 ;  /* 0x000041c90400c986 */ /* 0x0003e8000c101132 */
[----:B--2---:R-:W2:Y:S01]  /*a3a0*/  @!P3 LDG.E.U8 R16, desc[UR50][R218.64+0x40] ;  /* 0x00004032da10b981 */ /* 0x004ea2000c1e1100 */
[C---:B------:R-:W-:Y:S02]  /*a3b0*/  ISETP.LT.OR P2, PT, R0.reuse, 0x42, !P6 ;  /* 0x000000420000780c */ /* 0x040fe40007741670 */
[----:B------:R-:W-:Y:S02]  /*a3c0*/  ISETP.LT.OR P4, PT, R0, 0x49, !P6 ;  /* 0x000000490000780c */ /* 0x000fe40007781670 */
[----:B--2---:R-:W-:-:S05]  /*a3d0*/  @!P3 PRMT R3, R16, 0x8880, RZ ;  /* 0x000088801003b816 */ /* 0x004fca00000000ff */
[----:B------:R-:W-:-:S04]  /*a3e0*/  @!P3 IMAD R2, R3, R18, RZ ;  /* 0x000000120302b224 */ /* 0x000fc800078e02ff */
[----:B------:R-:W-:-:S05]  /*a3f0*/  @!P3 IMAD R202, R202, R17, R2 ;  /* 0x00000011cacab224 */ /* 0x000fca00078e0202 */
[----:B------:R2:W-:Y:S04]  /*a400*/  @!P3 STG.E.U8 desc[UR50][R36.64+0x40], R202 ;  /* 0x000040ca2400b986 */ /* 0x0005e8000c101132 */
[----:B------:R-:W3:Y:S01]  /*a410*/  @!P2 LDG.E.U8 R16, desc[UR50][R218.64+0x41] ;  /* 0x00004132da10a981 */ /* 0x000ee2000c1e1100 */
[----:B------:R-:W-:Y:S02]  /*a420*/  ISETP.LT.OR P3, PT, R0, 0x4a, !P6 ;  /* 0x0000004a0000780c */ /* 0x000fe40007761670 */
[----:B0-----:R-:W-:-:S04]  /*a430*/  @!P4 IADD3 R200, P5, R4, UR42, RZ ;  /* 0x0000002a04c8cc10 */ /* 0x001fc8000ffbe0ff */
[----:B-1----:R-:W-:Y:S01]  /*a440*/  @!P4 IADD3.X R201, R5, UR41, RZ, P5, !PT ;  /* 0x0000002905c9cc10 */ /* 0x002fe2000affe4ff */
[----:B--2---:R-:W2:Y:S06]  /*a450*/  LDL.LU.64 R36, [R1+0x1e8] ;  /* 0x0001e80001247983 */ /* 0x004eac0000300a00 */
[----:B------:R-:W-:-:S04]  /*a460*/  @!P3 IADD3 R216, P5, R4, UR42, RZ ;  /* 0x0000002a04d8bc10 */ /* 0x000fc8000ffbe0ff */
[----:B------:R-:W-:Y:S02]  /*a470*/  @!P3 IADD3.X R217, R5, UR41, RZ, P5, !PT ;  /* 0x0000002905d9bc10 */ /* 0x000fe4000affe4ff */
[----:B------:R-:W-:Y:S02]  /*a480*/  ISETP.LT.OR P5, PT, R0, 0x49, !P1 ;  /* 0x000000490000780c */ /* 0x000fe40004fa1670 */
[----:B---3--:R-:W-:-:S05]  /*a490*/  @!P2 PRMT R3, R16, 0x8880, RZ ;  /* 0x000088801003a816 */ /* 0x008fca00000000ff */
[----:B------:R-:W-:-:S04]  /*a4a0*/  @!P2 IMAD R2, R3, R18, RZ ;  /* 0x000000120302a224 */ /* 0x000fc800078e02ff */
[----:B------:R-:W-:-:S05]  /*a4b0*/  @!P2 IMAD R203, R203, R17, R2 ;  /* 0x00000011cbcba224 */ /* 0x000fca00078e0202 */
[----:B------:R0:W-:Y:S04]  /*a4c0*/  @!P2 STG.E.U8 desc[UR50][R38.64+0x41], R203 ;  /* 0x000041cb2600a986 */ /* 0x0001e8000c101132 */
[----:B------:R-:W3:Y:S04]  /*a4d0*/  @!P5 LDG.E.U8 R16, desc[UR50][R220.64+0x48] ;  /* 0x00004832dc10d981 */ /* 0x000ee8000c1e1100 */
[----:B0-----:R-:W4:Y:S01]  /*a4e0*/  LDL.LU.64 R38, [R1+0x1e0] ;  /* 0x0001e00001267983 */ /* 0x001f220000300a00 */
[----:B---3--:R-:W-:-:S05]  /*a4f0*/  @!P5 PRMT R3, R16, 0x8880, RZ ;  /* 0x000088801003d816 */ /* 0x008fca00000000ff */
[----:B------:R-:W-:-:S04]  /*a500*/  @!P5 IMAD R2, R3, R18, RZ ;  /* 0x000000120302d224 */ /* 0x000fc800078e02ff */
[----:B------:R-:W-:-:S05]  /*a510*/  @!P5 IMAD R3, R204, R17, R2 ;  /* 0x00000011cc03d224 */ /* 0x000fca00078e0202 */
[----:B------:R0:W-:Y:S01]  /*a520*/  @!P5 STG.E.U8 desc[UR50][R4.64+0x48], R3 ;  /* 0x000048030400d986 */ /* 0x0001e2000c101132 */
[----:B------:R-:W-:-:S13]  /*a530*/  ISETP.LT.OR P5, PT, R0, 0x4a, !P1 ;  /* 0x0000004a0000780c */ /* 0x000fda0004fa1670 */
[----:B------:R-:W3:Y:S02]  /*a540*/  @!P5 LDG.E.U8 R16, desc[UR50][R220.64+0x49] ;  /* 0x00004932dc10d981 */ /* 0x000ee4000c1e1100 */
[----:B---3--:R-:W-:-:S05]  /*a550*/  @!P5 PRMT R202, R16, 0x8880, RZ ;  /* 0x0000888010cad816 */ /* 0x008fca00000000ff */
[----:B------:R-:W-:-:S04]  /*a560*/  @!P5 IMAD.MOV.U32 R203, RZ, RZ, R202 ;  /* 0x000000ffffcbd224 */ /* 0x000fc800078e00ca */
[----:B------:R-:W-:-:S04]  /*a570*/  @!P5 IMAD R2, R203, R18, RZ ;  /* 0x00000012cb02d224 */ /* 0x000fc800078e02ff */
[----:B------:R-:W-:-:S05]  /*a580*/  @!P5 IMAD R205, R205, R17, R2 ;  /* 0x00000011cdcdd224 */ /* 0x000fca00078e0202 */
[----:B------:R-:W-:Y:S04]  /*a590*/  @!P5 STG.E.U8 desc[UR50][R4.64+0x49], R205 ;  /* 0x000049cd0400d986 */ /* 0x000fe8000c101132 */
[----:B------:R-:W0:Y:S01]  /*a5a0*/  @!P4 LDG.E.U8 R16, desc[UR50][R218.64+0x48] ;  /* 0x00004832da10c981 */ /* 0x000e22000c1e1100 */
[----:B------:R-:W-:Y:S02]  /*a5b0*/  ISETP.LT.OR P2, PT, R0, 0x51, !P6 ;  /* 0x000000510000780c */ /* 0x000fe40007741670 */
[----:B0-----:R-:W-:-:S05]  /*a5c0*/  @!P4 PRMT R3, R16, 0x8880, RZ ;  /* 0x000088801003c816 */ /* 0x001fca00000000ff */
[----:B------:R-:W-:-:S04]  /*a5d0*/  @!P4 IMAD R2, R3, R18, RZ ;  /* 0x000000120302c224 */ /* 0x000fc800078e02ff */
[----:B------:R-:W-:-:S05]  /*a5e0*/  @!P4 IMAD R3, R206, R17, R2 ;  /* 0x00000011ce03c224 */ /* 0x000fca00078e0202 */
[----:B------:R0:W-:Y:S04]  /*a5f0*/  @!P4 STG.E.U8 desc[UR50][R200.64+0x48], R3 ;  /* 0x00004803c800c986 */ /* 0x0001e8000c101132 */
[----:B------:R-:W3:Y:S01]  /*a600*/  @!P3 LDG.E.U8 R16, desc[UR50][R218.64+0x49] ;  /* 0x00004932da10b981 */ /* 0x000ee2000c1e1100 */
[----:B------:R-:W-:-:S04]  /*a610*/  @!P2 IADD3 R202, P5, R4, UR42, RZ ;  /* 0x0000002a04caac10 */ /* 0x000fc8000ffbe0ff */
[----:B------:R-:W-:Y:S02]  /*a620*/  @!P2 IADD3.X R203, R5, UR41, RZ, P5, !PT ;  /* 0x0000002905cbac10 */ /* 0x000fe4000affe4ff */
[----:B------:R-:W-:-:S13]  /*a630*/  ISETP.LT.OR P5, PT, R0, 0x52, !P6 ;  /* 0x000000520000780c */ /* 0x000fda00077a1670 */
[----:B0-----:R-:W-:-:S04]  /*a640*/  @!P5 IADD3 R200, P4, R4, UR42, RZ ;  /* 0x0000002a04c8dc10 */ /* 0x001fc8000ff9e0ff */
[----:B------:R-:W-:Y:S02]  /*a650*/  @!P5 IADD3.X R201, R5, UR41, RZ, P4, !PT ;  /* 0x0000002905c9dc10 */ /* 0x000fe4000a7fe4ff */
[----:B------:R-:W-:Y:S02]  /*a660*/  ISETP.LT.OR P4, PT, R0, 0x51, !P1 ;  /* 0x000000510000780c */ /* 0x000fe40004f81670 */
[----:B---3--:R-:W-:-:S05]  /*a670*/  @!P3 PRMT R205, R16, 0x8880, RZ ;  /* 0x0000888010cdb816 */ /* 0x008fca00000000ff */
[----:B------:R-:W-:-:S04]  /*a680*/  @!P3 IMAD R2, R205, R18, RZ ;  /* 0x00000012cd02b224 */ /* 0x000fc800078e02ff */
[----:B------:R-:W-:-:S05]  /*a690*/  @!P3 IMAD R207, R207, R17, R2 ;  /* 0x00000011cfcfb224 */ /* 0x000fca00078e0202 */
[----:B------:R-:W-:Y:S04]  /*a6a0*/  @!P3 STG.E.U8 desc[UR50][R216.64+0x49], R207 ;  /* 0x000049cfd800b986 */ /* 0x000fe8000c101132 */
[----:B------:R-:W3:Y:S02]  /*a6b0*/  @!P4 LDG.E.U8 R16, desc[UR50][R220.64+0x50] ;  /* 0x00005032dc10c981 */ /* 0x000ee4000c1e1100 */
[----:B---3--:R-:W-:-:S05]  /*a6c0*/  @!P4 PRMT R3, R16, 0x8880, RZ ;  /* 0x000088801003c816 */ /* 0x008fca00000000ff */
[----:B------:R-:W-:-:S04]  /*a6d0*/  @!P4 IMAD R2, R3, R18, RZ ;  /* 0x000000120302c224 */ /* 0x000fc800078e02ff */
[----:B------:R-:W-:-:S05]  /*a6e0*/  @!P4 IMAD R3, R208, R17, R2 ;  /* 0x00000011d003c224 */ /* 0x000fca00078e0202 */
[----:B------:R0:W-:Y:S01]  /*a6f0*/  @!P4 STG.E.U8 desc[UR50][R4.64+0x50], R3 ;  /* 0x000050030400c986 */ /* 0x0001e2000c101132 */
[----:B------:R-:W-:-:S13]  /*a700*/  ISETP.LT.OR P4, PT, R0, 0x52, !P1 ;  /* 0x000000520000780c */ /* 0x000fda0004f81670 */
[----:B------:R-:W3:Y:S02]  /*a710*/  @!P4 LDG.E.U8 R16, desc[UR50][R220.64+0x51] ;  /* 0x00005132dc10c981 */ /* 0x000ee4000c1e1100 */
[----:B---3--:R-:W-:-:S05]  /*a720*/  @!P4 PRMT R205, R16, 0x8880, RZ ;  /* 0x0000888010cdc816 */ /* 0x008fca00000000ff */
[----:B------:R-:W-:-:S04]  /*a730*/  @!P4 IMAD R2, R205, R18, RZ ;  /* 0x00000012cd02c224 */ /* 0x000fc800078e02ff */
[----:B------:R-:W-:-:S05]  /*a740*/  @!P4 IMAD R209, R209, R17, R2 ;  /* 0x00000011d1d1c224 */ /* 0x000fca00078e0202 */
[----:B------:R-:W-:Y:S04]  /*a750*/  @!P4 STG.E.U8 desc[UR50][R4.64+0x51], R209 ;  /* 0x000051d10400c986 */ /* 0x000fe8000c101132 */
[----:B------:R-:W0:Y:S02]  /*a760*/  @!P2 LDG.E.U8 R16, desc[UR50][R218.64+0x50] ;  /* 0x00005032da10a981 */ /* 0x000e24000c1e1100 */
[----:B0-----:R-:W-:-:S05]  /*a770*/  @!P2 PRMT R3, R16, 0x8880, RZ ;  /* 0x000088801003a816 */ /* 0x001fca00000000ff */
[----:B------:R-:W-:-:S04]  /*a780*/  @!P2 IMAD R2, R3, R18, RZ ;  /* 0x000000120302a224 */ /* 0x000fc800078e02ff */
[----:B------:R-:W-:-:S05]  /*a790*/  @!P2 IMAD R3, R210, R17, R2 ;  /* 0x00000011d203a224 */ /* 0x000fca00078e0202 */
[----:B------:R0:W-:Y:S04]  /*a7a0*/  @!P2 STG.E.U8 desc[UR50][R202.64+0x50], R3 ;  /* 0x00005003ca00a986 */ /* 0x0001e8000c101132 */
[----:B------:R-:W3:Y:S02]  /*a7b0*/  @!P5 LDG.E.U8 R16, desc[UR50][R218.64+0x51] ;  /* 0x00005132da10d981 */ /* 0x000ee4000c1e1100 */
[----:B---3--:R-:W-:-:S05]  /*a7c0*/  @!P5 PRMT R207, R16, 0x8880, RZ ;  /* 0x0000888010cfd816 */ /* 0x008fca00000000ff */
[----:B------:R-:W-:-:S04]  /*a7d0*/  @!P5 IMAD R2, R207, R18, RZ ;  /* 0x00000012cf02d224 */ /* 0x000fc800078e02ff */
[----:B------:R-:W-:-:S05]  /*a7e0*/  @!P5 IMAD R211, R211, R17, R2 ;  /* 0x00000011d3d3d224 */ /* 0x000fca00078e0202 */
[----:B------:R1:W-:Y:S01]  /*a7f0*/  @!P5 STG.E.U8 desc[UR50][R200.64+0x51], R211 ;  /* 0x000051d3c800d986 */ /* 0x0003e2000c101132 */
[----:B------:R-:W-:-:S13]  /*a800*/  ISETP.LT.OR P5, PT, R0, 0x59, !P1 ;  /* 0x000000590000780c */ /* 0x000fda0004fa1670 */
[----:B------:R-:W0:Y:S02]  /*a810*/  @!P5 LDG.E.U8 R16, desc[UR50][R220.64+0x58] ;  /* 0x00005832dc10d981 */ /* 0x000e24000c1e1100 */
[----:B0-----:R-:W-:-:S05]  /*a820*/  @!P5 PRMT R3, R16, 0x8880, RZ ;  /* 0x000088801003d816 */ /* 0x001fca00000000ff */
[----:B------:R-:W-:-:S04]  /*a830*/  @!P5 IMAD R2, R3, R18, RZ ;  /* 0x000000120302d224 */ /* 0x000fc800078e02ff */
[----:B------:R-:W-:-:S05]  /*a840*/  @!P5 IMAD R3, R212, R17, R2 ;  /* 0x00000011d403d224 */ /* 0x000fca00078e0202 */
[----:B------:R0:W-:Y:S01]  /*a850*/  @!P5 STG.E.U8 desc[UR50][R4.64+0x58], R3 ;  /* 0x000058030400d986 */ /* 0x0001e2000c101132 */
[----:B------:R-:W-:-:S13]  /*a860*/  ISETP.LT.OR P5, PT, R0, 0x5a, !P1 ;  /* 0x0000005a0000780c */ /* 0x000fda0004fa1670 */
[----:B------:R-:W3:Y:S01]  /*a870*/  @!P5 LDG.E.U8 R16, desc[UR50][R220.64+0x59] ;  /* 0x00005932dc10d981 */ /* 0x000ee2000c1e1100 */
[----:B------:R-:W-:Y:S02]  /*a880*/  ISETP.LT.OR P3, PT, R0, 0x59, !P6 ;  /* 0x000000590000780c */ /* 0x000fe40007761670 */
[----:B---3--:R-:W-:-:S05]  /*a890*/  @!P5 PRMT R206, R16, 0x8880, RZ ;  /* 0x0000888010ced816 */ /* 0x008fca00000000ff */
[----:B-1----:R-:W-:-:S04]  /*a8a0*/  @!P5 IMAD.MOV.U32 R201, RZ, RZ, R206 ;  /* 0x000000ffffc9d224 */ /* 0x002fc800078e00ce */
[----:B------:R-:W-:-:S04]  /*a8b0*/  @!P5 IMAD R2, R201, R18, RZ ;  /* 0x00000012c902d224 */ /* 0x000fc800078e02ff */
[----:B------:R-:W-:-:S05]  /*a8c0*/  @!P5 IMAD R213, R213, R17, R2 ;  /* 0x00000011d5d5d224 */ /* 0x000fca00078e0202 */
[----:B------:R-:W-:Y:S04]  /*a8d0*/  @!P5 STG.E.U8 desc[UR50][R4.64+0x59], R213 ;  /* 0x000059d50400d986 */ /* 0x000fe8000c101132 */
[----:B------:R-:W0:Y:S01]  /*a8e0*/  @!P3 LDG.E.U8 R16, desc[UR50][R218.64+0x58] ;  /* 0x00005832da10b981 */ /* 0x000e22000c1e1100 */
[----:B------:R-:W-:-:S04]  /*a8f0*/  @!P3 IADD3 R204, P4, R4, UR42, RZ ;  /* 0x0000002a04ccbc10 */ /* 0x000fc8000ff9e0ff */
[----:B------:R-:W-:Y:S02]  /*a900*/  @!P3 IADD3.X R205, R5, UR41, RZ, P4, !PT ;  /* 0x0000002905cdbc10 */ /* 0x000fe4000a7fe4ff */
        /* <DEDUP_REMOVED lines=8> */
[----:B------:R-:W-:Y:S02]  /*a990*/  LOP3.LUT P2, RZ, R19, 0x8, RZ, 0xc0, !PT ;  /* 0x0000000813ff7812 */ /* 0x000fe4000784c0ff */
        /* <DEDUP_REMOVED lines=12> */
[C---:B------:R-:W-:Y:S02]  /*aa60*/  ISETP.LT.OR P1, PT, R0.reuse, 0x61, !P6 ;  /* 0x000000610000780c */ /* 0x040fe40007721670 */
[----:B------:R-:W-:-:S11]  /*aa70*/  ISETP.LT.OR P3, PT, R0, 0x62, !P6 ;  /* 0x000000620000780c */ /* 0x000fd60007761670 */
[----:B------:R-:W-:-:S04]  /*aa80*/  @!P1 IADD3 R200, P5, R4, UR42, RZ ;  /* 0x0000002a04c89c10 */ /* 0x000fc8000ffbe0ff */
[----:B------:R-:W-:Y:S02]  /*aa90*/  @!P1 IADD3.X R201, R5, UR41, RZ, P5, !PT ;  /* 0x0000002905c99c10 */ /* 0x000fe4000affe4ff */
[----:B------:R-:W-:-:S04]  /*aaa0*/  @!P3 IADD3 R204, P5, R4, UR42, RZ ;  /* 0x0000002a04ccbc10 */ /* 0x000fc8000ffbe0ff */
[----:B------:R-:W-:Y:S02]  /*aab0*/  @!P3 IADD3.X R205, R5, UR41, RZ, P5, !PT ;  /* 0x0000002905cdbc10 */ /* 0x000fe4000affe4ff */
[----:B------:R-:W-:Y:S02]  /*aac0*/  LOP3.LUT P3, RZ, R19, 0x80, RZ, 0xc0, !PT ;  /* 0x0000008013ff7812 */ /* 0x000fe4000786c0ff */
[----:B---3--:R-:W-:-:S05]  /*aad0*/  @!P4 PRMT R184, R16, 0x8880, RZ ;  /* 0x0000888010b8c816 */ /* 0x008fca00000000ff */
[----:B-1----:R-:W-:-:S04]  /*aae0*/  @!P4 IMAD.MOV.U32 R203, RZ, RZ, R184 ;  /* 0x000000ffffcbc224 */ /* 0x002fc800078e00b8 */
[----:B------:R-:W-:-:S04]  /*aaf0*/  @!P4 IMAD R2, R203, R18, RZ ;  /* 0x00000012cb02c224 */ /* 0x000fc800078e02ff */
[----:B------:R-:W-:-:S05]  /*ab00*/  @!P4 IMAD R203, R185, R17, R2 ;  /* 0x00000011b9cbc224 */ /* 0x000fca00078e0202 */
[----:B------:R1:W-:Y:S01]  /*ab10*/  @!P4 STG.E.U8 desc[UR50][R10.64+0x41], R203 ;  /* 0x000041cb0a00c986 */ /* 0x0003e2000c101132 */
[----:B------:R-:W-:-:S13]  /*ab20*/  ISETP.LT.OR P4, PT, R0, 0x41, !P3 ;  /* 0x000000410000780c */ /* 0x000fda0005f81670 */
[----:B------:R-:W0:Y:S01]  /*ab30*/  @!P4 LDG.E.U8 R16, desc[UR50][R234.64+0x40] ;  /* 0x00004032ea10c981 */ /* 0x000e22000c1e1100 */
[----:B------:R-:W-:-:S04]  /*ab40*/  @!P4 IADD3 R184, P5, R10, UR42, RZ ;  /* 0x0000002a0ab8cc10 */ /* 0x000fc8000ffbe0ff */
[----:B------:R-:W-:Y:S02]  /*ab50*/  @!P4 IADD3.X R185, R11, UR41, RZ, P5, !PT ;  /* 0x000000290bb9cc10 */ /* 0x000fe4000affe4ff */
[----:B0-----:R-:W-:-:S05]  /*ab60*/  @!P4 PRMT R3, R16, 0x8880, RZ ;  /* 0x000088801003c816 */ /* 0x001fca00000000ff */
[----:B------:R-:W-:-:S04]  /*ab70*/  @!P4 IMAD R2, R3, R18, RZ ;  /* 0x000000120302c224 */ /* 0x000fc800078e02ff */
[----:B------:R-:W-:-:S05]  /*ab80*/  @!P4 IMAD R3, R186, R17, R2 ;  /* 0x00000011ba03c224 */ /* 0x000fca00078e0202 */
[----:B------:R0:W-:Y:S01]  /*ab90*/  @!P4 STG.E.U8 desc[UR50][R184.64+0x40], R3 ;  /* 0x00004003b800c986 */ /* 0x0001e2000c101132 */
[----:B------:R-:W-:-:S13]  /*aba0*/  ISETP.LT.OR P4, PT, R0, 0x42, !P3 ;  /* 0x000000420000780c */ /* 0x000fda0005f81670 */
[----:B------:R-:W3:Y:S01]  /*abb0*/  @!P4 LDG.E.U8 R16, desc[UR50][R234.64+0x41] ;  /* 0x00004132ea10c981 */ /* 0x000ee2000c1e1100 */
[----:B------:R-:W-:-:S04]  /*abc0*/  @!P4 IADD3 R202, P5, R10, UR42, RZ ;  /* 0x0000002a0acacc10 */ /* 0x000fc8000ffbe0ff */
[----:B-1----:R-:W-:Y:S02]  /*abd0*/  @!P4 IADD3.X R203, R11, UR41, RZ, P5, !PT ;  /* 0x000000290bcbcc10 */ /* 0x002fe4000affe4ff */
[----:B---3--:R-:W-:-:S05]  /*abe0*/  @!P4 PRMT R207, R16, 0x8880, RZ ;  /* 0x0000888010cfc816 */ /* 0x008fca00000000ff */
[----:B------:R-:W-:-:S04]  /*abf0*/  @!P4 IMAD R2, R207, R18, RZ ;  /* 0x00000012cf02c224 */ /* 0x000fc800078e02ff */
[----:B------:R-:W-:-:S05]  /*ac00*/  @!P4 IMAD R187, R187, R17, R2 ;  /* 0x00000011bbbbc224 */ /* 0x000fca00078e0202 */
[----:B------:R-:W-:Y:S01]  /*ac10*/  @!P4 STG.E.U8 desc[UR50][R202.64+0x41], R187 ;  /* 0x000041bbca00c986 */ /* 0x000fe2000c101132 */
[----:B------:R-:W-:-:S13]  /*ac20*/  ISETP.LT.OR P4, PT, R0, 0x49, !P2 ;  /* 0x000000490000780c */ /* 0x000fda0005781670 */
[----:B------:R-:W0:Y:S02]  /*ac30*/  @!P4 LDG.E.U8 R16, desc[UR50][R236.64+0x48] ;  /* 0x00004832ec10c981 */ /* 0x000e24000c1e1100 */
[----:B0-----:R-:W-:-:S05]  /*ac40*/  @!P4 PRMT R3, R16, 0x8880, RZ ;  /* 0x000088801003c816 */ /* 0x001fca00000000ff */
        /* <DEDUP_REMOVED lines=18> */
[----:B------:R-:W1:Y:S01]  /*ad70*/  @!P4 LDG.E.U8 R16, desc[UR50][R234.64+0x49] ;  /* 0x00004932ea10c981 */ /* 0x000e62000c1e1100 */
[----:B------:R-:W-:-:S04]  /*ad80*/  @!P4 IADD3 R186, P5, R10, UR42, RZ ;  /* 0x0000002a0abacc10 */ /* 0x000fc8000ffbe0ff */
[----:B------:R-:W-:Y:S02]  /*ad90*/  @!P4 IADD3.X R187, R11, UR41, RZ, P5, !PT ;  /* 0x000000290bbbcc10 */ /* 0x000fe4000affe4ff */
[----:B-1----:R-:W-:-:S05]  /*ada0*/  @!P4 PRMT R189, R16, 0x8880, RZ ;  /* 0x0000888010bdc816 */ /* 0x002fca00000000ff */
        /* <DEDUP_REMOVED lines=14> */
[----:B------:R-:W-:Y:S01]  /*ae90*/  @!P4 STG.E.U8 desc[UR50][R10.64+0x51], R193 ;  /* 0x000051c10a00c986 */ /* 0x000fe2000c101132 */
        /* <DEDUP_REMOVED lines=11> */
[----:B------:R-:W-:Y:S02]  /*af50*/  @!P4 IADD3.X R187, R11, UR41, RZ, P5, !PT ;  /* 0x000000290bbbcc10 */ /* 0x000fe4000affe4ff */
        /* <DEDUP_REMOVED lines=26> */
[----:B------:R-:W-:Y:S02]  /*b100*/  @!P4 IADD3 R186, P5, R10, UR42, RZ ;  /* 0x0000002a0abacc10 */ /* 0x000fe4000ffbe0ff */
[----:B0-----:R-:W-:Y:S02]  /*b110*/  P2R R3, PR, RZ, 0x8 ;  /* 0x00000008ff037803 */ /* 0x001fe40000000000 */
[----:B------:R-:W-:Y:S02]  /*b120*/  @!P4 IADD3.X R187, R11, UR41, RZ, P5, !PT ;  /* 0x000000290bbbcc10 */ /* 0x000fe4000affe4ff */
[----:B------:R-:W-:Y:S02]  /*b130*/  LOP3.LUT P3, RZ, R19, 0x4, RZ, 0xc0, !PT ;  /* 0x0000000413ff7812 */ /* 0x000fe4000786c0ff */
        /* <DEDUP_REMOVED lines=11> */
[----:B------:R-:W3:Y:S01]  /*b1f0*/  @!P4 LDG.E.U8 R16, desc[UR50][R14.64+0x41] ;  /* 0x000041320e10c981 */ /* 0x000ee2000c1e1100 */
[----:B------:R-:W-:Y:S02]  /*b200*/  LOP3.LUT P2, RZ, R19, 0x40, RZ, 0xc0, !PT ;  /* 0x0000004013ff7812 */ /* 0x000fe4000784c0ff */
[----:B---3--:R-:W-:-:S05]  /*b210*/  @!P4 PRMT R168, R16, 0x8880, RZ ;  /* 0x0000888010a8c816 */ /* 0x008fca00000000ff */
[----:B0-----:R-:W-:-:S04]  /*b220*/  @!P4 IMAD.MOV.U32 R187, RZ, RZ, R168 ;  /* 0x000000ffffbbc224 */ /* 0x001fc800078e00a8 */
        /* <DEDUP_REMOVED lines=20> */
[----:B------:R-:W1:Y:S02]  /*b370*/  @!P4 LDG.E.U8 R16, desc[UR50][R14.64+0x48] ;  /* 0x000048320e10c981 */ /* 0x000e64000c1e1100 */
[----:B-1----:R-:W-:-:S05]  /*b380*/  @!P4 PRMT R169, R16, 0x8880, RZ ;  /* 0x0000888010a9c816 */ /* 0x002fca00000000ff */
[----:B------:R-:W-:-:S04]  /*b390*/  @!P4 IMAD R2, R169, R18, RZ ;  /* 0x00000012a902c224 */ /* 0x000fc800078e02ff */
[----:B------:R-:W-:-:S05]  /*b3a0*/  @!P4 IMAD R187, R172, R17, R2 ;  /* 0x00000011acbbc224 */ /* 0x000fca00078e0202 */
[----:B------:R-:W-:Y:S01]  /*b3b0*/  @!P4 STG.E.U8 desc[UR50][R6.64+0x48], R187 ;  /* 0x000048bb0600c986 */ /* 0x000fe2000c101132 */
        /* <DEDUP_REMOVED lines=35> */
[----:B------:R-:W1:Y:S01]  /*b5f0*/  @!P4 LDG.E.U8 R16, desc[UR50][R232.64+0x50] ;  /* 0x00005032e810c981 */ /* 0x000e62000c1e1100 */
[----:B------:R-:W-:-:S04]  /*b600*/  @!P4 IADD3 R168, P5, R6, UR42, RZ ;  /* 0x0000002a06a8cc10 */ /* 0x000fc8000ffbe0ff */
[----:B------:R-:W-:Y:S02]  /*b610*/  @!P4 IADD3.X R169, R7, UR41, RZ, P5, !PT ;  /* 0x0000002907a9cc10 */ /* 0x000fe4000affe4ff */
[----:B-1----:R-:W-:-:S05]  /*b620*/  @!P4 PRMT R171, R16, 0x8880, RZ ;  /* 0x0000888010abc816 */ /* 0x002fca00000000ff */
[----:B------:R-:W-:-:S04]  /*b630*/  @!P4 IMAD R2, R171, R18, RZ ;  /* 0x00000012ab02c224 */ /* 0x000fc800078e02ff */
[----:B0-----:R-:W-:-:S05]  /*b640*/  @!P4 IMAD R173, R178, R17, R2 ;  /* 0x00000011b2adc224 */ /* 0x001fca00078e0202 */
        /* <DEDUP_REMOVED lines=31> */
[----:B------:R-:W-:Y:S02]  /*b840*/  @!P4 IADD3 R170, P5, R6, UR42, RZ ;  /* 0x0000002a06aacc10 */ /* 0x000fe4000ffbe0ff */
[----:B------:R-:W-:Y:S02]  /*b850*/  LOP3.LUT P1, RZ, R19, 0x100, RZ, 0xc0, !PT ;  /* 0x0000010013ff7812 */ /* 0x000fe4000782c0ff */
[----:B------:R-:W-:Y:S02]  /*b860*/  @!P4 IADD3.X R171, R7, UR41, RZ, P5, !PT ;  /* 0x0000002907abcc10 */ /* 0x000fe4000affe4ff */
[----:B---3--:R-:W-:-:S05]  /*b870*/  @!P4 PRMT R175, R16, 0x8880, RZ ;  /* 0x0000888010afc816 */ /* 0x008fca00000000ff */
[----:B------:R-:W-:-:S04]  /*b880*/  @!P4 IMAD R2, R175, R18, RZ ;  /* 0x00000012af02c224 */ /* 0x000fc800078e02ff */
[----:B------:R-:W-:-:S05]  /*b890*/  @!P4 IMAD R183, R183, R17, R2 ;  /* 0x00000011b7b7c224 */ /* 0x000fca00078e0202 */
[----:B------:R1:W-:Y:S01]  /*b8a0*/  @!P4 STG.E.U8 desc[UR50][R170.64+0x59], R183 ;  /* 0x000059b7aa00c986 */ /* 0x0003e2000c101132 */
[----:B------:R-:W-:-:S13]  /*b8b0*/  ISETP.LT.OR P4, PT, R0, 0x41, !P1 ;  /* 0x000000410000780c */ /* 0x000fda0004f81670 */
[----:B------:R-:W3:Y:S01]  /*b8c0*/  @!P4 LDG.E.U8 R16, desc[UR50][R12.64+0x40] ;  /* 0x000040320c10c981 */ /* 0x000ee2000c1e1100 */
[----:B0-----:R-:W-:Y:S01]  /*b8d0*/  @!P4 IMAD.MOV.U32 R168, RZ, RZ, R8 ;  /* 0x000000ffffa8c224 */ /* 0x001fe200078e0008 */
[----:B---3--:R-:W-:-:S05]  /*b8e0*/  @!P4 PRMT R169, R16, 0x8880, RZ ;  /* 0x0000888010a9c816 */ /* 0x008fca00000000ff */
[----:B------:R-:W-:Y:S02]  /*b8f0*/  @!P4 IMAD R2, R169, R18, RZ ;  /* 0x00000012a902c224 */ /* 0x000fe400078e02ff */
[----:B------:R-:W-:Y:S02]  /*b900*/  @!P4 IMAD.MOV.U32 R169, RZ, RZ, R23 ;  /* 0x000000ffffa9c224 */ /* 0x000fe400078e0017 */
[----:B------:R-:W-:-:S05]  /*b910*/  @!P4 IMAD R173, R152, R17, R2 ;  /* 0x0000001198adc224 */ /* 0x000fca00078e0202 */
[----:B------:R0:W-:Y:S01]  /*b920*/  @!P4 STG.E.U8 desc[UR50][R168.64+0x40], R173 ;  /* 0x000040ada800c986 */ /* 0x0001e2000c101132 */
[----:B------:R-:W-:-:S13]  /*b930*/  ISETP.LT.OR P4, PT, R0, 0x42, !P1 ;  /* 0x000000420000780c */ /* 0x000fda0004f81670 */
[----:B------:R-:W1:Y:S01]  /*b940*/  @!P4 LDG.E.U8 R16, desc[UR50][R12.64+0x41] ;  /* 0x000041320c10c981 */ /* 0x000e62000c1e1100 */
[----:B------:R-:W-:Y:S01]  /*b950*/  @!P4 IMAD.MOV.U32 R152, RZ, RZ, R8 ;  /* 0x000000ffff98c224 */ /* 0x000fe200078e0008 */
[----:B-1----:R-:W-:-:S05]  /*b960*/  @!P4 PRMT R171, R16, 0x8880, RZ ;  /* 0x0000888010abc816 */ /* 0x002fca00000000ff */
[----:B------:R-:W-:-:S04]  /*b970*/  @!P4 IMAD R2, R171, R18, RZ ;  /* 0x00000012ab02c224 */ /* 0x000fc800078e02ff */
[----:B------:R-:W-:Y:S02]  /*b980*/  @!P4 IMAD R175, R153, R17, R2 ;  /* 0x0000001199afc224 */ /* 0x000fe400078e0202 */
[----:B------:R-:W-:-:S05]  /*b990*/  @!P4 IMAD.MOV.U32 R153, RZ, RZ, R23 ;  /* 0x000000ffff99c224 */ /* 0x000fca00078e0017 */
        /* <DEDUP_REMOVED lines=8> */
[----:B------:R-:W-:Y:S01]  /*ba20*/  @!P4 STG.E.U8 desc[UR50][R170.64+0x40], R169 ;  /* 0x000040a9aa00c986 */ /* 0x000fe2000c101132 */
[----:B------:R-:W-:-:S13]  /*ba30*/  ISETP.LT.OR P4, PT, R0, 0x42, !P0 ;  /* 0x000000420000780c */ /* 0x000fda0004781670 */
[----:B------:R-:W3:Y:S01]  /*ba40*/  @!P4 LDG.E.U8 R16, desc[UR50][R20.64+0x41] ;  /* 0x000041321410c981 */ /* 0x000ee2000c1e1100 */
[----:B-1----:R-:W-:-:S04]  /*ba50*/  @!P4 IADD3 R152, P5, R8, UR42, RZ ;  /* 0x0000002a0898cc10 */ /* 0x002fc8000ffbe0ff */
[----:B------:R-:W-:Y:S02]  /*ba60*/  @!P4 IADD3.X R153, R23, UR41, RZ, P5, !PT ;  /* 0x000000291799cc10 */ /* 0x000fe4000affe4ff */
        /* <DEDUP_REMOVED lines=29> */
[----:B------:R-:W3:Y:S01]  /*bc40*/  @!P4 LDG.E.U8 R16, desc[UR50][R20.64+0x49] ;  /* 0x000049321410c981 */ /* 0x000ee2000c1e1100 */
[----:B0-----:R-:W-:-:S04]  /*bc50*/  @!P4 IADD3 R152, P5, R8, UR42, RZ ;  /* 0x0000002a0898cc10 */ /* 0x001fc8000ffbe0ff */
        /* <DEDUP_REMOVED lines=62> */
[----:B------:R-:W3:Y:S01]  /*c040*/  @!P4 LDG.E.U8 R16, desc[UR50][R20.64+0x59] ;  /* 0x000059321410c981 */ /* 0x000ee2000c1e1100 */
[----:B0-----:R-:W-:Y:S02]  /*c050*/  @!P4 IADD3 R152, P5, R8, UR42, RZ ;  /* 0x0000002a0898cc10 */ /* 0x001fe4000ffbe0ff */
[----:B------:R-:W-:Y:S02]  /*c060*/  P2R R156, PR, RZ, 0x2 ;  /* 0x00000002ff9c7803 */ /* 0x000fe40000000000 */
[----:B------:R-:W-:Y:S02]  /*c070*/  @!P4 IADD3.X R153, R23, UR41, RZ, P5, !PT ;  /* 0x000000291799cc10 */ /* 0x000fe4000affe4ff */
[----:B------:R-:W-:Y:S02]  /*c080*/  LOP3.LUT P1, RZ, R19, 0x10, RZ, 0xc0, !PT ;  /* 0x0000001013ff7812 */ /* 0x000fe4000782c0ff */
[----:B---3--:R-:W-:-:S05]  /*c090*/  @!P4 PRMT R159, R16, 0x8880, RZ ;  /* 0x00008880109fc816 */ /* 0x008fca00000000ff */
        /* <DEDUP_REMOVED lines=8> */
[----:B------:R1:W-:Y:S01]  /*c120*/  @!P4 STG.E.U8 desc[UR50][R4.64+0x60], R155 ;  /* 0x0000609b0400c986 */ /* 0x0003e2000c101132 */
[----:B------:R-:W-:-:S13]  /*c130*/  ISETP.LT.OR P4, PT, R0, 0x62, !P1 ;  /* 0x000000620000780c */ /* 0x000fda0004f81670 */
[----:B------:R-:W3:Y:S01]  /*c140*/  @!P4 LDG.E.U8 R16, desc[UR50][R220.64+0x61] ;  /* 0x00006132dc10c981 */ /* 0x000ee2000c1e1100 */
[----:B------:R-:W-:Y:S02]  /*c150*/  ISETP.LT.OR P3, PT, R0, 0x61, !P6 ;  /* 0x000000610000780c */ /* 0x000fe40007761670 */
[----:B---3--:R-:W-:-:S05]  /*c160*/  @!P4 PRMT R136, R16, 0x8880, RZ ;  /* 0x000088801088c816 */ /* 0x008fca00000000ff */
[----:B0-----:R-:W-:-:S04]  /*c170*/  @!P4 IMAD.MOV.U32 R153, RZ, RZ, R136 ;  /* 0x000000ffff99c224 */ /* 0x001fc800078e0088 */
[----:B------:R-:W-:-:S04]  /*c180*/  @!P4 IMAD R2, R153, R18, RZ ;  /* 0x000000129902c224 */ /* 0x000fc800078e02ff */
[----:B------:R-:W-:-:S05]  /*c190*/  @!P4 IMAD R153, R137, R17, R2 ;  /* 0x000000118999c224 */ /* 0x000fca00078e0202 */
[----:B------:R0:W-:Y:S04]  /*c1a0*/  @!P4 STG.E.U8 desc[UR50][R4.64+0x61], R153 ;  /* 0x000061990400c986 */ /* 0x0001e8000c101132 */
[----:B------:R-:W1:Y:S01]  /*c1b0*/  @!P3 LDG.E.U8 R16, desc[UR50][R218.64+0x60] ;  /* 0x00006032da10b981 */ /* 0x000e62000c1e1100 */
[----:B------:R-:W-:Y:S02]  /*c1c0*/  P2R R172, PR, RZ, 0x4 ;  /* 0x00000004ffac7803 */ /* 0x000fe40000000000 */
[C---:B------:R-:W-:Y:S02]  /*c1d0*/  ISETP.LT.OR P2, PT, R0.reuse, 0x62, !P6 ;  /* 0x000000620000780c */ /* 0x040fe40007741670 */
[----:B------:R-:W-:Y:S02]  /*c1e0*/  ISETP.LT.OR P4, PT, R0, 0x69, !P6 ;  /* 0x000000690000780c */ /* 0x000fe40007781670 */
[----:B-1----:R-:W-:-:S05]  /*c1f0*/  @!P3 PRMT R155, R16, 0x8880, RZ ;  /* 0x00008880109bb816 */ /* 0x002fca00000000ff */
[----:B------:R-:W-:-:S04]  /*c200*/  @!P3 IMAD R2, R155, R18, RZ ;  /* 0x000000129b02b224 */ /* 0x000fc800078e02ff */
[----:B------:R-:W-:-:S05]  /*c210*/  @!P3 IMAD R155, R138, R17, R2 ;  /* 0x000000118a9bb224 */ /* 0x000fca00078e0202 */
[----:B------:R1:W-:Y:S04]  /*c220*/  @!P3 STG.E.U8 desc[UR50][R200.64+0x60], R155 ;  /* 0x0000609bc800b986 */ /* 0x0003e8000c101132 */
[----:B------:R-:W3:Y:S01]  /*c230*/  @!P2 LDG.E.U8 R16, desc[UR50][R218.64+0x61] ;  /* 0x00006132da10a981 */ /* 0x000ee2000c1e1100 */
[----:B------:R-:W-:Y:S02]  /*c240*/  ISETP.LT.OR P3, PT, R0, 0x6a, !P6 ;  /* 0x0000006a0000780c */ /* 0x000fe40007761670 */
[----:B------:R-:W-:-:S04]  /*c250*/  @!P4 IADD3 R136, P5, R4, UR42, RZ ;  /* 0x0000002a0488cc10 */ /* 0x000fc8000ffbe0ff */
[----:B------:R-:W-:-:S07]  /*c260*/  @!P4 IADD3.X R137, R5, UR41, RZ, P5, !PT ;  /* 0x000000290589cc10 */ /* 0x000fce000affe4ff */
[----:B------:R-:W-:-:S04]  /*c270*/  @!P3 IADD3 R152, P5, R4, UR42, RZ ;  /* 0x0000002a0498bc10 */ /* 0x000fc8000ffbe0ff */
[----:B0-----:R-:W-:Y:S02]  /*c280*/  @!P3 IADD3.X R153, R5, UR41, RZ, P5, !PT ;  /* 0x000000290599bc10 */ /* 0x001fe4000affe4ff */
[----:B------:R-:W-:Y:S02]  /*c290*/  ISETP.LT.OR P5, PT, R0, 0x69, !P1 ;  /* 0x000000690000780c */ /* 0x000fe40004fa1670 */
[----:B---3--:R-:W-:-:S05]  /*c2a0*/  @!P2 PRMT R157, R16, 0x8880, RZ ;  /* 0x00008880109da816 */ /* 0x008fca00000000ff */
[----:B------:R-:W-:-:S04]  /*c2b0*/  @!P2 IMAD R2, R157, R18, RZ ;  /* 0x000000129d02a224 */ /* 0x000fc800078e02ff */
[----:B------:R-:W-:-:S05]  /*c2c0*/  @!P2 IMAD R139, R139, R17, R2 ;  /* 0x000000118b8ba224 */ /* 0x000fca00078e0202 */
[----:B------:R0:W-:Y:S04]  /*c2d0*/  @!P2 STG.E.U8 desc[UR50][R204.64+0x61], R139 ;  /* 0x0000618bcc00a986 */ /* 0x0001e8000c101132 */
[----:B------:R-:W1:Y:S02]  /*c2e0*/  @!P5 LDG.E.U8 R16, desc[UR50][R220.64+0x68] ;  /* 0x00006832dc10d981 */ /* 0x000e64000c1e1100 */
[----:B-1----:R-:W-:-:S05]  /*c2f0*/  @!P5 PRMT R155, R16, 0x8880, RZ ;  /* 0x00008880109bd816 */ /* 0x002fca00000000ff */
[----:B------:R-:W-:-:S04]  /*c300*/  @!P5 IMAD R2, R155, R18, RZ ;  /* 0x000000129b02d224 */ /* 0x000fc800078e02ff */
[----:B------:R-:W-:-:S05]  /*c310*/  @!P5 IMAD R155, R140, R17, R2 ;  /* 0x000000118c9bd224 */ /* 0x000fca00078e0202 */
[----:B------:R1:W-:Y:S01]  /*c320*/  @!P5 STG.E.U8 desc[UR50][R4.64+0x68], R155 ;  /* 0x0000689b0400d986 */ /* 0x0003e2000c101132 */
[----:B------:R-:W-:-:S13]  /*c330*/  ISETP.LT.OR P5, PT, R0, 0x6a, !P1 ;  /* 0x0000006a0000780c */ /* 0x000fda0004fa1670 */
[----:B------:R-:W3:Y:S02]  /*c340*/  @!P5 LDG.E.U8 R16, desc[UR50][R220.64+0x69] ;  /* 0x00006932dc10d981 */ /* 0x000ee4000c1e1100 */
[----:B---3--:R-:W-:-:S05]  /*c350*/  @!P5 PRMT R138, R16, 0x8880, RZ ;  /* 0x00008880108ad816 */ /* 0x008fca00000000ff */
[----:B0-----:R-:W-:-:S04]  /*c360*/  @!P5 IMAD.MOV.U32 R139, RZ, RZ, R138 ;  /* 0x000000ffff8bd224 */ /* 0x001fc800078e008a */
[----:B------:R-:W-:-:S04]  /*c370*/  @!P5 IMAD R2, R139, R18, RZ ;  /* 0x000000128b02d224 */ /* 0x000fc800078e02ff */
[----:B------:R-:W-:-:S05]  /*c380*/  @!P5 IMAD R141, R141, R17, R2 ;  /* 0x000000118d8dd224 */ /* 0x000fca00078e0202 */
[----:B------:R0:W-:Y:S04]  /*c390*/  @!P5 STG.E.U8 desc[UR50][R4.64+0x69], R141 ;  /* 0x0000698d0400d986 */ /* 0x0001e8000c101132 */
[----:B------:R-:W1:Y:S01]  /*c3a0*/  @!P4 LDG.E.U8 R16, desc[UR50][R218.64+0x68] ;  /* 0x00006832da10c981 */ /* 0x000e62000c1e1100 */
[----:B------:R-:W-:Y:S02]  /*c3b0*/  ISETP.LT.OR P2, PT, R0, 0x71, !P6 ;  /* 0x000000710000780c */ /* 0x000fe40007741670 */
[----:B-1----:R-:W-:-:S05]  /*c3c0*/  @!P4 PRMT R155, R16, 0x8880, RZ ;  /* 0x00008880109bc816 */ /* 0x002fca00000000ff */
[----:B------:R-:W-:-:S04]  /*c3d0*/  @!P4 IMAD R2, R155, R18, RZ ;  /* 0x000000129b02c224 */ /* 0x000fc800078e02ff */
[----:B------:R-:W-:-:S05]  /*c3e0*/  @!P4 IMAD R155, R142, R17, R2 ;  /* 0x000000118e9bc224 */ /* 0x000fca00078e0202 */
[----:B------:R1:W-:Y:S04]  /*c3f0*/  @!P4 STG.E.U8 desc[UR50][R136.64+0x68], R155 ;  /* 0x0000689b8800c986 */ /* 0x0003e8000c101132 */
[----:B------:R-:W3:Y:S01]  /*c400*/  @!P3 LDG.E.U8 R16, desc[UR50][R218.64+0x69] ;  /* 0x00006932da10b981 */ /* 0x000ee2000c1e1100 */
[----:B------:R-:W-:-:S04]  /*c410*/  @!P2 IADD3 R138, P5, R4, UR42, RZ ;  /* 0x0000002a048aac10 */ /* 0x000fc8000ffbe0ff */
[----:B------:R-:W-:Y:S02]  /*c420*/  @!P2 IADD3.X R139, R5, UR41, RZ, P5, !PT ;  /* 0x00000029058bac10 */ /* 0x000fe4000affe4ff */
[----:B------:R-:W-:-:S13]  /*c430*/  ISETP.LT.OR P5, PT, R0, 0x72, !P6 ;  /* 0x000000720000780c */ /* 0x000fda00077a1670 */
        /* <DEDUP_REMOVED lines=18> */
[----:B------:R-:W-:Y:S04]  /*c560*/  @!P4 STG.E.U8 desc[UR50][R4.64+0x71], R145 ;  /* 0x000071910400c986 */ /* 0x000fe8000c101132 */
[----:B------:R-:W1:Y:S02]  /*c570*/  @!P2 LDG.E.U8 R16, desc[UR50][R218.64+0x70] ;  /* 0x00007032da10a981 */ /* 0x000e64000c1e1100 */
[----:B-1----:R-:W-:-:S05]  /*c580*/  @!P2 PRMT R137, R16, 0x8880, RZ ;  /* 0x000088801089a816 */ /* 0x002fca00000000ff */
[----:B------:R-:W-:-:S04]  /*c590*/  @!P2 IMAD R2, R137, R18, RZ ;  /* 0x000000128902a224 */ /* 0x000fc800078e02ff */
[----:B------:R-:W-:-:S05]  /*c5a0*/  @!P2 IMAD R137, R146, R17, R2 ;  /* 0x000000119289a224 */ /* 0x000fca00078e0202 */
[----:B------:R0:W-:Y:S04]  /*c5b0*/  @!P2 STG.E.U8 desc[UR50][R138.64+0x70], R137 ;  /* 0x000070898a00a986 */ /* 0x0001e8000c101132 */
[----:B------:R-:W3:Y:S02]  /*c5c0*/  @!P5 LDG.E.U8 R16, desc[UR50][R218.64+0x71] ;  /* 0x00007132da10d981 */ /* 0x000ee4000c1e1100 */
        /* <DEDUP_REMOVED lines=16> */
[----:B------:R-:W-:Y:S04]  /*c6d0*/  @!P5 STG.E.U8 desc[UR50][R4.64+0x79], R149 ;  /* 0x000079950400d986 */ /* 0x000fe8000c101132 */
[----:B------:R-:W0:Y:S01]  /*c6e0*/  @!P3 LDG.E.U8 R16, desc[UR50][R218.64+0x78] ;  /* 0x00007832da10b981 */ /* 0x000e22000c1e1100 */
[----:B------:R-:W-:-:S04]  /*c6f0*/  @!P3 IADD3 R142, P4, R4, UR42, RZ ;  /* 0x0000002a048ebc10 */ /* 0x000fc8000ff9e0ff */
[----:B------:R-:W-:Y:S02]  /*c700*/  @!P3 IADD3.X R143, R5, UR41, RZ, P4, !PT ;  /* 0x00000029058fbc10 */ /* 0x000fe4000a7fe4ff */
[C---:B------:R-:W-:Y:S02]  /*c710*/  ISETP.LT.OR P4, PT, R0.reuse, 0x7a, !P6 ;  /* 0x0000007a0000780c */ /* 0x040fe40007781670 */
[----:B------:R-:W-:Y:S02]  /*c720*/  ISETP.LT.OR P1, PT, R0, 0x81, !P6 ;  /* 0x000000810000780c */ /* 0x000fe40007721670 */
[----:B0-----:R-:W-:-:S05]  /*c730*/  @!P3 PRMT R139, R16, 0x8880, RZ ;  /* 0x00008880108bb816 */ /* 0x001fca00000000ff */
        /* <DEDUP_REMOVED lines=8> */
[----:B------:R-:W-:Y:S02]  /*c7c0*/  @!P3 IADD3.X R139, R5, UR41, RZ, P5, !PT ;  /* 0x00000029058bbc10 */ /* 0x000fe4000affe4ff */
[----:B------:R-:W-:Y:S02]  /*c7d0*/  ISETP.NE.AND P3, PT, R3, RZ, PT ;  /* 0x000000ff0300720c */ /* 0x000fe40003f65270 */
[----:B------:R-:W-:-:S04]  /*c7e0*/  @!P4 IADD3 R144, P2, R4, UR42, RZ ;  /* 0x0000002a0490cc10 */ /* 0x000fc8000ff5e0ff */
[----:B------:R-:W-:Y:S02]  /*c7f0*/  @!P4 IADD3.X R145, R5, UR41, RZ, P2, !PT ;  /* 0x000000290591cc10 */ /* 0x000fe400097fe4ff */
[----:B------:R-:W-:Y:S02]  /*c800*/  LOP3.LUT P2, RZ, R19, 0x8, RZ, 0xc0, !PT ;  /* 0x0000000813ff7812 */ /* 0x000fe4000784c0ff */
[----:B---3--:R-:W-:-:S05]  /*c810*/  @!P4 PRMT R3, R16, 0x8880, RZ ;  /* 0x000088801003c816 */ /* 0x008fca00000000ff */
        /* <DEDUP_REMOVED lines=24> */
[----:B------:R-:W3:Y:S01]  /*c9a0*/  @!P4 LDG.E.U8 R16, desc[UR50][R234.64+0x61] ;  /* 0x00006132ea10c981 */ /* 0x000ee2000c1e1100 */
[----:B------:R-:W-:-:S04]  /*c9b0*/  @!P4 IADD3 R140, P5, R10, UR42, RZ ;  /* 0x0000002a0a8ccc10 */ /* 0x000fc8000ffbe0ff */
[----:B0-----:R-:W-:Y:S02]  /*c9c0*/  @!P4 IADD3.X R141, R11, UR41, RZ, P5, !PT ;  /* 0x000000290b8dcc10 */ /* 0x001fe4000affe4ff */
[----:B---3--:R-:W-:-:S05]  /*c9d0*/  @!P4 PRMT R143, R16, 0x8880, RZ ;  /* 0x00008880108fc816 */ /* 0x008fca00000000ff */
[----:B------:R-:W-:-:S04]  /*c9e0*/  @!P4 IMAD R2, R143, R18, RZ ;  /* 0x000000128f02c224 */ /* 0x000fc800078e02ff */
[----:B------:R-:W-:-:S05]  /*c9f0*/  @!P4 IMAD R123, R123, R17, R2 ;  /* 0x000000117b7bc224 */ /* 0x000fca00078e0202 */
[----:B------:R-:W-:Y:S01]  /*ca00*/  @!P4 STG.E.U8 desc[UR50][R140.64+0x61], R123 ;  /* 0x0000617b8c00c986 */ /* 0x000fe2000c101132 */
[----:B------:R-:W-:-:S13]  /*ca10*/  ISETP.LT.OR P4, PT, R0, 0x69, !P2 ;  /* 0x000000690000780c */ /* 0x000fda0005781670 */
        /* <DEDUP_REMOVED lines=78> */
[----:B------:R-:W-:Y:S02]  /*cf00*/  P2R R124, PR, RZ, 0x8 ;  /* 0x00000008ff7c7803 */ /* 0x000fe40000000000 */
[----:B------:R-:W-:Y:S02]  /*cf10*/  @!P4 IADD3.X R123, R11, UR41, RZ, P5, !PT ;  /* 0x000000290b7bcc10 */ /* 0x000fe4000affe4ff */
[----:B------:R-:W-:Y:S02]  /*cf20*/  LOP3.LUT P3, RZ, R19, 0x4, RZ, 0xc0, !PT ;  /* 0x0000000413ff7812 */ /* 0x000fe4000786c0ff */
        /* <DEDUP_REMOVED lines=12> */
[----:B------:R-:W-:Y:S02]  /*cff0*/  ISETP.NE.AND P2, PT, R172, RZ, PT ;  /* 0x000000ffac00720c */ /* 0x000fe40003f45270 */
        /* <DEDUP_REMOVED lines=99> */
[----:B------:R-:W-:Y:S02]  /*d630*/  ISETP.NE.AND P1, PT, R156, RZ, PT ;  /* 0x000000ff9c00720c */ /* 0x000fe40003f25270 */
        /* <DEDUP_REMOVED lines=154> */
[----:B------:R1:W-:Y:S01]  /*dfe0*/  @!P3 STG.E.U8 desc[UR50][R136.64+0x80], R3 ;  /* 0x000080038800b986 */ /* 0x0003e2000c101132 */
[----:B------:R-:W-:-:S13]  /*dff0*/  ISETP.LT.OR P3, PT, R0, 0x82, !P6 ;  /* 0x000000820000780c */ /* 0x000fda0007761670 */
[----:B------:R-:W3:Y:S01]  /*e000*/  @!P3 LDG.E.U8 R16, desc[UR50][R218.64+0x81] ;  /* 0x00008132da10b981 */ /* 0x000ee2000c1e1100 */
[----:B------:R-:W-:-:S04]  /*e010*/  @!P5 IADD3 R72, P4, R4, UR42, RZ ;  /* 0x0000002a0448dc10 */ /* 0x000fc8000ff9e0ff */
[----:B------:R-:W-:Y:S02]  /*e020*/  @!P5 IADD3.X R73, R5, UR41, RZ, P4, !PT ;  /* 0x000000290549dc10 */ /* 0x000fe4000a7fe4ff */
[----:B------:R-:W-:Y:S02]  /*e030*/  ISETP.LT.OR P4, PT, R0, 0x8a, !P6 ;  /* 0x0000008a0000780c */ /* 0x000fe40007781670 */
[----:B------:R-:W-:-:S11]  /*e040*/  P2R R108, PR, RZ, 0x4 ;  /* 0x00000004ff6c7803 */ /* 0x000fd60000000000 */
        /* <DEDUP_REMOVED lines=43> */
[----:B------:R-:W-:Y:S02]  /*e300*/  ISETP.LT.OR P5, PT, R0, 0x92, !P6 ;  /* 0x000000920000780c */ /* 0x000fe400077a1670 */
[----:B------:R-:W-:-:S04]  /*e310*/  @!P2 IADD3 R74, P3, R4, UR42, RZ ;  /* 0x0000002a044aac10 */ /* 0x000fc8000ff7e0ff */
[----:B------:R-:W-:Y:S02]  /*e320*/  @!P2 IADD3.X R75, R5, UR41, RZ, P3, !PT ;  /* 0x00000029054bac10 */ /* 0x000fe40009ffe4ff */
[----:B0-----:R-:W-:-:S05]  /*e330*/  @!P2 PRMT R3, R16, 0x8880, RZ ;  /* 0x000088801003a816 */ /* 0x001fca00000000ff */
[----:B------:R-:W-:-:S04]  /*e340*/  @!P2 IMAD R2, R3, R18, RZ ;  /* 0x000000120302a224 */ /* 0x000fc800078e02ff */
[----:B------:R-:W-:-:S05]  /*e350*/  @!P2 IMAD R3, R82, R17, R2 ;  /* 0x000000115203a224 */ /* 0x000fca00078e0202 */
[----:B------:R0:W-:Y:S04]  /*e360*/  @!P2 STG.E.U8 desc[UR50][R74.64+0x90], R3 ;  /* 0x000090034a00a986 */ /* 0x0001e8000c101132 */
        /* <DEDUP_REMOVED lines=44> */
[----:B------:R-:W-:-:S04]  /*e630*/  ISETP.NE.AND P3, PT, R124, RZ, PT ;  /* 0x000000ff7c00720c */ /* 0x000fc80003f65270 */
        /* <DEDUP_REMOVED lines=33> */
[----:B------:R1:W-:Y:S04]  /*e850*/  @!P4 STG.E.U8 desc[UR50][R10.64+0x89], R61 ;  /* 0x0000893d0a00c986 */ /* 0x0003e8000c101132 */
        /* <DEDUP_REMOVED lines=28> */
[----:B------:R-:W3:Y:S01]  /*ea20*/  @!P4 LDG.E.U8 R16, desc[UR50][R234.64+0x90] ;  /* 0x00009032ea10c981 */ /* 0x000ee2000c1e1100 */
[----:B------:R-:W-:Y:S02]  /*ea30*/  ISETP.LT.OR P6, PT, R0, 0x92, !P3 ;  /* 0x000000920000780c */ /* 0x000fe40005fc1670 */
[----:B------:R-:W-:-:S04]  /*ea40*/  @!P4 IADD3 R4, P1, R10, UR42, RZ ;  /* 0x0000002a0a04cc10 */ /* 0x000fc8000ff3e0ff */
[----:B------:R-:W-:Y:S02]  /*ea50*/  @!P4 IADD3.X R5, R11, UR41, RZ, P1, !PT ;  /* 0x000000290b05cc10 */ /* 0x000fe40008ffe4ff */
[----:B---3--:R-:W-:-:S05]  /*ea60*/  @!P4 PRMT R57, R16, 0x8880, RZ ;  /* 0x000088801039c816 */ /* 0x008fca00000000ff */
[----:B------:R-:W-:-:S04]  /*ea70*/  @!P4 IMAD R2, R57, R18, RZ ;  /* 0x000000123902c224 */ /* 0x000fc800078e02ff */
[----:B0-----:R-:W-:-:S05]  /*ea80*/  @!P4 IMAD R3, R66, R17, R2 ;  /* 0x000000114203c224 */ /* 0x001fca00078e0202 */
[----:B------:R0:W-:Y:S04]  /*ea90*/  @!P4 STG.E.U8 desc[UR50][R4.64+0x90], R3 ;  /* 0x000090030400c986 */ /* 0x0001e8000c101132 */
[----:B------:R-:W3:Y:S01]  /*eaa0*/  @!P6 LDG.E.U8 R16, desc[UR50][R234.64+0x91] ;  /* 0x00009132ea10e981 */ /* 0x000ee2000c1e1100 */
[----:B------:R-:W-:Y:S02]  /*eab0*/  ISETP.LT.OR P4, PT, R0, 0x99, !P2 ;  /* 0x000000990000780c */ /* 0x000fe40005781670 */
[----:B------:R-:W-:-:S04]  /*eac0*/  @!P6 IADD3 R58, P1, R10, UR42, RZ ;  /* 0x0000002a0a3aec10 */ /* 0x000fc8000ff3e0ff */
[----:B------:R-:W-:Y:S02]  /*ead0*/  @!P6 IADD3.X R59, R11, UR41, RZ, P1, !PT ;  /* 0x000000290b3bec10 */ /* 0x000fe40008ffe4ff */
[----:B---3--:R-:W-:-:S05]  /*eae0*/  @!P6 PRMT R57, R16, 0x8880, RZ ;  /* 0x000088801039e816 */ /* 0x008fca00000000ff */
[----:B------:R-:W-:-:S04]  /*eaf0*/  @!P6 IMAD R2, R57, R18, RZ ;  /* 0x000000123902e224 */ /* 0x000fc800078e02ff */
[----:B------:R-:W-:-:S05]  /*eb00*/  @!P6 IMAD R67, R67, R17, R2 ;  /* 0x000000114343e224 */ /* 0x000fca00078e0202 */
[----:B------:R-:W-:Y:S04]  /*eb10*/  @!P6 STG.E.U8 desc[UR50][R58.64+0x91], R67 ;  /* 0x000091433a00e986 */ /* 0x000fe8000c101132 */
[----:B------:R-:W3:Y:S01]  /*eb20*/  @!P4 LDG.E.U8 R16, desc[UR50][R236.64+0x98] ;  /* 0x00009832ec10c981 */ /* 0x000ee2000c1e1100 */
[----:B------:R-:W-:Y:S02]  /*eb30*/  ISETP.LT.OR P5, PT, R0, 0x9a, !P2 ;  /* 0x0000009a0000780c */ /* 0x000fe400057a1670 */
[----:B---3--:R-:W-:-:S05]  /*eb40*/  @!P4 PRMT R57, R16, 0x8880, RZ ;  /* 0x000088801039c816 */ /* 0x008fca00000000ff */
[----:B------:R-:W-:-:S04]  /*eb50*/  @!P4 IMAD R2, R57, R18, RZ ;  /* 0x000000123902c224 */ /* 0x000fc800078e02ff */
[----:B0-----:R-:W-:-:S05]  /*eb60*/  @!P4 IMAD R3, R68, R17, R2 ;  /* 0x000000114403c224 */ /* 0x001fca00078e0202 */
[----:B------:R0:W-:Y:S04]  /*eb70*/  @!P4 STG.E.U8 desc[UR50][R10.64+0x98], R3 ;  /* 0x000098030a00c986 */ /* 0x0001e8000c101132 */
[----:B------:R-:W3:Y:S01]  /*eb80*/  @!P5 LDG.E.U8 R16, desc[UR50][R236.64+0x99] ;  /* 0x00009932ec10d981 */ /* 0x000ee2000c1e1100 */
[----:B------:R-:W-:Y:S02]  /*eb90*/  ISETP.LT.OR P4, PT, R0, 0x99, !P3 ;  /* 0x000000990000780c */ /* 0x000fe40005f81670 */
[----:B---3--:R-:W-:-:S05]  /*eba0*/  @!P5 PRMT R5, R16, 0x8880, RZ ;  /* 0x000088801005d816 */ /* 0x008fca00000000ff */
[----:B------:R-:W-:-:S04]  /*ebb0*/  @!P5 IMAD R2, R5, R18, RZ ;  /* 0x000000120502d224 */ /* 0x000fc800078e02ff */
[----:B------:R-:W-:-:S05]  /*ebc0*/  @!P5 IMAD R69, R69, R17, R2 ;  /* 0x000000114545d224 */ /* 0x000fca00078e0202 */
[----:B------:R1:W-:Y:S04]  /*ebd0*/  @!P5 STG.E.U8 desc[UR50][R10.64+0x99], R69 ;  /* 0x000099450a00d986 */ /* 0x0003e8000c101132 */
[----:B------:R-:W3:Y:S01]  /*ebe0*/  @!P4 LDG.E.U8 R16, desc[UR50][R234.64+0x98] ;  /* 0x00009832ea10c981 */ /* 0x000ee2000c1e1100 */
[----:B------:R-:W-:Y:S02]  /*ebf0*/  ISETP.LT.OR P3, PT, R0, 0x9a, !P3 ;  /* 0x0000009a0000780c */ /* 0x000fe40005f61670 */
[----:B------:R-:W-:Y:S02]  /*ec00*/  @!P4 IADD3 R4, P5, R10, UR42, RZ ;  /* 0x0000002a0a04cc10 */ /* 0x000fe4000ffbe0ff */
[----:B---3--:R-:W-:-:S05]  /*ec10*/  @!P4 PRMT R5, R16, 0x8880, RZ ;  /* 0x000088801005c816 */ /* 0x008fca00000000ff */
[----:B------:R-:W-:Y:S01]  /*ec20*/  @!P4 IMAD R2, R5, R18, RZ ;  /* 0x000000120502c224 */ /* 0x000fe200078e02ff */
[----:B------:R-:W-:-:S03]  /*ec30*/  @!P4 IADD3.X R5, R11, UR41, RZ, P5, !PT ;  /* 0x000000290b05cc10 */ /* 0x000fc6000affe4ff */
[----:B0-----:R-:W-:-:S05]  /*ec40*/  @!P4 IMAD R3, R70, R17, R2 ;  /* 0x000000114603c224 */ /* 0x001fca00078e0202 */
[----:B------:R0:W-:Y:S04]  /*ec50*/  @!P4 STG.E.U8 desc[UR50][R4.64+0x98], R3 ;  /* 0x000098030400c986 */ /* 0x0001e8000c101132 */
[----:B------:R-:W3:Y:S01]  /*ec60*/  @!P3 LDG.E.U8 R16, desc[UR50][R234.64+0x99] ;  /* 0x00009932ea10b981 */ /* 0x000ee2000c1e1100 */
[----:B------:R-:W-:-:S04]  /*ec70*/  LOP3.LUT P6, RZ, R19, 0x4, RZ, 0xc0, !PT ;  /* 0x0000000413ff7812 */ /* 0x000fc800078cc0ff */
[----:B------:R-:W-:Y:S02]  /*ec80*/  ISETP.LT.OR P4, PT, R0, 0x81, !P6 ;  /* 0x000000810000780c */ /* 0x000fe40007781670 */
[----:B-1----:R-:W-:-:S04]  /*ec90*/  @!P3 IADD3 R10, P5, R10, UR42, RZ ;  /* 0x0000002a0a0abc10 */ /* 0x002fc8000ffbe0ff */
[----:B------:R-:W-:Y:S02]  /*eca0*/  @!P3 IADD3.X R11, R11, UR41, RZ, P5, !PT ;  /* 0x000000290b0bbc10 */ /* 0x000fe4000affe4ff */
[----:B---3--:R-:W-:-:S05]  /*ecb0*/  @!P3 PRMT R57, R16, 0x8880, RZ ;  /* 0x000088801039b816 */ /* 0x008fca00000000ff */
        /* <DEDUP_REMOVED lines=10> */
[----:B------:R-:W-:-:S04]  /*ed60*/  ISETP.NE.AND P2, PT, R108, RZ, PT ;  /* 0x000000ff6c00720c */ /* 0x000fc80003f45270 */
[----:B------:R-:W-:Y:S02]  /*ed70*/  ISETP.LT.OR P4, PT, R0, 0x81, !P2 ;  /* 0x000000810000780c */ /* 0x000fe40005781670 */
[----:B---3--:R-:W-:-:S05]  /*ed80*/  @!P3 PRMT R5, R16, 0x8880, RZ ;  /* 0x000088801005b816 */ /* 0x008fca00000000ff */
[----:B------:R-:W-:-:S04]  /*ed90*/  @!P3 IMAD R2, R5, R18, RZ ;  /* 0x000000120502b224 */ /* 0x000fc800078e02ff */
[----:B------:R-:W-:-:S05]  /*eda0*/  @!P3 IMAD R41, R41, R17, R2 ;  /* 0x000000112929b224 */ /* 0x000fca00078e0202 */
[----:B------:R-:W-:Y:S04]  /*edb0*/  @!P3 STG.E.U8 desc[UR50][R6.64+0x81], R41 ;  /* 0x000081290600b986 */ /* 0x000fe8000c101132 */
        /* <DEDUP_REMOVED lines=9> */
[----:B------:R-:W-:Y:S02]  /*ee50*/  ISETP.LT.OR P4, PT, R0, 0x89, !P6 ;  /* 0x000000890000780c */ /* 0x000fe40007781670 */
[----:B------:R-:W-:Y:S02]  /*ee60*/  @!P3 IADD3 R10, P5, R6, UR42, RZ ;  /* 0x0000002a060abc10 */ /* 0x000fe4000ffbe0ff */
[----:B---3--:R-:W-:-:S05]  /*ee70*/  @!P3 PRMT R11, R16, 0x8880, RZ ;  /* 0x00008880100bb816 */ /* 0x008fca00000000ff */
[----:B------:R-:W-:Y:S01]  /*ee80*/  @!P3 IMAD R2, R11, R18, RZ ;  /* 0x000000120b02b224 */ /* 0x000fe200078e02ff */
[----:B------:R-:W-:-:S03]  /*ee90*/  @!P3 IADD3.X R11, R7, UR41, RZ, P5, !PT ;  /* 0x00000029070bbc10 */ /* 0x000fc6000affe4ff */
        /* <DEDUP_REMOVED lines=79> */
[----:B------:R-:W-:-:S04]  /*f390*/  ISETP.NE.AND P1, PT, R92, RZ, PT ;  /* 0x000000ff5c00720c */ /* 0x000fc80003f25270 */
[----:B------:R-:W-:Y:S02]  /*f3a0*/  ISETP.LT.OR P3, PT, R0, 0x81, !P1 ;  /* 0x000000810000780c */ /* 0x000fe40004f61670 */
[----:B-1----:R-:W-:-:S04]  /*f3b0*/  @!P2 IADD3 R6, P4, R6, UR42, RZ ;  /* 0x0000002a0606ac10 */ /* 0x002fc8000ff9e0ff */
[----:B------:R-:W-:Y:S02]  /*f3c0*/  @!P2 IADD3.X R7, R7, UR41, RZ, P4, !PT ;  /* 0x000000290707ac10 */ /* 0x000fe4000a7fe4ff */
[----:B---3--:R-:W-:-:S05]  /*f3d0*/  @!P2 PRMT R11, R16, 0x8880, RZ ;  /* 0x00008880100ba816 */ /* 0x008fca00000000ff */
[----:B------:R-:W-:-:S04]  /*f3e0*/  @!P2 IMAD R2, R11, R18, RZ ;  /* 0x000000120b02a224 */ /* 0x000fc800078e02ff */
[----:B------:R-:W-:-:S05]  /*f3f0*/  @!P2 IMAD R55, R55, R17, R2 ;  /* 0x000000113737a224 */ /* 0x000fca00078e0202 */
[----:B------:R-:W-:Y:S04]  /*f400*/  @!P2 STG.E.U8 desc[UR50][R6.64+0x99], R55 ;  /* 0x000099370600a986 */ /* 0x000fe8000c101132 */
[----:B------:R-:W3:Y:S01]  /*f410*/  @!P3 LDG.E.U8 R16, desc[UR50][R12.64+0x80] ;  /* 0x000080320c10b981 */ /* 0x000ee2000c1e1100 */
[----:B------:R-:W-:Y:S01]  /*f420*/  ISETP.LT.OR P2, PT, R0, 0x82, !P1 ;  /* 0x000000820000780c */ /* 0x000fe20004f41670 */
[----:B0-----:R-:W-:Y:S02]  /*f430*/  @!P3 IMAD.MOV.U32 R4, RZ, RZ, R8 ;  /* 0x000000ffff04b224 */ /* 0x001fe400078e0008 */
[----:B------:R-:W-:Y:S01]  /*f440*/  @!P3 IMAD.MOV.U32 R5, RZ, RZ, R23 ;  /* 0x000000ffff05b224 */ /* 0x000fe200078e0017 */
[----:B---3--:R-:W-:-:S05]  /*f450*/  @!P3 PRMT R3, R16, 0x8880, RZ ;  /* 0x000088801003b816 */ /* 0x008fca00000000ff */
[----:B------:R-:W-:-:S04]  /*f460*/  @!P3 IMAD R2, R3, R18, RZ ;  /* 0x000000120302b224 */ /* 0x000fc800078e02ff */
[----:B------:R-:W-:-:S05]  /*f470*/  @!P3 IMAD R3, R24, R17, R2 ;  /* 0x000000111803b224 */ /* 0x000fca00078e0202 */
[----:B------:R0:W-:Y:S04]  /*f480*/  @!P3 STG.E.U8 desc[UR50][R4.64+0x80], R3 ;  /* 0x000080030400b986 */ /* 0x0001e8000c101132 */
[----:B------:R-:W3:Y:S01]  /*f490*/  @!P2 LDG.E.U8 R16, desc[UR50][R12.64+0x81] ;  /* 0x000081320c10a981 */ /* 0x000ee2000c1e1100 */
[----:B------:R-:W-:Y:S01]  /*f4a0*/  ISETP.LT.OR P3, PT, R0, 0x81, !P0 ;  /* 0x000000810000780c */ /* 0x000fe20004761670 */
[----:B0-----:R-:W-:Y:S02]  /*f4b0*/  @!P2 IMAD.MOV.U32 R4, RZ, RZ, R8 ;  /* 0x000000ffff04a224 */ /* 0x001fe400078e0008 */
[----:B------:R-:W-:Y:S01]  /*f4c0*/  @!P2 IMAD.MOV.U32 R5, RZ, RZ, R23 ;  /* 0x000000ffff05a224 */ /* 0x000fe200078e0017 */
[----:B---3--:R-:W-:-:S05]  /*f4d0*/  @!P2 PRMT R10, R16, 0x8880, RZ ;  /* 0x00008880100aa816 */ /* 0x008fca00000000ff */
[----:B------:R-:W-:-:S04]  /*f4e0*/  @!P2 IMAD.MOV.U32 R7, RZ, RZ, R10 ;  /* 0x000000ffff07a224 */ /* 0x000fc800078e000a */
[----:B------:R-:W-:-:S04]  /*f4f0*/  @!P2 IMAD R2, R7, R18, RZ ;  /* 0x000000120702a224 */ /* 0x000fc800078e02ff */
[----:B------:R-:W-:-:S05]  /*f500*/  @!P2 IMAD R25, R25, R17, R2 ;  /* 0x000000111919a224 */ /* 0x000fca00078e0202 */
[----:B------:R0:W-:Y:S04]  /*f510*/  @!P2 STG.E.U8 desc[UR50][R4.64+0x81], R25 ;  /* 0x000081190400a986 */ /* 0x0001e8000c101132 */
[----:B------:R-:W3:Y:S01]  /*f520*/  @!P3 LDG.E.U8 R16, desc[UR50][R20.64+0x80] ;  /* 0x000080321410b981 */ /* 0x000ee2000c1e1100 */
[----:B------:R-:W-:Y:S02]  /*f530*/  ISETP.LT.OR P2, PT, R0, 0x82, !P0 ;  /* 0x000000820000780c */ /* 0x000fe40004741670 */
[----:B---3--:R-:W-:-:S05]  /*f540*/  @!P3 PRMT R6, R16, 0x8880, RZ ;  /* 0x000088801006b816 */ /* 0x008fca00000000ff */
[----:B------:R-:W-:Y:S01]  /*f550*/  @!P3 IMAD.MOV.U32 R3, RZ, RZ, R6 ;  /* 0x000000ffff03b224 */ /* 0x000fe200078e0006 */
[----:B------:R-:W-:-:S03]  /*f560*/  @!P3 IADD3 R6, P4, R8, UR42, RZ ;  /* 0x0000002a0806bc10 */ /* 0x000fc6000ff9e0ff */
[----:B------:R-:W-:Y:S01]  /*f570*/  @!P3 IMAD R2, R3, R18, RZ ;  /* 0x000000120302b224 */ /* 0x000fe200078e02ff */
[----:B------:R-:W-:-:S03]  /*f580*/  @!P3 IADD3.X R7, R23, UR41, RZ, P4, !PT ;  /* 0x000000291707bc10 */ /* 0x000fc6000a7fe4ff */
[----:B------:R-:W-:-:S05]  /*f590*/  @!P3 IMAD R3, R26, R17, R2 ;  /* 0x000000111a03b224 */ /* 0x000fca00078e0202 */
[----:B------:R-:W-:Y:S04]  /*f5a0*/  @!P3 STG.E.U8 desc[UR50][R6.64+0x80], R3 ;  /* 0x000080030600b986 */ /* 0x000fe8000c101132 */
[----:B------:R-:W3:Y:S01]  /*f5b0*/  @!P2 LDG.E.U8 R16, desc[UR50][R20.64+0x81] ;  /* 0x000081321410a981 */ /* 0x000ee2000c1e1100 */
[----:B------:R-:W-:Y:S02]  /*f5c0*/  ISETP.LT.OR P3, PT, R0, 0x89, !P1 ;  /* 0x000000890000780c */ /* 0x000fe40004f61670 */
[----:B0-----:R-:W-:Y:S02]  /*f5d0*/  @!P2 IADD3 R4, P4, R8, UR42, RZ ;  /* 0x0000002a0804ac10 */ /* 0x001fe4000ff9e0ff */
[----:B---3--:R-:W-:-:S05]  /*f5e0*/  @!P2 PRMT R5, R16, 0x8880, RZ ;  /* 0x000088801005a816 */ /* 0x008fca00000000ff */
[----:B------:R-:W-:Y:S01]  /*f5f0*/  @!P2 IMAD R2, R5, R18, RZ ;  /* 0x000000120502a224 */ /* 0x000fe200078e02ff */
[----:B------:R-:W-:-:S03]  /*f600*/  @!P2 IADD3.X R5, R23, UR41, RZ, P4, !PT ;  /* 0x000000291705ac10 */ /* 0x000fc6000a7fe4ff */
[----:B------:R-:W-:-:S05]  /*f610*/  @!P2 IMAD R27, R27, R17, R2 ;  /* 0x000000111b1ba224 */ /* 0x000fca00078e0202 */
[----:B------:R0:W-:Y:S04]  /*f620*/  @!P2 STG.E.U8 desc[UR50][R4.64+0x81], R27 ;  /* 0x0000811b0400a986 */ /* 0x0001e8000c101132 */
        /* <DEDUP_REMOVED lines=72> */
[----:B--2---:R-:W-:-:S05]  /*fab0*/  @!P3 IMAD R3, R36, R17, R2 ;  /* 0x000000112403b224 */ /* 0x004fca00078e0202 */
[----:B------:R0:W-:Y:S04]  /*fac0*/  @!P3 STG.E.U8 desc[UR50][R4.64+0x98], R3 ;  /* 0x000098030400b986 */ /* 0x0001e8000c101132 */
[----:B------:R-:W2:Y:S01]  /*fad0*/  @!P1 LDG.E.U8 R16, desc[UR50][R12.64+0x99] ;  /* 0x000099320c109981 */ /* 0x000ea2000c1e1100 */
[----:B------:R-:W-:Y:S01]  /*fae0*/  ISETP.LT.OR P2, PT, R0, 0x99, !P0 ;  /* 0x000000990000780c */ /* 0x000fe20004741670 */
[----:B0-----:R-:W-:Y:S02]  /*faf0*/  @!P1 IMAD.MOV.U32 R4, RZ, RZ, R8 ;  /* 0x000000ffff049224 */ /* 0x001fe400078e0008 */
[----:B------:R-:W-:Y:S01]  /*fb00*/  @!P1 IMAD.MOV.U32 R5, RZ, RZ, R23 ;  /* 0x000000ffff059224 */ /* 0x000fe200078e0017 */
[----:B--2---:R-:W-:-:S05]  /*fb10*/  @!P1 PRMT R7, R16, 0x8880, RZ ;  /* 0x0000888010079816 */ /* 0x004fca00000000ff */
[----:B------:R-:W-:-:S04]  /*fb20*/  @!P1 IMAD R2, R7, R18, RZ ;  /* 0x0000001207029224 */ /* 0x000fc800078e02ff */
[----:B------:R-:W-:-:S05]  /*fb30*/  @!P1 IMAD R37, R37, R17, R2 ;  /* 0x0000001125259224 */ /* 0x000fca00078e0202 */
[----:B------:R0:W-:Y:S04]  /*fb40*/  @!P1 STG.E.U8 desc[UR50][R4.64+0x99], R37 ;  /* 0x0000992504009986 */ /* 0x0001e8000c101132 */
[----:B------:R-:W2:Y:S01]  /*fb50*/  @!P2 LDG.E.U8 R16, desc[UR50][R20.64+0x98] ;  /* 0x000098321410a981 */ /* 0x000ea2000c1e1100 */
[----:B------:R-:W-:Y:S02]  /*fb60*/  ISETP.LT.OR P0, PT, R0, 0x9a, !P0 ;  /* 0x0000009a0000780c */ /* 0x000fe40004701670 */
[----:B--2---:R-:W-:-:S05]  /*fb70*/  @!P2 PRMT R6, R16, 0x8880, RZ ;  /* 0x000088801006a816 */ /* 0x004fca00000000ff */
[----:B------:R-:W-:Y:S01]  /*fb80*/  @!P2 IMAD.MOV.U32 R3, RZ, RZ, R6 ;  /* 0x000000ffff03a224 */ /* 0x000fe200078e0006 */
[----:B------:R-:W-:-:S03]  /*fb90*/  @!P2 IADD3 R6, P1, R8, UR42, RZ ;  /* 0x0000002a0806ac10 */ /* 0x000fc6000ff3e0ff */
[----:B------:R-:W-:Y:S01]  /*fba0*/  @!P2 IMAD R2, R3, R18, RZ ;  /* 0x000000120302a224 */ /* 0x000fe200078e02ff */
[----:B------:R-:W-:-:S03]  /*fbb0*/  @!P2 IADD3.X R7, R23, UR41, RZ, P1, !PT ;  /* 0x000000291707ac10 */ /* 0x000fc60008ffe4ff */
[----:B----4-:R-:W-:-:S05]  /*fbc0*/  @!P2 IMAD R3, R38, R17, R2 ;  /* 0x000000112603a224 */ /* 0x010fca00078e0202 */
[----:B------:R2:W-:Y:S04]  /*fbd0*/  @!P2 STG.E.U8 desc[UR50][R6.64+0x98], R3 ;  /* 0x000098030600a986 */ /* 0x0005e8000c101132 */
[----:B------:R-:W0:Y:S02]  /*fbe0*/  @!P0 LDG.E.U8 R16, desc[UR50][R20.64+0x99] ;  /* 0x0000993214108981 */ /* 0x000e24000c1e1100 */
[----:B0-----:R-:W-:-:S05]  /*fbf0*/  @!P0 PRMT R5, R16, 0x8880, RZ ;  /* 0x0000888010058816 */ /* 0x001fca00000000ff */
[----:B------:R-:W-:-:S04]  /*fc00*/  @!P0 IMAD R2, R5, R18, RZ ;  /* 0x0000001205028224 */ /* 0x000fc800078e02ff */
[----:B------:R-:W-:Y:S01]  /*fc10*/  IMAD R39, R39, R17, R2 ;  /* 0x0000001127277224 */ /* 0x000fe200078e0202 */
[----:B--2---:R-:W-:Y:S06]  /*fc20*/  @P0 BRA `(.L_x_197) ;  /* 0x0000005c009c0947 */ /* 0x004fec0003800000 */
[----:B------:R-:W-:-:S04]  /*fc30*/  IADD3 R8, P0, R8, UR42, RZ ;  /* 0x0000002a08087c10 */ /* 0x000fc8000ff1e0ff */
[----:B------:R-:W-:-:S05]  /*fc40*/  IADD3.X R9, R23, UR41, RZ, P0, !PT ;  /* 0x0000002917097c10 */ /* 0x000fca00087fe4ff */
[----:B------:R0:W-:Y:S01]  /*fc50*/  STG.E.U8 desc[UR50][R8.64+0x99], R39 ;  /* 0x0000992708007986 */ /* 0x0001e2000c101132 */
[----:B------:R-:W-:Y:S05]  /*fc60*/  BRA `(.L_x_197) ;  /* 0x0000005c008c7947 */ /* 0x000fea0003800000 */
.L_x_36:
[----:B------:R-:W2:Y:S01]  /*fc70*/  LDL.LU R2, [R1+0x180] ;  /* 0x0001800001027983 */ /* 0x000ea20000300800 */
[----:B------:R-:W-:-:S03]  /*fc80*/  ULDC.64 UR4, c[0x0][0x5c0] ;  /* 0x0001700000047ab9 */ /* 0x000fc60000000a00 */
[----:B------:R-:W5:Y:S04]  /*fc90*/  LDL.LU R3, [R1+0x184] ;  /* 0x0001840001037983 */ /* 0x000f680000300800 */
[----:B------:R-:W3:Y:S04]  /*fca0*/  LDL.LU R235, [R1+0x18c] ;  /* 0x00018c0001eb7983 */ /* 0x000ee80000300800 */
[----:B------:R-:W4:Y:S04]  /*fcb0*/  LDL.LU R234, [R1+0x190] ;  /* 0x0001900001ea7983 */ /* 0x000f280000300800 */
        /* <DEDUP_REMOVED lines=11> */
[----:B------:R-:W4:Y:S01]  /*fd70*/  LDL.LU R8, [R1+0x148] ;  /* 0x0001480001087983 */ /* 0x000f220000300800 */
[----:B------:R-:W-:-:S02]  /*fd80*/  ISETP.GE.AND P5, PT, R22, 0x1, PT ;  /* 0x000000011600780c */ /* 0x000fc40003fa6270 */
[----:B------:R-:W-:Y:S01]  /*fd90*/  IADD3 R6, P1, R4, UR4, RZ ;  /* 0x0000000404067c10 */ /* 0x000fe2000ff3e0ff */
[----:B------:R-:W3:Y:S01]  /*fda0*/  LDL.LU R5, [R1+0x188] ;  /* 0x0001880001057983 */ /* 0x000ee20000300800 */
[----:B------:R-:W-:Y:S02]  /*fdb0*/  ISETP.LT.OR P0, PT, R0, 0x1, !P5 ;  /* 0x000000010000780c */ /* 0x000fe40006f01670 */
[----:B------:R-:W-:Y:S02]  /*fdc0*/  IADD3.X R7, R10, UR5, RZ, P1, !PT ;  /* 0x000000050a077c10 */ /* 0x000fe40008ffe4ff */
[----:B------:R-:W-:-:S04]  /*fdd0*/  ISETP.GE.AND P4, PT, R22, 0x9, PT ;  /* 0x000000091600780c */ /* 0x000fc80003f86270 */
[----:B------:R-:W-:-:S05]  /*fde0*/  ISETP.LT.OR P2, PT, R0, 0x9, !P4 ;  /* 0x000000090000780c */ /* 0x000fca0006741670 */
[----:B--2---:R-:W-:-:S05]  /*fdf0*/  @!P0 IMAD R2, R2, R17, RZ ;  /* 0x0000001102028224 */ /* 0x004fca00078e02ff */
[----:B------:R5:W-:Y:S01]  /*fe00*/  @!P0 STG.E.U8 desc[UR50][R6.64], R2 ;  /* 0x0000000206008986 */ /* 0x000be2000c101132 */
[----:B------:R-:W-:-:S13]  /*fe10*/  ISETP.LT.OR P0, PT, R0, 0x2, !P5 ;  /* 0x000000020000780c */ /* 0x000fda0006f01670 */
[----:B-----5:R-:W-:-:S05]  /*fe20*/  @!P0 IMAD R2, R3, R17, RZ ;  /* 0x0000001103028224 */ /* 0x020fca00078e02ff */
[----:B------:R0:W-:Y:S01]  /*fe30*/  @!P0 STG.E.U8 desc[UR50][R6.64+0x1], R2 ;  /* 0x0000010206008986 */ /* 0x0001e2000c101132 */
[----:B------:R-:W-:-:S13]  /*fe40*/  ISETP.LT.OR P0, PT, R0, 0x1, !P4 ;  /* 0x000000010000780c */ /* 0x000fda0006701670 */
[----:B0-----:R-:W-:-:S04]  /*fe50*/  @!P0 IADD3 R2, P1, R6, UR42, RZ ;  /* 0x0000002a06028c10 */ /* 0x001fc8000ff3e0ff */
[----:B------:R-:W-:Y:S01]  /*fe60*/  @!P0 IADD3.X R3, R7, UR41, RZ, P1, !PT ;  /* 0x0000002907038c10 */ /* 0x000fe20008ffe4ff */
[----:B---3--:R-:W-:-:S05]  /*fe70*/  @!P0 IMAD R4, R5, R17, RZ ;  /* 0x0000001105048224 */ /* 0x008fca00078e02ff */
[----:B------:R0:W-:Y:S01]  /*fe80*/  @!P0 STG.E.U8 desc[UR50][R2.64], R4 ;  /* 0x0000000402008986 */ /* 0x0001e2000c101132 */
[----:B------:R-:W-:-:S13]  /*fe90*/  ISETP.LT.OR P0, PT, R0, 0x2, !P4 ;  /* 0x000000020000780c */ /* 0x000fda0006701670 */
[----:B0-----:R-:W-:Y:S01]  /*fea0*/  @!P0 IADD3 R2, P1, R6, UR42, RZ ;  /* 0x0000002a06028c10 */ /* 0x001fe2000ff3e0ff */
[----:B------:R-:W-:Y:S02]  /*feb0*/  @!P0 IMAD R4, R235, R17, RZ ;  /* 0x00000011eb048224 */ /* 0x000fe400078e02ff */
[----:B------:R-:W2:Y:S01]  /*fec0*/  LDL.LU R235, [R1+0x154] ;  /* 0x0001540001eb7983 */ /* 0x000ea20000300800 */
[----:B------:R-:W-:Y:S02]  /*fed0*/  @!P0 IADD3.X R3, R7, UR41, RZ, P1, !PT ;  /* 0x0000002907038c10 */ /* 0x000fe40008ffe4ff */
[----:B------:R-:W-:-:S03]  /*fee0*/  ISETP.LT.OR P1, PT, R0, 0xa, !P5 ;  /* 0x0000000a0000780c */ /* 0x000fc60006f21670 */
[----:B------:R4:W-:Y:S01]  /*fef0*/  @!P0 STG.E.U8 desc[UR50][R2.64+0x1], R4 ;  /* 0x0000010402008986 */ /* 0x0009e2000c101132 */
[----:B------:R-:W-:-:S09]  /*ff00*/  ISETP.LT.OR P0, PT, R0, 0x9, !P5 ;  /* 0x000000090000780c */ /* 0x000fd20006f01670 */
[----:B----4-:R-:W-:-:S04]  /*ff10*/  @!P1 IMAD R2, R233, R17, RZ ;  /* 0x00000011e9029224 */ /* 0x010fc800078e02ff */
[-C--:B------:R-:W-:Y:S02]  /*ff20*/  @!P0 IMAD R3, R234, R17.reuse, RZ ;  /* 0x00000011ea038224 */ /* 0x080fe400078e02ff */
[----:B------:R-:W-:Y:S01]  /*ff30*/  @!P2 IMAD R4, R232, R17, RZ ;  /* 0x00000011e804a224 */ /* 0x000fe200078e02ff */
[----:B------:R0:W-:Y:S04]  /*ff40*/  @!P1 STG.E.U8 desc[UR50][R6.64+0x9], R2 ;  /* 0x0000090206009986 */ /* 0x0001e8000c101132 */
[----:B------:R1:W-:Y:S01]  /*ff50*/  @!P0 STG.E.U8 desc[UR50][R6.64+0x8], R3 ;  /* 0x0000080306008986 */ /* 0x0003e2000c101132 */
[----:B------:R-:W-:-:S03]  /*ff60*/  ISETP.LT.OR P0, PT, R0, 0xa, !P4 ;  /* 0x0000000a0000780c */ /* 0x000fc60006701670 */
[----:B------:R-:W3:Y:S01]  /*ff70*/  LDL.LU R234, [R1+0x158] ;  /* 0x0001580001ea7983 */ /* 0x000ee20000300800 */
[----:B0-----:R-:W-:-:S03]  /*ff80*/  @!P2 IADD3 R2, P1, R6, UR42, RZ ;  /* 0x0000002a0602ac10 */ /* 0x001fc6000ff3e0ff */
[----:B------:R-:W4:Y:S01]  /*ff90*/  LDL.LU R233, [R1+0x15c] ;  /* 0x00015c0001e97983 */ /* 0x000f220000300800 */
[----:B-1----:R-:W-:-:S03]  /*ffa0*/  @!P2 IADD3.X R3, R7, UR41, RZ, P1, !PT ;  /* 0x000000290703ac10 */ /* 0x002fc60008ffe4ff */
[----:B------:R-:W5:Y:S04]  /*ffb0*/  LDL.LU R232, [R1+0x160] ;  /* 0x0001600001e87983 */ /* 0x000f680000300800 */
[----:B------:R0:W-:Y:S01]  /*ffc0*/  @!P2 STG.E.U8 desc[UR50][R2.64+0x8], R4 ;  /* 0x000008040200a986 */ /* 0x0001e2000c101132 */
[----:B------:R-:W-:Y:S02]  /*ffd0*/  ISETP.LT.OR P2, PT, R0, 0x11, !P4 ;  /* 0x000000110000780c */ /* 0x000fe40006741670 */
[----:B0-----:R-:W-:Y:S01]  /*ffe0*/  @!P0 IADD3 R2, P1, R6, UR42, RZ ;  /* 0x0000002a06028c10 */ /* 0x001fe2000ff3e0ff */
[----:B------:R-:W-:Y:S02]  /*fff0*/  @!P0 IMAD R4, R23, R17, RZ ;  /* 0x0000001117048224 */ /* 0x000fe400078e02ff */
[----:B------:R-:W5:Y:S01]  /*10000*/  LDL.LU R23, [R1+0x164] ;  /* 0x0001640001177983 */ /* 0x000f620000300800 */
[----:B------:R-:W-:-:S02]  /*10010*/  @!P0 IADD3.X R3, R7, UR41, RZ, P1, !PT ;  /* 0x0000002907038c10 */ /* 0x000fc40008ffe4ff */
[----:B------:R-:W-:-:S03]  /*10020*/  ISETP.LT.OR P1, PT, R0, 0x12, !P5 ;  /* 0x000000120000780c */ /* 0x000fc60006f21670 */
[----:B------:R0:W-:Y:S01]  /*10030*/  @!P0 STG.E.U8 desc[UR50][R2.64+0x9], R4 ;  /* 0x0000090402008986 */ /* 0x0001e2000c101132 */
[----:B------:R-:W-:-:S09]  /*10040*/  ISETP.LT.OR P0, PT, R0, 0x11, !P5 ;  /* 0x000000110000780c */ /* 0x000fd20006f01670 */
[----:B0-----:R-:W-:-:S04]  /*10050*/  @!P1 IMAD R2, R20, R17, RZ ;  /* 0x0000001114029224 */ /* 0x001fc800078e02ff */
[-C--:B------:R-:W-:Y:S02]  /*10060*/  @!P0 IMAD R3, R21, R17.reuse, RZ ;  /* 0x0000001115038224 */ /* 0x080fe400078e02ff */
[----:B------:R-:W-:Y:S01]  /*10070*/  @!P2 IMAD R4, R15, R17, RZ ;  /* 0x000000110f04a224 */ /* 0x000fe200078e02ff */
[----:B------:R0:W-:Y:S04]  /*10080*/  @!P1 STG.E.U8 desc[UR50][R6.64+0x11], R2 ;  /* 0x0000110206009986 */ /* 0x0001e8000c101132 */
[----:B------:R1:W-:Y:S01]  /*10090*/  @!P0 STG.E.U8 desc[UR50][R6.64+0x10], R3 ;  /* 0x0000100306008986 */ /* 0x0003e2000c101132 */
[----:B------:R-:W-:-:S03]  /*100a0*/  ISETP.LT.OR P0, PT, R0, 0x12, !P4 ;  /* 0x000000120000780c */ /* 0x000fc60006701670 */
[----:B------:R-:W5:Y:S01]  /*100b0*/  LDL.LU R15, [R1+0x168] ;  /* 0x00016800010f7983 */ /* 0x000f620000300800 */
[----:B0-----:R-:W-:-:S04]  /*100c0*/  @!P2 IADD3 R2, P1, R6, UR42, RZ ;  /* 0x0000002a0602ac10 */ /* 0x001fc8000ff3e0ff */
[----:B-1----:R-:W-:Y:S02]  /*100d0*/  @!P2 IADD3.X R3, R7, UR41, RZ, P1, !PT ;  /* 0x000000290703ac10 */ /* 0x002fe40008ffe4ff */
[----:B------:R-:W-:-:S03]  /*100e0*/  ISETP.LT.OR P1, PT, R0, 0x19, !P5 ;  /* 0x000000190000780c */ /* 0x000fc60006f21670 */
[----:B------:R0:W-:Y:S01]  /*100f0*/  @!P2 STG.E.U8 desc[UR50][R2.64+0x10], R4 ;  /* 0x000010040200a986 */ /* 0x0001e2000c101132 */
[----:B------:R-:W-:Y:S02]  /*10100*/  ISETP.LT.OR P2, PT, R0, 0x1a, !P5 ;  /* 0x0000001a0000780c */ /* 0x000fe40006f41670 */
[----:B0-----:R-:W-:Y:S01]  /*10110*/  @!P0 IADD3 R2, P3, R6, UR42, RZ ;  /* 0x0000002a06028c10 */ /* 0x001fe2000ff7e0ff */
[----:B------:R-:W-:Y:S02]  /*10120*/  @!P0 IMAD R4, R14, R17, RZ ;  /* 0x000000110e048224 */ /* 0x000fe400078e02ff */
[----:B------:R-:W5:Y:S01]  /*10130*/  LDL.LU R14, [R1+0x16c] ;  /* 0x00016c00010e7983 */ /* 0x000f620000300800 */
[----:B------:R-:W-:-:S05]  /*10140*/  @!P0 IADD3.X R3, R7, UR41, RZ, P3, !PT ;  /* 0x0000002907038c10 */ /* 0x000fca0009ffe4ff */
[----:B------:R0:W-:Y:S01]  /*10150*/  @!P0 STG.E.U8 desc[UR50][R2.64+0x11], R4 ;  /* 0x0000110402008986 */ /* 0x0001e2000c101132 */
[----:B------:R-:W-:Y:S01]  /*10160*/  ISETP.LT.OR P0, PT, R0, 0x19, !P4 ;  /* 0x000000190000780c */ /* 0x000fe20006701670 */
[-C--:B0-----:R-:W-:Y:S02]  /*10170*/  @!P1 IMAD R3, R13, R17.reuse, RZ ;  /* 0x000000110d039224 */ /* 0x081fe400078e02ff */
[-C--:B------:R-:W-:Y:S01]  /*10180*/  @!P2 IMAD R2, R12, R17.reuse, RZ ;  /* 0x000000110c02a224 */ /* 0x080fe200078e02ff */
[----:B------:R-:W5:Y:S09]  /*10190*/  LDL.LU R13, [R1+0x170] ;  /* 0x00017000010d7983 */ /* 0x000f720000300800 */
[----:B------:R-:W-:Y:S01]  /*101a0*/  @!P0 IMAD R4, R11, R17, RZ ;  /* 0x000000110b048224 */ /* 0x000fe200078e02ff */
[----:B------:R-:W-:Y:S01]  /*101b0*/  @!P1 STG.E.U8 desc[UR50][R6.64+0x18], R3 ;  /* 0x0000180306009986 */ /* 0x000fe2000c101132 */
[----:B------:R-:W-:-:S03]  /*101c0*/  ISETP.LT.OR P1, PT, R0, 0x1a, !P4 ;  /* 0x0000001a0000780c */ /* 0x000fc60006721670 */
[----:B------:R0:W-:Y:S02]  /*101d0*/  @!P2 STG.E.U8 desc[UR50][R6.64+0x19], R2 ;  /* 0x000019020600a986 */ /* 0x0001e4000c101132 */
[----:B0-----:R-:W-:-:S04]  /*101e0*/  @!P0 IADD3 R2, P2, R6, UR42, RZ ;  /* 0x0000002a06028c10 */ /* 0x001fc8000ff5e0ff */
[----:B------:R-:W-:-:S05]  /*101f0*/  @!P0 IADD3.X R3, R7, UR41, RZ, P2, !PT ;  /* 0x0000002907038c10 */ /* 0x000fca00097fe4ff */
[----:B------:R0:W-:Y:S02]  /*10200*/  @!P0 STG.E.U8 desc[UR50][R2.64+0x18], R4 ;  /* 0x0000180402008986 */ /* 0x0001e4000c101132 */
[----:B0-----:R-:W-:Y:S01]  /*10210*/  @!P1 IADD3 R2, P0, R6, UR42, RZ ;  /* 0x0000002a06029c10 */ /* 0x001fe2000ff1e0ff */
[----:B------:R-:W-:Y:S02]  /*10220*/  @!P1 IMAD R4, R9, R17, RZ ;  /* 0x0000001109049224 */ /* 0x000fe400078e02ff */
[----:B------:R-:W5:Y:S01]  /*10230*/  LDL.LU R9, [R1+0x174] ;  /* 0x0001740001097983 */ /* 0x000f620000300800 */
[----:B------:R-:W-:-:S03]  /*10240*/  @!P1 IADD3.X R3, R7, UR41, RZ, P0, !PT ;  /* 0x0000002907039c10 */ /* 0x000fc600087fe4ff */
[----:B------:R-:W5:Y:S04]  /*10250*/  LDL.LU R12, [R1+0x178] ;  /* 0x00017800010c7983 */ /* 0x000f680000300800 */
[----:B------:R-:W5:Y:S04]  /*10260*/  LDL.LU R11, [R1+0x17c] ;  /* 0x00017c00010b7983 */ /* 0x000f680000300800 */
[----:B------:R-:W5:Y:S04]  /*10270*/  LDL.LU R10, [R1+0x100] ;  /* 0x00010000010a7983 */ /* 0x000f680000300800 */
[----:B------:R-:W5:Y:S04]  /*10280*/  LDL.LU R21, [R1+0x104] ;  /* 0x0001040001157983 */ /* 0x000f680000300800 */
[----:B------:R-:W5:Y:S04]  /*10290*/  LDL.LU R20, [R1+0x108] ;  /* 0x0001080001147983 */ /* 0x000f680000300800 */
[----:B------:R0:W-:Y:S04]  /*102a0*/  @!P1 STG.E.U8 desc[UR50][R2.64+0x19], R4 ;  /* 0x0000190402009986 */ /* 0x0001e8000c101132 */
[----:B0-----:R-:W2:Y:S04]  /*102b0*/  LDL.LU R3, [R1+0x140] ;  /* 0x0001400001037983 */ /* 0x001ea80000300800 */
[----:B------:R-:W3:Y:S01]  /*102c0*/  LDL.LU R2, [R1+0x144] ;  /* 0x0001440001027983 */ /* 0x000ee20000300800 */
[----:B------:R-:W-:-:S02]  /*102d0*/  ISETP.GE.AND P6, PT, R22, 0x81, PT ;  /* 0x000000811600780c */ /* 0x000fc40003fc6270 */
[----:B------:R-:W-:Y:S02]  /*102e0*/  IADD3 R4, P0, R6, UR40, RZ ;  /* 0x0000002806047c10 */ /* 0x000fe4000ff1e0ff */
[----:B------:R-:W-:Y:S02]  /*102f0*/  ISETP.LT.OR P2, PT, R0, 0x2, !P6 ;  /* 0x000000020000780c */ /* 0x000fe40007741670 */
[----:B------:R-:W-:Y:S02]  /*10300*/  ISETP.GE.AND P5, PT, R22, 0x89, PT ;  /* 0x000000891600780c */ /* 0x000fe40003fa6270 */
[C---:B------:R-:W-:Y:S02]  /*10310*/  ISETP.LT.OR P1, PT, R0.reuse, 0x1, !P6 ;  /* 0x000000010000780c */ /* 0x040fe40007721670 */
[----:B------:R-:W-:Y:S02]  /*10320*/  IADD3.X R5, R7, UR39, RZ, P0, !PT ;  /* 0x0000002707057c10 */ /* 0x000fe400087fe4ff */
[----:B------:R-:W-:-:S13]  /*10330*/  ISETP.LT.OR P0, PT, R0, 0x1, !P5 ;  /* 0x000000010000780c */ /* 0x000fda0006f01670 */
[-C--:B------:R-:W-:Y:S02]  /*10340*/  @!P0 IMAD R8, R8, R17.reuse, RZ ;  /* 0x0000001108088224 */ /* 0x080fe400078e02ff */
[-C--:B--2---:R-:W-:Y:S02]  /*10350*/  @!P1 IMAD R3, R3, R17.reuse, RZ ;  /* 0x0000001103039224 */ /* 0x084fe400078e02ff */
[----:B---3--:R-:W-:-:S03]  /*10360*/  @!P2 IMAD R2, R2, R17, RZ ;  /* 0x000000110202a224 */ /* 0x008fc600078e02ff */
[----:B------:R-:W-:Y:S04]  /*10370*/  @!P1 STG.E.U8 desc[UR50][R4.64], R3 ;  /* 0x0000000304009986 */ /* 0x000fe8000c101132 */
[----:B------:R0:W-:Y:S02]  /*10380*/  @!P2 STG.E.U8 desc[UR50][R4.64+0x1], R2 ;  /* 0x000001020400a986 */ /* 0x0001e4000c101132 */
[----:B0-----:R-:W-:-:S04]  /*10390*/  @!P0 IADD3 R2, P2, R4, UR42, RZ ;  /* 0x0000002a04028c10 */ /* 0x001fc8000ff5e0ff */
[----:B------:R-:W-:-:S05]  /*103a0*/  @!P0 IADD3.X R3, R5, UR41, RZ, P2, !PT ;  /* 0x0000002905038c10 */ /* 0x000fca00097fe4ff */
[----:B------:R0:W-:Y:S04]  /*103b0*/  @!P0 STG.E.U8 desc[UR50][R2.64], R8 ;  /* 0x0000000802008986 */ /* 0x0001e8000c101132 */
[----:B0-----:R-:W2:Y:S01]  /*103c0*/  LDL.LU R8, [R1+0x14c] ;  /* 0x00014c0001087983 */ /* 0x001ea20000300800 */
[----:B------:R-:W-:-:S13]  /*103d0*/  ISETP.LT.OR P1, PT, R0, 0x2, !P5 ;  /* 0x000000020000780c */ /* 0x000fda0006f21670 */
[----:B------:R-:W-:-:S04]  /*103e0*/  @!P1 IADD3 R2, P2, R4, UR42, RZ ;  /* 0x0000002a04029c10 */ /* 0x000fc8000ff5e0ff */
[----:B------:R-:W-:Y:S01]  /*103f0*/  @!P1 IADD3.X R3, R5, UR41, RZ, P2, !PT ;  /* 0x0000002905039c10 */ /* 0x000fe200097fe4ff */
[----:B--2---:R-:W-:-:S05]  /*10400*/  @!P1 IMAD R8, R8, R17, RZ ;  /* 0x0000001108089224 */ /* 0x004fca00078e02ff */
[----:B------:R0:W-:Y:S04]  /*10410*/  @!P1 STG.E.U8 desc[UR50][R2.64+0x1], R8 ;  /* 0x0000010802009986 */ /* 0x0001e8000c101132 */
[----:B0-----:R-:W2:Y:S01]  /*10420*/  LDL.LU R3, [R1+0x150] ;  /* 0x0001500001037983 */ /* 0x001ea20000300800 */
[C---:B------:R-:W-:Y:S02]  /*10430*/  ISETP.LT.OR P0, PT, R0.reuse, 0x9, !P6 ;  /* 0x000000090000780c */ /* 0x040fe40007701670 */
[C---:B------:R-:W-:Y:S02]  /*10440*/  ISETP.LT.OR P2, PT, R0.reuse, 0xa, !P6 ;  /* 0x0000000a0000780c */ /* 0x040fe40007741670 */
[----:B------:R-:W-:-:S11]  /*10450*/  ISETP.LT.OR P1, PT, R0, 0x9, !P5 ;  /* 0x000000090000780c */ /* 0x000fd60006f21670 */
[----:B------:R-:W-:-:S05]  /*10460*/  @!P2 IMAD R2, R235, R17, RZ ;  /* 0x00000011eb02a224 */ /* 0x000fca00078e02ff */
[----:B------:R0:W-:Y:S01]  /*10470*/  @!P2 STG.E.U8 desc[UR50][R4.64+0x9], R2 ;  /* 0x000009020400a986 */ /* 0x0001e2000c101132 */
[-C--:B------:R-:W-:Y:S01]  /*10480*/  @!P1 IMAD R8, R234, R17.reuse, RZ ;  /* 0x00000011ea089224 */ /* 0x080fe200078e02ff */
[----:B0-----:R-:W-:Y:S01]  /*10490*/  @!P1 IADD3 R2, P2, R4, UR42, RZ ;  /* 0x0000002a04029c10 */ /* 0x001fe2000ff5e0ff */
[----:B--2---:R-:W-:-:S05]  /*104a0*/  @!P0 IMAD R3, R3, R17, RZ ;  /* 0x0000001103038224 */ /* 0x004fca00078e02ff */
[----:B------:R0:W-:Y:S01]  /*104b0*/  @!P0 STG.E.U8 desc[UR50][R4.64+0x8], R3 ;  /* 0x0000080304008986 */ /* 0x0001e2000c101132 */
[----:B------:R-:W-:Y:S02]  /*104c0*/  ISETP.LT.OR P0, PT, R0, 0xa, !P5 ;  /* 0x0000000a0000780c */ /* 0x000fe40006f01670 */
[----:B0-----:R-:W-:-:S05]  /*104d0*/  @!P1 IADD3.X R3, R5, UR41, RZ, P2, !PT ;  /* 0x0000002905039c10 */ /* 0x001fca00097fe4ff */
[----:B------:R0:W-:Y:S01]  /*104e0*/  @!P1 STG.E.U8 desc[UR50][R2.64+0x8], R8 ;  /* 0x0000080802009986 */ /* 0x0001e2000c101132 */
[----:B------:R-:W-:-:S05]  /*104f0*/  ISETP.LT.OR P1, PT, R0, 0x11, !P6 ;  /* 0x000000110000780c */ /* 0x000fca0007721670 */
[----:B0-----:R-:W-:-:S04]  /*10500*/  @!P0 IADD3 R2, P2, R4, UR42, RZ ;  /* 0x0000002a04028c10 */ /* 0x001fc8000ff5e0ff */
[----:B------:R-:W-:Y:S02]  /*10510*/  @!P0 IADD3.X R3, R5, UR41, RZ, P2, !PT ;  /* 0x0000002905038c10 */ /* 0x000fe400097fe4ff */
[----:B------:R-:W-:Y:S01]  /*10520*/  ISETP.LT.OR P2, PT, R0, 0x12, !P6 ;  /* 0x000000120000780c */ /* 0x000fe20007741670 */
[----:B----4-:R-:W-:-:S05]  /*10530*/  @!P0 IMAD R8, R233, R17, RZ ;  /* 0x00000011e9088224 */ /* 0x010fca00078e02ff */
[----:B------:R5:W-:Y:S01]  /*10540*/  @!P0 STG.E.U8 desc[UR50][R2.64+0x9], R8 ;  /* 0x0000090802008986 */ /* 0x000be2000c101132 */
[----:B------:R-:W-:-:S06]  /*10550*/  ISETP.LT.OR P0, PT, R0, 0x11, !P5 ;  /* 0x000000110000780c */ /* 0x000fcc0006f01670 */
[-C--:B-----5:R-:W-:Y:S02]  /*10560*/  @!P2 IMAD R2, R23, R17.reuse, RZ ;  /* 0x000000111702a224 */ /* 0x0a0fe400078e02ff */
[----:B------:R-:W-:-:S03]  /*10570*/  @!P1 IMAD R3, R232, R17, RZ ;  /* 0x00000011e8039224 */ /* 0x000fc600078e02ff */
[----:B------:R0:W-:Y:S01]  /*10580*/  @!P2 STG.E.U8 desc[UR50][R4.64+0x11], R2 ;  /* 0x000011020400a986 */ /* 0x0001e2000c101132 */
[----:B------:R-:W-:-:S03]  /*10590*/  ISETP.LT.OR P2, PT, R0, 0x12, !P5 ;  /* 0x000000120000780c */ /* 0x000fc60006f41670 */
[----:B------:R1:W-:Y:S01]  /*105a0*/  @!P1 STG.E.U8 desc[UR50][R4.64+0x10], R3 ;  /* 0x0000100304009986 */ /* 0x0003e2000c101132 */
[----:B------:R-:W-:Y:S01]  /*105b0*/  @!P0 IMAD R8, R15, R17, RZ ;  /* 0x000000110f088224 */ /* 0x000fe200078e02ff */
[----:B0-----:R-:W-:-:S04]  /*105c0*/  @!P0 IADD3 R2, P1, R4, UR42, RZ ;  /* 0x0000002a04028c10 */ /* 0x001fc8000ff3e0ff */
[----:B-1----:R-:W-:Y:S02]  /*105d0*/  @!P0 IADD3.X R3, R5, UR41, RZ, P1, !PT ;  /* 0x0000002905038c10 */ /* 0x002fe40008ffe4ff */
[----:B------:R-:W-:-:S03]  /*105e0*/  ISETP.LT.OR P1, PT, R0, 0x19, !P6 ;  /* 0x000000190000780c */ /* 0x000fc60007721670 */
[----:B------:R0:W-:Y:S02]  /*105f0*/  @!P0 STG.E.U8 desc[UR50][R2.64+0x10], R8 ;  /* 0x0000100802008986 */ /* 0x0001e4000c101132 */
[----:B0-----:R-:W-:Y:S01]  /*10600*/  @!P2 IADD3 R2, P0, R4, UR42, RZ ;  /* 0x0000002a0402ac10 */ /* 0x001fe2000ff1e0ff */
[----:B------:R-:W-:-:S03]  /*10610*/  @!P2 IMAD R8, R14, R17, RZ ;  /* 0x000000110e08a224 */ /* 0x000fc600078e02ff */
[----:B------:R-:W-:Y:S02]  /*10620*/  @!P2 IADD3.X R3, R5, UR41, RZ, P0, !PT ;  /* 0x000000290503ac10 */ /* 0x000fe400087fe4ff */
[----:B------:R-:W-:-:S03]  /*10630*/  ISETP.LT.OR P0, PT, R0, 0x1a, !P6 ;  /* 0x0000001a0000780c */ /* 0x000fc60007701670 */
[----:B------:R0:W-:Y:S01]  /*10640*/  @!P2 STG.E.U8 desc[UR50][R2.64+0x11], R8 ;  /* 0x000011080200a986 */ /* 0x0001e2000c101132 */
[----:B------:R-:W-:Y:S01]  /*10650*/  ISETP.LT.OR P2, PT, R0, 0x19, !P5 ;  /* 0x000000190000780c */ /* 0x000fe20006f41670 */
[----:B0-----:R-:W-:-:S08]  /*10660*/  @!P1 IMAD R3, R13, R17, RZ ;  /* 0x000000110d039224 */ /* 0x001fd000078e02ff */
[----:B------:R-:W-:Y:S01]  /*10670*/  @!P0 IMAD R2, R9, R17, RZ ;  /* 0x0000001109028224 */ /* 0x000fe200078e02ff */
[----:B------:R0:W-:Y:S01]  /*10680*/  @!P1 STG.E.U8 desc[UR50][R4.64+0x18], R3 ;  /* 0x0000180304009986 */ /* 0x0001e2000c101132 */
[----:B------:R-:W-:-:S03]  /*10690*/  ISETP.LT.OR P1, PT, R0, 0x1a, !P5 ;  /* 0x0000001a0000780c */ /* 0x000fc60006f21670 */
[----:B------:R1:W-:Y:S01]  /*106a0*/  @!P0 STG.E.U8 desc[UR50][R4.64+0x19], R2 ;  /* 0x0000190204008986 */ /* 0x0003e2000c101132 */
[----:B------:R-:W-:-:S04]  /*106b0*/  @!P2 IADD3 R8, P0, R4, UR42, RZ ;  /* 0x0000002a0408ac10 */ /* 0x000fc8000ff1e0ff */
[----:B------:R-:W-:Y:S01]  /*106c0*/  @!P2 IADD3.X R9, R5, UR41, RZ, P0, !PT ;  /* 0x000000290509ac10 */ /* 0x000fe200087fe4ff */
[----:B0-----:R-:W-:Y:S01]  /*106d0*/  @!P2 IMAD R3, R12, R17, RZ ;  /* 0x000000110c03a224 */ /* 0x001fe200078e02ff */
[----:B------:R-:W-:-:S03]  /*106e0*/  ISETP.GE.AND P5, PT, R22, 0x101, PT ;  /* 0x000001011600780c */ /* 0x000fc60003fa6270 */
[----:B-1----:R-:W-:Y:S01]  /*106f0*/  @!P1 IADD3 R2, P0, R4, UR42, RZ ;  /* 0x0000002a04029c10 */ /* 0x002fe2000ff1e0ff */
[----:B------:R0:W-:Y:S03]  /*10700*/  @!P2 STG.E.U8 desc[UR50][R8.64+0x18], R3 ;  /* 0x000018030800a986 */ /* 0x0001e6000c101132 */
[----:B0-----:R-:W-:Y:S02]  /*10710*/  @!P1 IADD3.X R3, R5, UR41, RZ, P0, !PT ;  /* 0x0000002905039c10 */ /* 0x001fe400087fe4ff */
[----:B------:R-:W-:Y:S01]  /*10720*/  ISETP.LT.OR P0, PT, R0, 0x1, !P5 ;  /* 0x000000010000780c */ /* 0x000fe20006f01670 */
[-C--:B------:R-:W-:Y:S01]  /*10730*/  @!P1 IMAD R8, R11, R17.reuse, RZ ;  /* 0x000000110b089224 */ /* 0x080fe200078e02ff */
[----:B------:R-:W-:Y:S01]  /*10740*/  ISETP.GE.AND P2, PT, R22, 0x109, PT ;  /* 0x000001091600780c */ /* 0x000fe20003f46270 */
[----:B------:R-:W2:Y:S04]  /*10750*/  LDL.LU R11, [R1+0x114] ;  /* 0x00011400010b7983 */ /* 0x000ea80000300800 */
[----:B------:R0:W-:Y:S04]  /*10760*/  @!P1 STG.E.U8 desc[UR50][R2.64+0x19], R8 ;  /* 0x0000190802009986 */ /* 0x0001e8000c101132 */
[----:B------:R-:W3:Y:S04]  /*10770*/  LDL.LU R12, [R1+0x118] ;  /* 0x00011800010c7983 */ /* 0x000ee80000300800 */
[----:B------:R-:W4:Y:S01]  /*10780*/  LDL.LU R235, [R1+0x120] ;  /* 0x0001200001eb7983 */ /* 0x000f220000300800 */
[----:B0-----:R-:W-:Y:S01]  /*10790*/  IADD3 R2, P1, R6, UR44, RZ ;  /* 0x0000002c06027c10 */ /* 0x001fe2000ff3e0ff */
[----:B------:R-:W-:-:S02]  /*107a0*/  @!P0 IMAD R8, R10, R17, RZ ;  /* 0x000000110a088224 */ /* 0x000fc400078e02ff */
[----:B------:R-:W5:Y:S01]  /*107b0*/  LDL.LU R234, [R1+0x124] ;  /* 0x0001240001ea7983 */ /* 0x000f620000300800 */
[----:B------:R-:W-:-:S03]  /*107c0*/  IADD3.X R3, R7, UR43, RZ, P1, !PT ;  /* 0x0000002b07037c10 */ /* 0x000fc60008ffe4ff */
[----:B------:R-:W5:Y:S04]  /*107d0*/  LDL.LU R233, [R1+0x128] ;  /* 0x0001280001e97983 */ /* 0x000f680000300800 */
[----:B------:R0:W-:Y:S01]  /*107e0*/  @!P0 STG.E.U8 desc[UR50][R2.64], R8 ;  /* 0x0000000802008986 */ /* 0x0001e2000c101132 */
[----:B------:R-:W-:-:S03]  /*107f0*/  ISETP.LT.OR P0, PT, R0, 0x1, !P2 ;  /* 0x000000010000780c */ /* 0x000fc60005701670 */
[----:B------:R-:W5:Y:S04]  /*10800*/  LDL.LU R232, [R1+0x12c] ;  /* 0x00012c0001e87983 */ /* 0x000f680000300800 */
[----:B------:R-:W5:Y:S04]  /*10810*/  LDL.LU R15, [R1+0x130] ;  /* 0x00013000010f7983 */ /* 0x000f680000300800 */
[----:B------:R-:W5:Y:S02]  /*10820*/  LDL.LU R13, [R1+0x134] ;  /* 0x00013400010d7983 */ /* 0x000f640000300800 */
[----:B0-----:R-:W-:-:S02]  /*10830*/  @!P0 IADD3 R8, P1, R2, UR42, RZ ;  /* 0x0000002a02088c10 */ /* 0x001fc4000ff3e0ff */
[----:B------:R-:W5:Y:S02]  /*10840*/  LDL.LU R14, [R1+0x138] ;  /* 0x00013800010e7983 */ /* 0x000f640000300800 */
[----:B------:R-:W-:Y:S02]  /*10850*/  @!P0 IADD3.X R9, R3, UR41, RZ, P1, !PT ;  /* 0x0000002903098c10 */ /* 0x000fe40008ffe4ff */
[----:B------:R-:W-:Y:S01]  /*10860*/  ISETP.LT.OR P1, PT, R0, 0x2, !P5 ;  /* 0x000000020000780c */ /* 0x000fe20006f21670 */
[----:B------:R-:W5:-:S12]  /*10870*/  LDL.LU R23, [R1+0x13c] ;  /* 0x00013c0001177983 */ /* 0x000f580000300800 */
[----:B------:R-:W-:-:S05]  /*10880*/  @!P1 IMAD R10, R21, R17, RZ ;  /* 0x00000011150a9224 */ /* 0x000fca00078e02ff */
[----:B------:R0:W-:Y:S02]  /*10890*/  @!P1 STG.E.U8 desc[UR50][R2.64+0x1], R10 ;  /* 0x0000010a02009986 */ /* 0x0001e4000c101132 */
[----:B0-----:R-:W-:-:S05]  /*108a0*/  @!P0 IMAD R10, R20, R17, RZ ;  /* 0x00000011140a8224 */ /* 0x001fca00078e02ff */
[----:B------:R0:W-:Y:S04]  /*108b0*/  @!P0 STG.E.U8 desc[UR50][R8.64], R10 ;  /* 0x0000000a08008986 */ /* 0x0001e8000c101132 */
[----:B0-----:R-:W2:Y:S01]  /*108c0*/  LDL.LU R10, [R1+0x10c] ;  /* 0x00010c00010a7983 */ /* 0x001ea20000300800 */
[----:B------:R-:W-:-:S13]  /*108d0*/  ISETP.LT.OR P3, PT, R0, 0x21, !P4 ;  /* 0x000000210000780c */ /* 0x000fda0006761670 */
[----:B------:R-:W-:-:S04]  /*108e0*/  @!P3 IADD3 R20, P0, R6, UR42, RZ ;  /* 0x0000002a0614bc10 */ /* 0x000fc8000ff1e0ff */
[----:B------:R-:W-:Y:S02]  /*108f0*/  @!P3 IADD3.X R21, R7, UR41, RZ, P0, !PT ;  /* 0x000000290715bc10 */ /* 0x000fe400087fe4ff */
[----:B------:R-:W-:-:S13]  /*10900*/  ISETP.LT.OR P0, PT, R0, 0x2, !P2 ;  /* 0x000000020000780c */ /* 0x000fda0005701670 */
[----:B------:R-:W-:-:S04]  /*10910*/  @!P0 IADD3 R8, P1, R2, UR42, RZ ;  /* 0x0000002a02088c10 */ /* 0x000fc8000ff3e0ff */
[----:B------:R-:W-:Y:S01]  /*10920*/  @!P0 IADD3.X R9, R3, UR41, RZ, P1, !PT ;  /* 0x0000002903098c10 */ /* 0x000fe20008ffe4ff */
[----:B--2---:R-:W-:-:S05]  /*10930*/  @!P0 IMAD R10, R10, R17, RZ ;  /* 0x000000110a0a8224 */ /* 0x004fca00078e02ff */
[----:B------:R0:W-:Y:S04]  /*10940*/  @!P0 STG.E.U8 desc[UR50][R8.64+0x1], R10 ;  /* 0x0000010a08008986 */ /* 0x0001e8000c101132 */
[----:B0-----:R-:W2:Y:S01]  /*10950*/  LDL.LU R9, [R1+0x110] ;  /* 0x0001100001097983 */ /* 0x001ea20000300800 */
[----:B------:R-:W-:-:S13]  /*10960*/  ISETP.LT.OR P0, PT, R0, 0x9, !P5 ;  /* 0x000000090000780c */ /* 0x000fda0006f01670 */
[----:B--2---:R-:W-:-:S05]  /*10970*/  @!P0 IMAD R8, R9, R17, RZ ;  /* 0x0000001109088224 */ /* 0x004fca00078e02ff */
[----:B------:R0:W-:Y:S01]  /*10980*/  @!P0 STG.E.U8 desc[UR50][R2.64+0x8], R8 ;  /* 0x0000080802008986 */ /* 0x0001e2000c101132 */
[----:B------:R-:W-:-:S13]  /*10990*/  ISETP.LT.OR P0, PT, R0, 0xa, !P5 ;  /* 0x0000000a0000780c */ /* 0x000fda0006f01670 */
[----:B0-----:R-:W-:-:S05]  /*109a0*/  @!P0 IMAD R8, R11, R17, RZ ;  /* 0x000000110b088224 */ /* 0x001fca00078e02ff */
[----:B------:R-:W-:Y:S01]  /*109b0*/  @!P0 STG.E.U8 desc[UR50][R2.64+0x9], R8 ;  /* 0x0000090802008986 */ /* 0x000fe2000c101132 */
[----:B------:R-:W-:-:S13]  /*109c0*/  ISETP.LT.OR P0, PT, R0, 0x9, !P2 ;  /* 0x000000090000780c */ /* 0x000fda0005701670 */
[----:B------:R-:W-:Y:S01]  /*109d0*/  @!P0 IADD3 R10, P1, R2, UR42, RZ ;  /* 0x0000002a020a8c10 */ /* 0x000fe2000ff3e0ff */
[----:B---3--:R-:W-:-:S03]  /*109e0*/  @!P0 IMAD R12, R12, R17, RZ ;  /* 0x000000110c0c8224 */ /* 0x008fc600078e02ff */
[----:B------:R-:W-:-:S05]  /*109f0*/  @!P0 IADD3.X R11, R3, UR41, RZ, P1, !PT ;  /* 0x00000029030b8c10 */ /* 0x000fca0008ffe4ff */
[----:B------:R0:W-:Y:S04]  /*10a00*/  @!P0 STG.E.U8 desc[UR50][R10.64+0x8], R12 ;  /* 0x0000080c0a008986 */ /* 0x0001e8000c101132 */
[----:B0-----:R-:W2:Y:S01]  /*10a10*/  LDL.LU R11, [R1+0x11c] ;  /* 0x00011c00010b7983 */ /* 0x001ea20000300800 */
[C---:B------:R-:W-:Y:S02]  /*10a20*/  ISETP.LT.OR P1, PT, R0.reuse, 0xa, !P2 ;  /* 0x0000000a0000780c */ /* 0x040fe40005721670 */
[----:B------:R-:W-:-:S11]  /*10a30*/  ISETP.LT.OR P0, PT, R0, 0x11, !P5 ;  /* 0x000000110000780c */ /* 0x000fd60006f01670 */
[----:B------:R-:W-:-:S04]  /*10a40*/  @!P1 IADD3 R8, P3, R2, UR42, RZ ;  /* 0x0000002a02089c10 */ /* 0x000fc8000ff7e0ff */
[----:B------:R-:W-:Y:S01]  /*10a50*/  @!P1 IADD3.X R9, R3, UR41, RZ, P3, !PT ;  /* 0x0000002903099c10 */ /* 0x000fe20009ffe4ff */
[----:B--2---:R-:W-:-:S05]  /*10a60*/  @!P1 IMAD R10, R11, R17, RZ ;  /* 0x000000110b0a9224 */ /* 0x004fca00078e02ff */
[----:B------:R4:W-:Y:S02]  /*10a70*/  @!P1 STG.E.U8 desc[UR50][R8.64+0x9], R10 ;  /* 0x0000090a08009986 */ /* 0x0009e4000c101132 */
[----:B----4-:R-:W-:Y:S02]  /*10a80*/  @!P0 IMAD R8, R235, R17, RZ ;  /* 0x00000011eb088224 */ /* 0x010fe400078e02ff */
[----:B------:R-:W2:Y:S04]  /*10a90*/  LDL.LU R235, [R1+0xec] ;  /* 0x0000ec0001eb7983 */ /* 0x000ea80000300800 */
[----:B------:R5:W-:Y:S01]  /*10aa0*/  @!P0 STG.E.U8 desc[UR50][R2.64+0x10], R8 ;  /* 0x0000100802008986 */ /* 0x000be2000c101132 */
[----:B------:R-:W-:-:S13]  /*10ab0*/  ISETP.LT.OR P0, PT, R0, 0x12, !P5 ;  /* 0x000000120000780c */ /* 0x000fda0006f01670 */
[----:B-----5:R-:W-:Y:S02]  /*10ac0*/  @!P0 IMAD R8, R234, R17, RZ ;  /* 0x00000011ea088224 */ /* 0x020fe400078e02ff */
[----:B------:R-:W3:Y:S04]  /*10ad0*/  LDL.LU R234, [R1+0xf0] ;  /* 0x0000f00001ea7983 */ /* 0x000ee80000300800 */
[----:B------:R0:W-:Y:S01]  /*10ae0*/  @!P0 STG.E.U8 desc[UR50][R2.64+0x11], R8 ;  /* 0x0000110802008986 */ /* 0x0001e2000c101132 */
[----:B------:R-:W-:-:S13]  /*10af0*/  ISETP.LT.OR P0, PT, R0, 0x11, !P2 ;  /* 0x000000110000780c */ /* 0x000fda0005701670 */
[----:B------:R-:W-:-:S04]  /*10b00*/  @!P0 IADD3 R10, P1, R2, UR42, RZ ;  /* 0x0000002a020a8c10 */ /* 0x000fc8000ff3e0ff */
[----:B------:R-:W-:Y:S02]  /*10b10*/  @!P0 IADD3.X R11, R3, UR41, RZ, P1, !PT ;  /* 0x00000029030b8c10 */ /* 0x000fe40008ffe4ff */
[C---:B------:R-:W-:Y:S01]  /*10b20*/  ISETP.LT.OR P1, PT, R0.reuse, 0x12, !P2 ;  /* 0x000000120000780c */ /* 0x040fe20005721670 */
[----:B------:R-:W-:Y:S02]  /*10b30*/  @!P0 IMAD R12, R233, R17, RZ ;  /* 0x00000011e90c8224 */ /* 0x000fe400078e02ff */
[----:B------:R-:W4:Y:S04]  /*10b40*/  LDL.LU R233, [R1+0xf4] ;  /* 0x0000f40001e97983 */ /* 0x000f280000300800 */
[----:B------:R1:W-:Y:S01]  /*10b50*/  @!P0 STG.E.U8 desc[UR50][R10.64+0x10], R12 ;  /* 0x0000100c0a008986 */ /* 0x0003e2000c101132 */
[----:B------:R-:W-:-:S05]  /*10b60*/  ISETP.LT.OR P0, PT, R0, 0x19, !P5 ;  /* 0x000000190000780c */ /* 0x000fca0006f01670 */
[----:B0-----:R-:W-:-:S04]  /*10b70*/  @!P1 IADD3 R8, P3, R2, UR42, RZ ;  /* 0x0000002a02089c10 */ /* 0x001fc8000ff7e0ff */
[----:B------:R-:W-:Y:S01]  /*10b80*/  @!P1 IADD3.X R9, R3, UR41, RZ, P3, !PT ;  /* 0x0000002903099c10 */ /* 0x000fe20009ffe4ff */
[-C--:B-1----:R-:W-:Y:S02]  /*10b90*/  @!P1 IMAD R10, R232, R17.reuse, RZ ;  /* 0x00000011e80a9224 */ /* 0x082fe400078e02ff */
[----:B------:R-:W5:Y:S04]  /*10ba0*/  LDL.LU R232, [R1+0xf8] ;  /* 0x0000f80001e87983 */ /* 0x000f680000300800 */
[----:B------:R0:W-:Y:S02]  /*10bb0*/  @!P1 STG.E.U8 desc[UR50][R8.64+0x11], R10 ;  /* 0x0000110a08009986 */ /* 0x0001e4000c101132 */
[----:B0-----:R-:W-:-:S05]  /*10bc0*/  @!P0 IMAD R8, R15, R17, RZ ;  /* 0x000000110f088224 */ /* 0x001fca00078e02ff */
[----:B------:R0:W-:Y:S01]  /*10bd0*/  @!P0 STG.E.U8 desc[UR50][R2.64+0x18], R8 ;  /* 0x0000180802008986 */ /* 0x0001e2000c101132 */
[----:B------:R-:W-:-:S13]  /*10be0*/  ISETP.LT.OR P0, PT, R0, 0x1a, !P5 ;  /* 0x0000001a0000780c */ /* 0x000fda0006f01670 */
[----:B0-----:R-:W-:-:S05]  /*10bf0*/  @!P0 IMAD R8, R13, R17, RZ ;  /* 0x000000110d088224 */ /* 0x001fca00078e02ff */
[----:B------:R0:W-:Y:S01]  /*10c00*/  @!P0 STG.E.U8 desc[UR50][R2.64+0x19], R8 ;  /* 0x0000190802008986 */ /* 0x0001e2000c101132 */
[----:B------:R-:W-:-:S13]  /*10c10*/  ISETP.LT.OR P0, PT, R0, 0x19, !P2 ;  /* 0x000000190000780c */ /* 0x000fda0005701670 */
[----:B0-----:R-:W-:-:S04]  /*10c20*/  @!P0 IADD3 R8, P1, R2, UR42, RZ ;  /* 0x0000002a02088c10 */ /* 0x001fc8000ff3e0ff */
[----:B------:R-:W-:Y:S02]  /*10c30*/  @!P0 IADD3.X R9, R3, UR41, RZ, P1, !PT ;  /* 0x0000002903098c10 */ /* 0x000fe40008ffe4ff */
[----:B------:R-:W-:Y:S01]  /*10c40*/  ISETP.LT.OR P1, PT, R0, 0x1a, !P2 ;  /* 0x0000001a0000780c */ /* 0x000fe20005721670 */
[----:B------:R-:W-:-:S05]  /*10c50*/  @!P0 IMAD R10, R14, R17, RZ ;  /* 0x000000110e0a8224 */ /* 0x000fca00078e02ff */
[----:B------:R0:W-:Y:S07]  /*10c60*/  @!P0 STG.E.U8 desc[UR50][R8.64+0x18], R10 ;  /* 0x0000180a08008986 */ /* 0x0001ee000c101132 */
[----:B------:R-:W-:-:S04]  /*10c70*/  @!P1 IADD3 R12, P3, R2, UR42, RZ ;  /* 0x0000002a020c9c10 */ /* 0x000fc8000ff7e0ff */
[----:B------:R-:W-:Y:S01]  /*10c80*/  @!P1 IADD3.X R13, R3, UR41, RZ, P3, !PT ;  /* 0x00000029030d9c10 */ /* 0x000fe20009ffe4ff */
[----:B0-----:R-:W-:Y:S02]  /*10c90*/  @!P1 IMAD R10, R23, R17, RZ ;  /* 0x00000011170a9224 */ /* 0x001fe400078e02ff */
[----:B------:R-:W5:Y:S04]  /*10ca0*/  LDL.LU R23, [R1+0xfc] ;  /* 0x0000fc0001177983 */ /* 0x000f680000300800 */
[----:B------:R0:W-:Y:S04]  /*10cb0*/  @!P1 STG.E.U8 desc[UR50][R12.64+0x19], R10 ;  /* 0x0000190a0c009986 */ /* 0x0001e8000c101132 */
[----:B0-----:R-:W2:Y:S04]  /*10cc0*/  LDL.LU R12, [R1+0xc0] ;  /* 0x0000c000010c7983 */ /* 0x001ea80000300800 */
[----:B------:R-:W3:Y:S01]  /*10cd0*/  LDL.LU R13, [R1+0xc4] ;  /* 0x0000c400010d7983 */ /* 0x000ee20000300800 */
[----:B------:R-:W-:-:S04]  /*10ce0*/  ISETP.GE.AND P0, PT, R22, 0x189, PT ;  /* 0x000001891600780c */ /* 0x000fc80003f06270 */
[----:B------:R-:W-:Y:S01]  /*10cf0*/  ISETP.LT.OR P5, PT, R0, 0x1, !P0 ;  /* 0x000000010000780c */ /* 0x000fe200047a1670 */
[----:B------:R-:W-:Y:S01]  /*10d00*/  IMAD.U32 R8, RZ, RZ, UR12 ;  /* 0x0000000cff087e24 */ /* 0x000fe2000f8e00ff */
[----:B------:R-:W-:-:S03]  /*10d10*/  UIMAD UR4, UR13, 0x180, URZ ;  /* 0x000001800d0478a4 */ /* 0x000fc6000f8e023f */
[----:B------:R-:W-:Y:S01]  /*10d20*/  IMAD.WIDE.U32 R8, R8, 0x180, R6 ;  /* 0x0000018008087825 */ /* 0x000fe200078e0006 */
[----:B------:R-:W-:-:S03]  /*10d30*/  ISETP.GE.AND P1, PT, R22, 0x181, PT ;  /* 0x000001811600780c */ /* 0x000fc60003f26270 */
[----:B------:R-:W-:-:S04]  /*10d40*/  VIADD R11, R9, UR4 ;  /* 0x00000004090b7c36 */ /* 0x000fc80008000000 */
[----:B------:R-:W-:-:S04]  /*10d50*/  @!P5 IADD3 R14, P3, R8, UR42, RZ ;  /* 0x0000002a080edc10 */ /* 0x000fc8000ff7e0ff */
[----:B------:R-:W-:Y:S02]  /*10d60*/  @!P5 IADD3.X R15, R11, UR41, RZ, P3, !PT ;  /* 0x000000290b0fdc10 */ /* 0x000fe40009ffe4ff */
[----:B------:R-:W-:-:S13]  /*10d70*/  ISETP.LT.OR P3, PT, R0, 0x1, !P1 ;  /* 0x000000010000780c */ /* 0x000fda0004f61670 */
[----:B------:R-:W-:Y:S02]  /*10d80*/  @!P3 IMAD.MOV.U32 R10, RZ, RZ, R8 ;  /* 0x000000ffff0ab224 */ /* 0x000fe400078e0008 */
[----:B--2---:R-:W-:-:S05]  /*10d90*/  @!P3 IMAD R12, R12, R17, RZ ;  /* 0x000000110c0cb224 */ /* 0x004fca00078e02ff */
[----:B------:R3:W-:Y:S01]  /*10da0*/  @!P3 STG.E.U8 desc[UR50][R10.64], R12 ;  /* 0x0000000c0a00b986 */ /* 0x0007e2000c101132 */
[----:B------:R-:W-:-:S13]  /*10db0*/  ISETP.LT.OR P3, PT, R0, 0x2, !P1 ;  /* 0x000000020000780c */ /* 0x000fda0004f61670 */
[----:B---3--:R-:W-:Y:S02]  /*10dc0*/  @!P3 IMAD R12, R13, R17, RZ ;  /* 0x000000110d0cb224 */ /* 0x008fe400078e02ff */
[----:B------:R-:W-:-:S05]  /*10dd0*/  @!P3 IMAD.MOV.U32 R10, RZ, RZ, R8 ;  /* 0x000000ffff0ab224 */ /* 0x000fca00078e0008 */
[----:B------:R0:W-:Y:S04]  /*10de0*/  @!P3 STG.E.U8 desc[UR50][R10.64+0x1], R12 ;  /* 0x0000010c0a00b986 */ /* 0x0001e8000c101132 */
[----:B0-----:R-:W2:Y:S01]  /*10df0*/  LDL.LU R10, [R1+0xc8] ;  /* 0x0000c800010a7983 */ /* 0x001ea20000300800 */
[----:B------:R-:W-:Y:S01]  /*10e00*/  ISETP.LT.OR P3, PT, R0, 0x2, !P0 ;  /* 0x000000020000780c */ /* 0x000fe20004761670 */
[----:B--2---:R-:W-:-:S05]  /*10e10*/  @!P5 IMAD R10, R10, R17, RZ ;  /* 0x000000110a0ad224 */ /* 0x004fca00078e02ff */
[----:B------:R0:W-:Y:S04]  /*10e20*/  @!P5 STG.E.U8 desc[UR50][R14.64], R10 ;  /* 0x0000000a0e00d986 */ /* 0x0001e8000c101132 */
[----:B0-----:R-:W2:Y:S03]  /*10e30*/  LDL.LU R10, [R1+0xcc] ;  /* 0x0000cc00010a7983 */ /* 0x001ea60000300800 */
[----:B------:R-:W-:-:S04]  /*10e40*/  @!P3 IADD3 R12, P6, R8, UR42, RZ ;  /* 0x0000002a080cbc10 */ /* 0x000fc8000ffde0ff */
[----:B------:R-:W-:Y:S01]  /*10e50*/  @!P3 IADD3.X R13, R11, UR41, RZ, P6, !PT ;  /* 0x000000290b0dbc10 */ /* 0x000fe2000b7fe4ff */
[----:B--2---:R-:W-:-:S05]  /*10e60*/  @!P3 IMAD R10, R10, R17, RZ ;  /* 0x000000110a0ab224 */ /* 0x004fca00078e02ff */
[----:B------:R0:W-:Y:S04]  /*10e70*/  @!P3 STG.E.U8 desc[UR50][R12.64+0x1], R10 ;  /* 0x0000010a0c00b986 */ /* 0x0001e8000c101132 */
[----:B0-----:R-:W2:Y:S04]  /*10e80*/  LDL.LU R12, [R1+0xd0] ;  /* 0x0000d000010c7983 */ /* 0x001ea80000300800 */
[----:B------:R-:W3:Y:S01]  /*10e90*/  LDL.LU R13, [R1+0xd4] ;  /* 0x0000d400010d7983 */ /* 0x000ee20000300800 */
        /* <DEDUP_REMOVED lines=15> */
[----:B------:R-:W-:-:S13]  /*10f90*/  ISETP.LT.OR P3, PT, R0, 0xa, !P0 ;  /* 0x0000000a0000780c */ /* 0x000fda0004761670 */
        /* <DEDUP_REMOVED lines=15> */
[C---:B------:R-:W-:Y:S02]  /*11090*/  ISETP.LT.OR P5, PT, R0.reuse, 0x11, !P0 ;  /* 0x000000110000780c */ /* 0x040fe400047a1670 */
[----:B------:R-:W-:-:S11]  /*110a0*/  ISETP.LT.OR P3, PT, R0, 0x12, !P0 ;  /* 0x000000120000780c */ /* 0x000fd60004761670 */
[----:B------:R-:W-:-:S04]  /*110b0*/  @!P5 IADD3 R14, P6, R8, UR42, RZ ;  /* 0x0000002a080edc10 */ /* 0x000fc8000ffde0ff */
[----:B------:R-:W-:Y:S02]  /*110c0*/  @!P5 IADD3.X R15, R11, UR41, RZ, P6, !PT ;  /* 0x000000290b0fdc10 */ /* 0x000fe4000b7fe4ff */
[----:B------:R-:W-:-:S04]  /*110d0*/  @!P3 IADD3 R12, P6, R8, UR42, RZ ;  /* 0x0000002a080cbc10 */ /* 0x000fc8000ffde0ff */
[----:B------:R-:W-:Y:S01]  /*110e0*/  @!P3 IADD3.X R13, R11, UR41, RZ, P6, !PT ;  /* 0x000000290b0dbc10 */ /* 0x000fe2000b7fe4ff */
[----:B--2---:R-:W-:-:S05]  /*110f0*/  @!P5 IMAD R10, R10, R17, RZ ;  /* 0x000000110a0ad224 */ /* 0x004fca00078e02ff */
[----:B------:R0:W-:Y:S02]  /*11100*/  @!P5 STG.E.U8 desc[UR50][R14.64+0x10], R10 ;  /* 0x0000100a0e00d986 */ /* 0x0001e4000c101132 */
[----:B0-----:R-:W-:-:S05]  /*11110*/  @!P3 IMAD R10, R235, R17, RZ ;  /* 0x00000011eb0ab224 */ /* 0x001fca00078e02ff */
[----:B------:R0:W-:Y:S01]  /*11120*/  @!P3 STG.E.U8 desc[UR50][R12.64+0x11], R10 ;  /* 0x0000110a0c00b986 */ /* 0x0001e2000c101132 */
[C---:B------:R-:W-:Y:S02]  /*11130*/  ISETP.LT.OR P3, PT, R0.reuse, 0x19, !P1 ;  /* 0x000000190000780c */ /* 0x040fe40004f61670 */
[----:B------:R-:W-:Y:S01]  /*11140*/  ISETP.LT.OR P5, PT, R0, 0x19, !P0 ;  /* 0x000000190000780c */ /* 0x000fe200047a1670 */
[----:B0-----:R-:W2:Y:S10]  /*11150*/  LDL.LU R13, [R1+0x84] ;  /* 0x00008400010d7983 */ /* 0x001eb40000300800 */
[----:B------:R-:W-:-:S02]  /*11160*/  @!P3 IMAD R12, R234, R17, RZ ;  /* 0x00000011ea0cb224 */ /* 0x000fc400078e02ff */
[----:B------:R-:W-:-:S05]  /*11170*/  @!P3 IMAD.MOV.U32 R10, RZ, RZ, R8 ;  /* 0x000000ffff0ab224 */ /* 0x000fca00078e0008 */
[----:B------:R4:W-:Y:S01]  /*11180*/  @!P3 STG.E.U8 desc[UR50][R10.64+0x18], R12 ;  /* 0x0000180c0a00b986 */ /* 0x0009e2000c101132 */
[----:B------:R-:W-:-:S13]  /*11190*/  ISETP.LT.OR P3, PT, R0, 0x1a, !P1 ;  /* 0x0000001a0000780c */ /* 0x000fda0004f61670 */
[----:B----4-:R-:W-:Y:S02]  /*111a0*/  @!P3 IMAD R12, R233, R17, RZ ;  /* 0x00000011e90cb224 */ /* 0x010fe400078e02ff */
[----:B------:R-:W-:-:S05]  /*111b0*/  @!P3 IMAD.MOV.U32 R10, RZ, RZ, R8 ;  /* 0x000000ffff0ab224 */ /* 0x000fca00078e0008 */
[----:B------:R5:W-:Y:S01]  /*111c0*/  @!P3 STG.E.U8 desc[UR50][R10.64+0x19], R12 ;  /* 0x0000190c0a00b986 */ /* 0x000be2000c101132 */
[----:B------:R-:W-:Y:S02]  /*111d0*/  ISETP.LT.OR P3, PT, R0, 0x1a, !P0 ;  /* 0x0000001a0000780c */ /* 0x000fe40004761670 */
[----:B------:R-:W-:-:S04]  /*111e0*/  @!P5 IADD3 R14, P6, R8, UR42, RZ ;  /* 0x0000002a080edc10 */ /* 0x000fc8000ffde0ff */
[----:B------:R-:W-:Y:S01]  /*111f0*/  @!P5 IADD3.X R15, R11, UR41, RZ, P6, !PT ;  /* 0x000000290b0fdc10 */ /* 0x000fe2000b7fe4ff */
[----:B-----5:R-:W-:-:S06]  /*11200*/  @!P5 IMAD R12, R232, R17, RZ ;  /* 0x00000011e80cd224 */ /* 0x020fcc00078e02ff */
[----:B------:R-:W-:Y:S01]  /*11210*/  @!P3 IADD3 R10, P6, R8, UR42, RZ ;  /* 0x0000002a080abc10 */ /* 0x000fe2000ffde0ff */
[----:B------:R0:W-:Y:S03]  /*11220*/  @!P5 STG.E.U8 desc[UR50][R14.64+0x18], R12 ;  /* 0x0000180c0e00d986 */ /* 0x0001e6000c101132 */
[----:B------:R-:W-:Y:S01]  /*11230*/  @!P3 IADD3.X R11, R11, UR41, RZ, P6, !PT ;  /* 0x000000290b0bbc10 */ /* 0x000fe2000b7fe4ff */
[----:B0-----:R-:W3:Y:S01]  /*11240*/  LDL.LU R14, [R1+0x88] ;  /* 0x00008800010e7983 */ /* 0x001ee20000300800 */
[----:B------:R-:W-:-:S03]  /*11250*/  @!P3 IMAD R12, R23, R17, RZ ;  /* 0x00000011170cb224 */ /* 0x000fc600078e02ff */
[----:B------:R-:W4:Y:S04]  /*11260*/  LDL.LU R15, [R1+0x94] ;  /* 0x00009400010f7983 */ /* 0x000f280000300800 */
[----:B------:R-:W5:Y:S04]  /*11270*/  LDL.LU R235, [R1+0xac] ;  /* 0x0000ac0001eb7983 */ /* 0x000f680000300800 */
[----:B------:R-:W5:Y:S04]  /*11280*/  LDL.LU R234, [R1+0xb0] ;  /* 0x0000b00001ea7983 */ /* 0x000f680000300800 */
[----:B------:R-:W5:Y:S04]  /*11290*/  LDL.LU R233, [R1+0xb4] ;  /* 0x0000b40001e97983 */ /* 0x000f680000300800 */
[----:B------:R-:W5:Y:S04]  /*112a0*/  LDL.LU R232, [R1+0xb8] ;  /* 0x0000b80001e87983 */ /* 0x000f680000300800 */
[----:B------:R-:W5:Y:S04]  /*112b0*/  LDL.LU R23, [R1+0xbc] ;  /* 0x0000bc0001177983 */ /* 0x000f680000300800 */
[----:B------:R0:W-:Y:S04]  /*112c0*/  @!P3 STG.E.U8 desc[UR50][R10.64+0x19], R12 ;  /* 0x0000190c0a00b986 */ /* 0x0001e8000c101132 */
[----:B0-----:R-:W2:Y:S01]  /*112d0*/  LDL.LU R11, [R1+0x80] ;  /* 0x00008000010b7983 */ /* 0x001ea20000300800 */
[----:B------:R-:W-:-:S04]  /*112e0*/  LOP3.LUT R19, R19, 0xffffff7f, RZ, 0xc0, !PT ;  /* 0xffffff7f13137812 */ /* 0x000fc800078ec0ff */
[----:B------:R-:W-:Y:S02]  /*112f0*/  @P2 LOP3.LUT R19, R19, 0x80, RZ, 0xfc, !PT ;  /* 0x0000008013132812 */ /* 0x000fe400078efcff */
[----:B------:R-:W-:-:S04]  /*11300*/  ISETP.GE.AND P2, PT, R22, 0x1, PT ;  /* 0x000000011600780c */ /* 0x000fc80003f46270 */
[----:B------:R-:W-:Y:S02]  /*11310*/  ISETP.LT.OR P3, PT, R0, 0x21, !P2 ;  /* 0x000000210000780c */ /* 0x000fe40005761670 */
[----:B------:R-:W-:-:S04]  /*11320*/  LOP3.LUT R19, R19, 0xfffffeff, RZ, 0xc0, !PT ;  /* 0xfffffeff13137812 */ /* 0x000fc800078ec0ff */
[----:B------:R-:W-:Y:S02]  /*11330*/  @P1 LOP3.LUT R19, R19, 0x100, RZ, 0xfc, !PT ;  /* 0x0000010013131812 */ /* 0x000fe400078efcff */
[----:B------:R-:W-:-:S13]  /*11340*/  ISETP.LT.OR P1, PT, R0, 0x21, !P4 ;  /* 0x000000210000780c */ /* 0x000fda0006721670 */
[-C--:B---3--:R-:W-:Y:S02]  /*11350*/  @!P1 IMAD R14, R14, R17.reuse, RZ ;  /* 0x000000110e0e9224 */ /* 0x088fe400078e02ff */
[----:B--2---:R-:W-:-:S05]  /*11360*/  @!P3 IMAD R10, R11, R17, RZ ;  /* 0x000000110b0ab224 */ /* 0x004fca00078e02ff */
[----:B------:R0:W-:Y:S01]  /*11370*/  @!P3 STG.E.U8 desc[UR50][R6.64+0x20], R10 ;  /* 0x0000200a0600b986 */ /* 0x0001e2000c101132 */
[----:B------:R-:W-:-:S13]  /*11380*/  ISETP.LT.OR P3, PT, R0, 0x22, !P2 ;  /* 0x000000220000780c */ /* 0x000fda0005761670 */
[----:B0-----:R-:W-:-:S05]  /*11390*/  @!P3 IMAD R10, R13, R17, RZ ;  /* 0x000000110d0ab224 */ /* 0x001fca00078e02ff */
[----:B------:R-:W-:Y:S04]  /*113a0*/  @!P3 STG.E.U8 desc[UR50][R6.64+0x21], R10 ;  /* 0x0000210a0600b986 */ /* 0x000fe8000c101132 */
[----:B------:R0:W-:Y:S04]  /*113b0*/  @!P1 STG.E.U8 desc[UR50][R20.64+0x20], R14 ;  /* 0x0000200e14009986 */ /* 0x0001e8000c101132 */
[----:B0-----:R-:W2:Y:S01]  /*113c0*/  LDL.LU R14, [R1+0x8c] ;  /* 0x00008c00010e7983 */ /* 0x001ea20000300800 */
[----:B------:R-:W-:-:S03]  /*113d0*/  ISETP.LT.OR P3, PT, R0, 0x22, !P4 ;  /* 0x000000220000780c */ /* 0x000fc60006761670 */
[----:B------:R-:W3:Y:S04]  /*113e0*/  LDL.LU R20, [R1+0x98] ;  /* 0x0000980001147983 */ /* 0x000ee80000300800 */
[----:B------:R-:W5:Y:S06]  /*113f0*/  LDL.LU R21, [R1+0xa8] ;  /* 0x0000a80001157983 */ /* 0x000f6c0000300800 */
[----:B------:R-:W-:-:S04]  /*11400*/  @!P3 IADD3 R10, P5, R6, UR42, RZ ;  /* 0x0000002a060abc10 */ /* 0x000fc8000ffbe0ff */
[----:B------:R-:W-:Y:S01]  /*11410*/  @!P3 IADD3.X R11, R7, UR41, RZ, P5, !PT ;  /* 0x00000029070bbc10 */ /* 0x000fe2000affe4ff */
[----:B--2---:R-:W-:-:S05]  /*11420*/  @!P3 IMAD R14, R14, R17, RZ ;  /* 0x000000110e0eb224 */ /* 0x004fca00078e02ff */
[----:B------:R0:W-:Y:S04]  /*11430*/  @!P3 STG.E.U8 desc[UR50][R10.64+0x21], R14 ;  /* 0x0000210e0a00b986 */ /* 0x0001e8000c101132 */
[----:B0-----:R-:W2:Y:S01]  /*11440*/  LDL.LU R11, [R1+0x90] ;  /* 0x00009000010b7983 */ /* 0x001ea20000300800 */
[C---:B------:R-:W-:Y:S02]  /*11450*/  ISETP.LT.OR P3, PT, R0.reuse, 0x29, !P2 ;  /* 0x000000290000780c */ /* 0x040fe40005761670 */
[----:B------:R-:W-:-:S13]  /*11460*/  ISETP.LT.OR P5, PT, R0, 0x29, !P4 ;  /* 0x000000290000780c */ /* 0x000fda00067a1670 */
[----:B------:R-:W-:Y:S01]  /*11470*/  @!P5 IADD3 R12, P6, R6, UR42, RZ ;  /* 0x0000002a060cdc10 */ /* 0x000fe2000ffde0ff */
[----:B---3--:R-:W-:-:S03]  /*11480*/  @!P5 IMAD R20, R20, R17, RZ ;  /* 0x000000111414d224 */ /* 0x008fc600078e02ff */
[----:B------:R-:W-:Y:S01]  /*11490*/  @!P5 IADD3.X R13, R7, UR41, RZ, P6, !PT ;  /* 0x00000029070ddc10 */ /* 0x000fe2000b7fe4ff */
[----:B--2---:R-:W-:-:S05]  /*114a0*/  @!P3 IMAD R10, R11, R17, RZ ;  /* 0x000000110b0ab224 */ /* 0x004fca00078e02ff */
[----:B------:R4:W-:Y:S01]  /*114b0*/  @!P3 STG.E.U8 desc[UR50][R6.64+0x28], R10 ;  /* 0x0000280a0600b986 */ /* 0x0009e2000c101132 */
[----:B------:R-:W-:-:S13]  /*114c0*/  ISETP.LT.OR P3, PT, R0, 0x2a, !P2 ;  /* 0x0000002a0000780c */ /* 0x000fda0005761670 */
[----:B----4-:R-:W-:-:S05]  /*114d0*/  @!P3 IMAD R10, R15, R17, RZ ;  /* 0x000000110f0ab224 */ /* 0x010fca00078e02ff */
[----:B------:R-:W-:Y:S04]  /*114e0*/  @!P3 STG.E.U8 desc[UR50][R6.64+0x29], R10 ;  /* 0x0000290a0600b986 */ /* 0x000fe8000c101132 */
[----:B------:R0:W-:Y:S04]  /*114f0*/  @!P5 STG.E.U8 desc[UR50][R12.64+0x28], R20 ;  /* 0x000028140c00d986 */ /* 0x0001e8000c101132 */
[----:B0-----:R-:W2:Y:S04]  /*11500*/  LDL.LU R12, [R1+0x9c] ;  /* 0x00009c00010c7983 */ /* 0x001ea80000300800 */
[----:B------:R-:W3:Y:S04]  /*11510*/  LDL.LU R20, [R1+0xa0] ;  /* 0x0000a00001147983 */ /* 0x000ee80000300800 */
[----:B------:R-:W4:Y:S01]  /*11520*/  LDL.LU R13, [R1+0xa4] ;  /* 0x0000a400010d7983 */ /* 0x000f220000300800 */
[----:B------:R-:W-:-:S13]  /*11530*/  ISETP.LT.OR P3, PT, R0, 0x2a, !P4 ;  /* 0x0000002a0000780c */ /* 0x000fda0006761670 */
[----:B------:R-:W-:-:S04]  /*11540*/  @!P3 IADD3 R10, P6, R6, UR42, RZ ;  /* 0x0000002a060abc10 */ /* 0x000fc8000ffde0ff */
[----:B------:R-:W-:Y:S02]  /*11550*/  @!P3 IADD3.X R11, R7, UR41, RZ, P6, !PT ;  /* 0x00000029070bbc10 */ /* 0x000fe4000b7fe4ff */
[C---:B------:R-:W-:Y:S02]  /*11560*/  ISETP.LT.OR P6, PT, R0.reuse, 0x31, !P4 ;  /* 0x000000310000780c */ /* 0x040fe400067c1670 */
[----:B------:R-:W-:-:S11]  /*11570*/  ISETP.LT.OR P5, PT, R0, 0x32, !P4 ;  /* 0x000000320000780c */ /* 0x000fd600067a1670 */
[----:B------:R-:W-:-:S04]  /*11580*/  @!P6 IADD3 R14, P1, R6, UR42, RZ ;  /* 0x0000002a060eec10 */ /* 0x000fc8000ff3e0ff */
[----:B------:R-:W-:Y:S01]  /*11590*/  @!P6 IADD3.X R15, R7, UR41, RZ, P1, !PT ;  /* 0x00000029070fec10 */ /* 0x000fe20008ffe4ff */
[----:B--2---:R-:W-:-:S05]  /*115a0*/  @!P3 IMAD R12, R12, R17, RZ ;  /* 0x000000110c0cb224 */ /* 0x004fca00078e02ff */
[----:B------:R3:W-:Y:S01]  /*115b0*/  @!P3 STG.E.U8 desc[UR50][R10.64+0x29], R12 ;  /* 0x0000290c0a00b986 */ /* 0x0007e2000c101132 */
[----:B------:R-:W-:-:S13]  /*115c0*/  ISETP.LT.OR P3, PT, R0, 0x31, !P2 ;  /* 0x000000310000780c */ /* 0x000fda0005761670 */
[----:B---3--:R-:W-:-:S05]  /*115d0*/  @!P3 IMAD R10, R20, R17, RZ ;  /* 0x00000011140ab224 */ /* 0x008fca00078e02ff */
[----:B------:R4:W-:Y:S01]  /*115e0*/  @!P3 STG.E.U8 desc[UR50][R6.64+0x30], R10 ;  /* 0x0000300a0600b986 */ /* 0x0009e2000c101132 */
[----:B------:R-:W-:Y:S01]  /*115f0*/  ISETP.LT.OR P3, PT, R0, 0x32, !P2 ;  /* 0x000000320000780c */ /* 0x000fe20005761670 */
[----:B-----5:R-:W-:-:S12]  /*11600*/  @!P6 IMAD R20, R21, R17, RZ ;  /* 0x000000111514e224 */ /* 0x020fd800078e02ff */
[----:B----4-:R-:W-:-:S05]  /*11610*/  @!P3 IMAD R10, R13, R17, RZ ;  /* 0x000000110d0ab224 */ /* 0x010fca00078e02ff */
[----:B------:R0:W-:Y:S04]  /*11620*/  @!P3 STG.E.U8 desc[UR50][R6.64+0x31], R10 ;  /* 0x0000310a0600b986 */ /* 0x0001e8000c101132 */
[----:B------:R1:W-:Y:S01]  /*11630*/  @!P6 STG.E.U8 desc[UR50][R14.64+0x30], R20 ;  /* 0x000030140e00e986 */ /* 0x0003e2000c101132 */
[----:B0-----:R-:W-:-:S04]  /*11640*/  @!P5 IADD3 R10, P3, R6, UR42, RZ ;  /* 0x0000002a060adc10 */ /* 0x001fc8000ff7e0ff */
[----:B------:R-:W-:Y:S01]  /*11650*/  @!P5 IADD3.X R11, R7, UR41, RZ, P3, !PT ;  /* 0x00000029070bdc10 */ /* 0x000fe20009ffe4ff */
[----:B-1----:R-:W-:-:S05]  /*11660*/  @!P5 IMAD R14, R235, R17, RZ ;  /* 0x00000011eb0ed224 */ /* 0x002fca00078e02ff */
[----:B------:R0:W-:Y:S01]  /*11670*/  @!P5 STG.E.U8 desc[UR50][R10.64+0x31], R14 ;  /* 0x0000310e0a00d986 */ /* 0x0001e2000c101132 */
[----:B------:R-:W-:-:S13]  /*11680*/  ISETP.LT.OR P5, PT, R0, 0x39, !P2 ;  /* 0x000000390000780c */ /* 0x000fda00057a1670 */
[----:B0-----:R-:W-:-:S05]  /*11690*/  @!P5 IMAD R10, R234, R17, RZ ;  /* 0x00000011ea0ad224 */ /* 0x001fca00078e02ff */
[----:B------:R0:W-:Y:S01]  /*116a0*/  @!P5 STG.E.U8 desc[UR50][R6.64+0x38], R10 ;  /* 0x0000380a0600d986 */ /* 0x0001e2000c101132 */
[C---:B------:R-:W-:Y:S02]  /*116b0*/  ISETP.LT.OR P5, PT, R0.reuse, 0x3a, !P2 ;  /* 0x0000003a0000780c */ /* 0x040fe400057a1670 */
[----:B------:R-:W-:-:S11]  /*116c0*/  ISETP.LT.OR P3, PT, R0, 0x39, !P4 ;  /* 0x000000390000780c */ /* 0x000fd60006761670 */
[----:B0-----:R-:W-:-:S05]  /*116d0*/  @!P5 IMAD R10, R233, R17, RZ ;  /* 0x00000011e90ad224 */ /* 0x001fca00078e02ff */
[----:B------:R0:W-:Y:S01]  /*116e0*/  @!P5 STG.E.U8 desc[UR50][R6.64+0x39], R10 ;  /* 0x0000390a0600d986 */ /* 0x0001e2000c101132 */
[----:B------:R-:W-:Y:S02]  /*116f0*/  ISETP.LT.OR P5, PT, R0, 0x3a, !P4 ;  /* 0x0000003a0000780c */ /* 0x000fe400067a1670 */
[----:B------:R-:W-:Y:S01]  /*11700*/  @!P3 IADD3 R12, P1, R6, UR42, RZ ;  /* 0x0000002a060cbc10 */ /* 0x000fe2000ff3e0ff */
[----:B------:R-:W-:-:S03]  /*11710*/  @!P3 IMAD R20, R232, R17, RZ ;  /* 0x00000011e814b224 */ /* 0x000fc600078e02ff */
[----:B------:R-:W-:-:S05]  /*11720*/  @!P3 IADD3.X R13, R7, UR41, RZ, P1, !PT ;  /* 0x00000029070dbc10 */ /* 0x000fca0008ffe4ff */
[----:B------:R1:W-:Y:S02]  /*11730*/  @!P3 STG.E.U8 desc[UR50][R12.64+0x38], R20 ;  /* 0x000038140c00b986 */ /* 0x0003e4000c101132 */
[----:B0-----:R-:W-:-:S04]  /*11740*/  @!P5 IADD3 R10, P6, R6, UR42, RZ ;  /* 0x0000002a060adc10 */ /* 0x001fc8000ffde0ff */
[----:B------:R-:W-:Y:S01]  /*11750*/  @!P5 IADD3.X R11, R7, UR41, RZ, P6, !PT ;  /* 0x00000029070bdc10 */ /* 0x000fe2000b7fe4ff */
[----:B-1----:R-:W2:Y:S01]  /*11760*/  LDL.LU R13, [R1+0x44] ;  /* 0x00004400010d7983 */ /* 0x002ea20000300800 */
[----:B------:R-:W-:-:S03]  /*11770*/  @!P5 IMAD R12, R23, R17, RZ ;  /* 0x00000011170cd224 */ /* 0x000fc600078e02ff */
[----:B------:R-:W3:Y:S04]  /*11780*/  LDL.LU R20, [R1+0x48] ;  /* 0x0000480001147983 */ /* 0x000ee80000300800 */
        /* <DEDUP_REMOVED lines=8> */
[----:B------:R-:W-:-:S04]  /*11810*/  ISETP.GE.AND P5, PT, R22, 0x81, PT ;  /* 0x000000811600780c */ /* 0x000fc80003fa6270 */
[C---:B------:R-:W-:Y:S02]  /*11820*/  ISETP.LT.OR P3, PT, R0.reuse, 0x21, !P5 ;  /* 0x000000210000780c */ /* 0x040fe40006f61670 */
[----:B------:R-:W-:-:S13]  /*11830*/  ISETP.LT.OR P2, PT, R0, 0x41, !P4 ;  /* 0x000000410000780c */ /* 0x000fda0006741670 */
[----:B------:R-:W-:-:S04]  /*11840*/  @!P2 IADD3 R14, P6, R6, UR42, RZ ;  /* 0x0000002a060eac10 */ /* 0x000fc8000ffde0ff */
[----:B------:R-:W-:Y:S02]  /*11850*/  @!P2 IADD3.X R15, R7, UR41, RZ, P6, !PT ;  /* 0x00000029070fac10 */ /* 0x000fe4000b7fe4ff */
[----:B------:R-:W-:Y:S01]  /*11860*/  ISETP.GE.AND P6, PT, R22, 0x89, PT ;  /* 0x000000891600780c */ /* 0x000fe20003fc6270 */
        /* <DEDUP_REMOVED lines=11> */
[----:B------:R-:W-:-:S03]  /*11920*/  ISETP.LT.OR P5, PT, R0, 0x22, !P6 ;  /* 0x000000220000780c */ /* 0x000fc600077a1670 */
[----:B------:R-:W3:Y:S04]  /*11930*/  LDL.LU R13, [R1+0x54] ;  /* 0x00005400010d7983 */ /* 0x000ee80000300800 */
[----:B------:R-:W4:Y:S06]  /*11940*/  LDL.LU R20, [R1+0x58] ;  /* 0x0000580001147983 */ /* 0x000f2c0000300800 */
[----:B------:R-:W-:-:S04]  /*11950*/  @!P5 IADD3 R10, P6, R4, UR42, RZ ;  /* 0x0000002a040adc10 */ /* 0x000fc8000ffde0ff */
[----:B------:R-:W-:Y:S01]  /*11960*/  @!P5 IADD3.X R11, R5, UR41, RZ, P6, !PT ;  /* 0x00000029050bdc10 */ /* 0x000fe2000b7fe4ff */
[----:B--2---:R-:W-:-:S05]  /*11970*/  @!P5 IMAD R12, R12, R17, RZ ;  /* 0x000000110c0cd224 */ /* 0x004fca00078e02ff */
[----:B------:R0:W-:Y:S04]  /*11980*/  @!P5 STG.E.U8 desc[UR50][R10.64+0x21], R12 ;  /* 0x0000210c0a00d986 */ /* 0x0001e8000c101132 */
[----:B0-----:R-:W2:Y:S01]  /*11990*/  LDL.LU R11, [R1+0x50] ;  /* 0x00005000010b7983 */ /* 0x001ea20000300800 */
[----:B------:R-:W-:-:S04]  /*119a0*/  ISETP.GE.AND P5, PT, R22, 0x81, PT ;  /* 0x000000811600780c */ /* 0x000fc80003fa6270 */
[----:B------:R-:W-:Y:S02]  /*119b0*/  ISETP.LT.OR P3, PT, R0, 0x29, !P5 ;  /* 0x000000290000780c */ /* 0x000fe40006f61670 */
[----:B------:R-:W-:-:S11]  /*119c0*/  ISETP.GE.AND P6, PT, R22, 0x89, PT ;  /* 0x000000891600780c */ /* 0x000fd60003fc6270 */
[----:B--2---:R-:W-:-:S05]  /*119d0*/  @!P3 IMAD R10, R11, R17, RZ ;  /* 0x000000110b0ab224 */ /* 0x004fca00078e02ff */
[----:B------:R3:W-:Y:S01]  /*119e0*/  @!P3 STG.E.U8 desc[UR50][R4.64+0x28], R10 ;  /* 0x0000280a0400b986 */ /* 0x0007e2000c101132 */
[----:B------:R-:W-:-:S13]  /*119f0*/  ISETP.LT.OR P3, PT, R0, 0x2a, !P5 ;  /* 0x0000002a0000780c */ /* 0x000fda0006f61670 */
[----:B---3--:R-:W-:-:S05]  /*11a00*/  @!P3 IMAD R10, R13, R17, RZ ;  /* 0x000000110d0ab224 */ /* 0x008fca00078e02ff */
[----:B------:R-:W-:Y:S01]  /*11a10*/  @!P3 STG.E.U8 desc[UR50][R4.64+0x29], R10 ;  /* 0x0000290a0400b986 */ /* 0x000fe2000c101132 */
[----:B------:R-:W-:-:S13]  /*11a20*/  ISETP.LT.OR P3, PT, R0, 0x29, !P6 ;  /* 0x000000290000780c */ /* 0x000fda0007761670 */
[----:B------:R-:W-:Y:S01]  /*11a30*/  @!P3 IADD3 R12, P5, R4, UR42, RZ ;  /* 0x0000002a040cbc10 */ /* 0x000fe2000ffbe0ff */
[----:B----4-:R-:W-:-:S03]  /*11a40*/  @!P3 IMAD R20, R20, R17, RZ ;  /* 0x000000111414b224 */ /* 0x010fc600078e02ff */
[----:B------:R-:W-:-:S05]  /*11a50*/  @!P3 IADD3.X R13, R5, UR41, RZ, P5, !PT ;  /* 0x00000029050dbc10 */ /* 0x000fca000affe4ff */
[----:B------:R0:W-:Y:S04]  /*11a60*/  @!P3 STG.E.U8 desc[UR50][R12.64+0x28], R20 ;  /* 0x000028140c00b986 */ /* 0x0001e8000c101132 */
[----:B0-----:R-:W2:Y:S04]  /*11a70*/  LDL.LU R12, [R1+0x5c] ;  /* 0x00005c00010c7983 */ /* 0x001ea80000300800 */
[----:B------:R-:W3:Y:S04]  /*11a80*/  LDL.LU R20, [R1+0x60] ;  /* 0x0000600001147983 */ /* 0x000ee80000300800 */
[----:B------:R-:W4:Y:S01]  /*11a90*/  LDL.LU R13, [R1+0x64] ;  /* 0x00006400010d7983 */ /* 0x000f220000300800 */
[----:B------:R-:W-:-:S13]  /*11aa0*/  ISETP.LT.OR P5, PT, R0, 0x2a, !P6 ;  /* 0x0000002a0000780c */ /* 0x000fda00077a1670 */
[----:B------:R-:W-:-:S04]  /*11ab0*/  @!P5 IADD3 R10, P6, R4, UR42, RZ ;  /* 0x0000002a040adc10 */ /* 0x000fc8000ffde0ff */
[----:B------:R-:W-:Y:S02]  /*11ac0*/  @!P5 IADD3.X R11, R5, UR41, RZ, P6, !PT ;  /* 0x00000029050bdc10 */ /* 0x000fe4000b7fe4ff */
[----:B------:R-:W-:Y:S01]  /*11ad0*/  ISETP.GE.AND P6, PT, R22, 0x89, PT ;  /* 0x000000891600780c */ /* 0x000fe20003fc6270 */
[----:B--2---:R-:W-:-:S05]  /*11ae0*/  @!P5 IMAD R12, R12, R17, RZ ;  /* 0x000000110c0cd224 */ /* 0x004fca00078e02ff */
[----:B------:R3:W-:Y:S01]  /*11af0*/  @!P5 STG.E.U8 desc[UR50][R10.64+0x29], R12 ;  /* 0x0000290c0a00d986 */ /* 0x0007e2000c101132 */
[----:B------:R-:W-:-:S04]  /*11b00*/  ISETP.GE.AND P5, PT, R22, 0x81, PT ;  /* 0x000000811600780c */ /* 0x000fc80003fa6270 */
[----:B------:R-:W-:-:S13]  /*11b10*/  ISETP.LT.OR P3, PT, R0, 0x31, !P5 ;  /* 0x000000310000780c */ /* 0x000fda0006f61670 */
[----:B---3--:R-:W-:-:S05]  /*11b20*/  @!P3 IMAD R10, R20, R17, RZ ;  /* 0x00000011140ab224 */ /* 0x008fca00078e02ff */
[----:B------:R4:W-:Y:S01]  /*11b30*/  @!P3 STG.E.U8 desc[UR50][R4.64+0x30], R10 ;  /* 0x0000300a0400b986 */ /* 0x0009e2000c101132 */
[----:B------:R-:W-:-:S13]  /*11b40*/  ISETP.LT.OR P3, PT, R0, 0x32, !P5 ;  /* 0x000000320000780c */ /* 0x000fda0006f61670 */
[----:B----4-:R-:W-:-:S05]  /*11b50*/  @!P3 IMAD R10, R13, R17, RZ ;  /* 0x000000110d0ab224 */ /* 0x010fca00078e02ff */
[----:B------:R0:W-:Y:S01]  /*11b60*/  @!P3 STG.E.U8 desc[UR50][R4.64+0x31], R10 ;  /* 0x0000310a0400b986 */ /* 0x0001e2000c101132 */
[----:B------:R-:W-:-:S13]  /*11b70*/  ISETP.LT.OR P3, PT, R0, 0x31, !P6 ;  /* 0x000000310000780c */ /* 0x000fda0007761670 */
[----:B------:R-:W-:-:S04]  /*11b80*/  @!P3 IADD3 R12, P5, R4, UR42, RZ ;  /* 0x0000002a040cbc10 */ /* 0x000fc8000ffbe0ff */
[----:B------:R-:W-:Y:S02]  /*11b90*/  @!P3 IADD3.X R13, R5, UR41, RZ, P5, !PT ;  /* 0x00000029050dbc10 */ /* 0x000fe4000affe4ff */
[----:B------:R-:W-:Y:S01]  /*11ba0*/  ISETP.LT.OR P5, PT, R0, 0x32, !P6 ;  /* 0x000000320000780c */ /* 0x000fe200077a1670 */
[----:B------:R-:W-:-:S05]  /*11bb0*/  @!P3 IMAD R20, R21, R17, RZ ;  /* 0x000000111514b224 */ /* 0x000fca00078e02ff */
[----:B------:R5:W-:Y:S07]  /*11bc0*/  @!P3 STG.E.U8 desc[UR50][R12.64+0x30], R20 ;  /* 0x000030140c00b986 */ /* 0x000bee000c101132 */
[----:B0-----:R-:W-:-:S04]  /*11bd0*/  @!P5 IADD3 R10, P6, R4, UR42, RZ ;  /* 0x0000002a040adc10 */ /* 0x001fc8000ffde0ff */
[----:B------:R-:W-:Y:S01]  /*11be0*/  @!P5 IADD3.X R11, R5, UR41, RZ, P6, !PT ;  /* 0x00000029050bdc10 */ /* 0x000fe2000b7fe4ff */
[----:B-----5:R-:W-:-:S05]  /*11bf0*/  @!P5 IMAD R12, R235, R17, RZ ;  /* 0x00000011eb0cd224 */ /* 0x020fca00078e02ff */
[----:B------:R0:W-:Y:S01]  /*11c00*/  @!P5 STG.E.U8 desc[UR50][R10.64+0x31], R12 ;  /* 0x0000310c0a00d986 */ /* 0x0001e2000c101132 */
[----:B------:R-:W-:-:S04]  /*11c10*/  ISETP.GE.AND P5, PT, R22, 0x81, PT ;  /* 0x000000811600780c */ /* 0x000fc80003fa6270 */
[----:B------:R-:W-:-:S13]  /*11c20*/  ISETP.LT.OR P3, PT, R0, 0x39, !P5 ;  /* 0x000000390000780c */ /* 0x000fda0006f61670 */
[----:B0-----:R-:W-:-:S05]  /*11c30*/  @!P3 IMAD R10, R234, R17, RZ ;  /* 0x00000011ea0ab224 */ /* 0x001fca00078e02ff */
[----:B------:R0:W-:Y:S01]  /*11c40*/  @!P3 STG.E.U8 desc[UR50][R4.64+0x38], R10 ;  /* 0x0000380a0400b986 */ /* 0x0001e2000c101132 */
[----:B------:R-:W-:Y:S02]  /*11c50*/  ISETP.LT.OR P3, PT, R0, 0x3a, !P5 ;  /* 0x0000003a0000780c */ /* 0x000fe40006f61670 */
[----:B------:R-:W-:-:S11]  /*11c60*/  ISETP.GE.AND P6, PT, R22, 0x89, PT ;  /* 0x000000891600780c */ /* 0x000fd60003fc6270 */
[----:B0-----:R-:W-:-:S05]  /*11c70*/  @!P3 IMAD R10, R233, R17, RZ ;  /* 0x00000011e90ab224 */ /* 0x001fca00078e02ff */
[----:B------:R0:W-:Y:S01]  /*11c80*/  @!P3 STG.E.U8 desc[UR50][R4.64+0x39], R10 ;  /* 0x0000390a0400b986 */ /* 0x0001e2000c101132 */
[----:B------:R-:W-:-:S13]  /*11c90*/  ISETP.LT.OR P3, PT, R0, 0x39, !P6 ;  /* 0x000000390000780c */ /* 0x000fda0007761670 */
[----:B------:R-:W-:-:S04]  /*11ca0*/  @!P3 IADD3 R12, P5, R4, UR42, RZ ;  /* 0x0000002a040cbc10 */ /* 0x000fc8000ffbe0ff */
[----:B------:R-:W-:Y:S02]  /*11cb0*/  @!P3 IADD3.X R13, R5, UR41, RZ, P5, !PT ;  /* 0x00000029050dbc10 */ /* 0x000fe4000affe4ff */
[----:B------:R-:W-:Y:S01]  /*11cc0*/  ISETP.LT.OR P5, PT, R0, 0x3a, !P6 ;  /* 0x0000003a0000780c */ /* 0x000fe200077a1670 */
[----:B------:R-:W-:-:S05]  /*11cd0*/  @!P3 IMAD R20, R232, R17, RZ ;  /* 0x00000011e814b224 */ /* 0x000fca00078e02ff */
[----:B------:R1:W-:Y:S07]  /*11ce0*/  @!P3 STG.E.U8 desc[UR50][R12.64+0x38], R20 ;  /* 0x000038140c00b986 */ /* 0x0003ee000c101132 */
[----:B0-----:R-:W-:Y:S01]  /*11cf0*/  @!P5 IADD3 R10, P6, R4, UR42, RZ ;  /* 0x0000002a040adc10 */ /* 0x001fe2000ffde0ff */
[----:B-1----:R-:W2:Y:S03]  /*11d00*/  LDL.LU R13, [R1+0x4] ;  /* 0x00000400010d7983 */ /* 0x002ea60000300800 */
[----:B------:R-:W-:Y:S01]  /*11d10*/  @!P5 IADD3.X R11, R5, UR41, RZ, P6, !PT ;  /* 0x00000029050bdc10 */ /* 0x000fe2000b7fe4ff */
[----:B------:R-:W-:Y:S01]  /*11d20*/  @!P5 IMAD R12, R23, R17, RZ ;  /* 0x00000011170cd224 */ /* 0x000fe200078e02ff */
        /* <DEDUP_REMOVED lines=8> */
[----:B0-----:R-:W2:Y:S01]  /*11db0*/  LDL.LU R11, [R1] ;  /* 0x00000000010b7983 */ /* 0x001ea20000300800 */
[----:B------:R-:W-:-:S04]  /*11dc0*/  ISETP.GE.AND P6, PT, R22, 0x101, PT ;  /* 0x000001011600780c */ /* 0x000fc80003fc6270 */
[----:B------:R-:W-:Y:S02]  /*11dd0*/  ISETP.LT.OR P3, PT, R0, 0x21, !P6 ;  /* 0x000000210000780c */ /* 0x000fe40007761670 */
[----:B------:R-:W-:-:S11]  /*11de0*/  LOP3.LUT P2, RZ, R19, 0x80, RZ, 0xc0, !PT ;  /* 0x0000008013ff7812 */ /* 0x000fd6000784c0ff */
        /* <DEDUP_REMOVED lines=20> */
[----:B------:R-:W-:-:S13]  /*11f30*/  ISETP.LT.OR P3, PT, R0, 0x29, !P6 ;  /* 0x000000290000780c */ /* 0x000fda0007761670 */
        /* <DEDUP_REMOVED lines=10> */
[----:B0-----:R-:W2:Y:S01]  /*11fe0*/  LDL.LU R13, [R1+0x1c] ;  /* 0x00001c00010d7983 */ /* 0x001ea20000300800 */
[----:B------:R-:W-:-:S03]  /*11ff0*/  ISETP.LT.OR P5, PT, R0, 0x2a, !P2 ;  /* 0x0000002a0000780c */ /* 0x000fc600057a1670 */
[----:B------:R-:W3:Y:S10]  /*12000*/  LDL.LU R20, [R1+0x28] ;  /* 0x0000280001147983 */ /* 0x000ef40000300800 */
[----:B------:R-:W-:-:S04]  /*12010*/  @!P5 IADD3 R10, P6, R2, UR42, RZ ;  /* 0x0000002a020adc10 */ /* 0x000fc8000ffde0ff */
[----:B------:R-:W-:Y:S02]  /*12020*/  @!P5 IADD3.X R11, R3, UR41, RZ, P6, !PT ;  /* 0x00000029030bdc10 */ /* 0x000fe4000b7fe4ff */
[----:B------:R-:W-:-:S04]  /*12030*/  ISETP.GE.AND P6, PT, R22, 0x101, PT ;  /* 0x000001011600780c */ /* 0x000fc80003fc6270 */
[----:B------:R-:W-:-:S13]  /*12040*/  ISETP.LT.OR P3, PT, R0, 0x31, !P6 ;  /* 0x000000310000780c */ /* 0x000fda0007761670 */
[-C--:B------:R-:W-:Y:S02]  /*12050*/  @!P3 IMAD R21, R21, R17.reuse, RZ ;  /* 0x000000111515b224 */ /* 0x080fe400078e02ff */
[----:B--2---:R-:W-:-:S05]  /*12060*/  @!P5 IMAD R12, R13, R17, RZ ;  /* 0x000000110d0cd224 */ /* 0x004fca00078e02ff */
[----:B------:R-:W-:Y:S04]  /*12070*/  @!P5 STG.E.U8 desc[UR50][R10.64+0x29], R12 ;  /* 0x0000290c0a00d986 */ /* 0x000fe8000c101132 */
[----:B------:R0:W-:Y:S04]  /*12080*/  @!P3 STG.E.U8 desc[UR50][R2.64+0x30], R21 ;  /* 0x000030150200b986 */ /* 0x0001e8000c101132 */
[----:B0-----:R-:W2:Y:S01]  /*12090*/  LDL.LU R21, [R1+0x2c] ;  /* 0x00002c0001157983 */ /* 0x001ea20000300800 */
[----:B------:R-:W-:-:S13]  /*120a0*/  ISETP.LT.OR P3, PT, R0, 0x32, !P6 ;  /* 0x000000320000780c */ /* 0x000fda0007761670 */
[----:B-----5:R-:W-:-:S05]  /*120b0*/  @!P3 IMAD R23, R23, R17, RZ ;  /* 0x000000111717b224 */ /* 0x020fca00078e02ff */
[----:B------:R0:W-:Y:S01]  /*120c0*/  @!P3 STG.E.U8 desc[UR50][R2.64+0x31], R23 ;  /* 0x000031170200b986 */ /* 0x0001e2000c101132 */
[----:B------:R-:W-:-:S13]  /*120d0*/  ISETP.LT.OR P3, PT, R0, 0x31, !P2 ;  /* 0x000000310000780c */ /* 0x000fda0005761670 */
[----:B------:R-:W-:-:S04]  /*120e0*/  @!P3 IADD3 R12, P5, R2, UR42, RZ ;  /* 0x0000002a020cbc10 */ /* 0x000fc8000ffbe0ff */
[----:B------:R-:W-:Y:S02]  /*120f0*/  @!P3 IADD3.X R13, R3, UR41, RZ, P5, !PT ;  /* 0x00000029030dbc10 */ /* 0x000fe4000affe4ff */
[----:B------:R-:W-:Y:S01]  /*12100*/  ISETP.LT.OR P5, PT, R0, 0x32, !P2 ;  /* 0x000000320000780c */ /* 0x000fe200057a1670 */
[----:B---3--:R-:W-:-:S12]  /*12110*/  @!P3 IMAD R20, R20, R17, RZ ;  /* 0x000000111414b224 */ /* 0x008fd800078e02ff */
[----:B------:R-:W-:-:S04]  /*12120*/  @!P5 IADD3 R10, P6, R2, UR42, RZ ;  /* 0x0000002a020adc10 */ /* 0x000fc8000ffde0ff */
[----:B------:R-:W-:Y:S02]  /*12130*/  @!P5 IADD3.X R11, R3, UR41, RZ, P6, !PT ;  /* 0x00000029030bdc10 */ /* 0x000fe4000b7fe4ff */
[----:B------:R-:W-:Y:S01]  /*12140*/  ISETP.GE.AND P6, PT, R22, 0x101, PT ;  /* 0x000001011600780c */ /* 0x000fe20003fc6270 */
[----:B------:R-:W-:Y:S03]  /*12150*/  @!P3 STG.E.U8 desc[UR50][R12.64+0x30], R20 ;  /* 0x000030140c00b986 */ /* 0x000fe6000c101132 */
[----:B------:R-:W-:-:S13]  /*12160*/  ISETP.LT.OR P3, PT, R0, 0x39, !P6 ;  /* 0x000000390000780c */ /* 0x000fda0007761670 */
[-C--:B0-----:R-:W-:Y:S01]  /*12170*/  @!P3 IMAD R23, R235, R17.reuse, RZ ;  /* 0x00000011eb17b224 */ /* 0x081fe200078e02ff */
[----:B------:R-:W-:Y:S01]  /*12180*/  LOP3.LUT P1, RZ, R19, 0x100, RZ, 0xc0, !PT ;  /* 0x0000010013ff7812 */ /* 0x000fe2000782c0ff */
[----:B------:R-:W-:Y:S02]  /*12190*/  VIADD R9, R9, UR4 ;  /* 0x0000000409097c36 */ /* 0x000fe40008000000 */
[----:B--2---:R-:W-:-:S05]  /*121a0*/  @!P5 IMAD R21, R21, R17, RZ ;  /* 0x000000111515d224 */ /* 0x004fca00078e02ff */
[----:B------:R0:W-:Y:S04]  /*121b0*/  @!P5 STG.E.U8 desc[UR50][R10.64+0x31], R21 ;  /* 0x000031150a00d986 */ /* 0x0001e8000c101132 */
[----:B------:R1:W-:Y:S01]  /*121c0*/  @!P3 STG.E.U8 desc[UR50][R2.64+0x38], R23 ;  /* 0x000038170200b986 */ /* 0x0003e2000c101132 */
[C---:B------:R-:W-:Y:S02]  /*121d0*/  ISETP.LT.OR P3, PT, R0.reuse, 0x3a, !P6 ;  /* 0x0000003a0000780c */ /* 0x040fe40007761670 */
[----:B------:R-:W-:-:S11]  /*121e0*/  ISETP.LT.OR P5, PT, R0, 0x39, !P2 ;  /* 0x000000390000780c */ /* 0x000fd600057a1670 */
[----:B------:R-:W-:-:S05]  /*121f0*/  @!P3 IMAD R233, R233, R17, RZ ;  /* 0x00000011e9e9b224 */ /* 0x000fca00078e02ff */
[----:B------:R2:W-:Y:S01]  /*12200*/  @!P3 STG.E.U8 desc[UR50][R2.64+0x39], R233 ;  /* 0x000039e90200b986 */ /* 0x0005e2000c101132 */
[----:B0-----:R-:W-:-:S04]  /*12210*/  @!P5 IADD3 R10, P3, R2, UR42, RZ ;  /* 0x0000002a020adc10 */ /* 0x001fc8000ff7e0ff */
[----:B------:R-:W-:Y:S02]  /*12220*/  @!P5 IADD3.X R11, R3, UR41, RZ, P3, !PT ;  /* 0x00000029030bdc10 */ /* 0x000fe40009ffe4ff */
[----:B------:R-:W-:Y:S01]  /*12230*/  ISETP.LT.OR P3, PT, R0, 0x3a, !P2 ;  /* 0x0000003a0000780c */ /* 0x000fe20005761670 */
[----:B------:R-:W-:-:S12]  /*12240*/  @!P5 IMAD R21, R234, R17, RZ ;  /* 0x00000011ea15d224 */ /* 0x000fd800078e02ff */
[----:B------:R-:W-:Y:S01]  /*12250*/  @!P3 IADD3 R12, P6, R2, UR42, RZ ;  /* 0x0000002a020cbc10 */ /* 0x000fe2000ffde0ff */
[----:B-1----:R-:W-:-:S03]  /*12260*/  @!P3 IMAD R23, R232, R17, RZ ;  /* 0x00000011e817b224 */ /* 0x002fc600078e02ff */
[----:B------:R-:W-:Y:S01]  /*12270*/  @!P3 IADD3.X R13, R3, UR41, RZ, P6, !PT ;  /* 0x00000029030dbc10 */ /* 0x000fe2000b7fe4ff */
[----:B------:R0:W-:Y:S04]  /*12280*/  @!P5 STG.E.U8 desc[UR50][R10.64+0x38], R21 ;  /* 0x000038150a00d986 */ /* 0x0001e8000c101132 */
[----:B------:R1:W-:Y:S01]  /*12290*/  @!P3 STG.E.U8 desc[UR50][R12.64+0x39], R23 ;  /* 0x000039170c00b986 */ /* 0x0003e2000c101132 */
[----:B------:R-:W-:-:S13]  /*122a0*/  ISETP.LT.OR P3, PT, R0, 0x21, !P1 ;  /* 0x000000210000780c */ /* 0x000fda0004f61670 */
[----:B--2---:R-:W-:-:S05]  /*122b0*/  @!P3 IMAD R233, R216, R17, RZ ;  /* 0x00000011d8e9b224 */ /* 0x004fca00078e02ff */
[----:B------:R-:W-:Y:S01]  /*122c0*/  @!P3 STG.E.U8 desc[UR50][R8.64+0x20], R233 ;  /* 0x000020e90800b986 */ /* 0x000fe2000c101132 */
[C---:B------:R-:W-:Y:S02]  /*122d0*/  ISETP.LT.OR P3, PT, R0.reuse, 0x22, !P1 ;  /* 0x000000220000780c */ /* 0x040fe40004f61670 */
[----:B------:R-:W-:-:S11]  /*122e0*/  ISETP.LT.OR P5, PT, R0, 0x21, !P0 ;  /* 0x000000210000780c */ /* 0x000fd600047a1670 */
[----:B------:R-:W-:-:S05]  /*122f0*/  @!P3 IMAD R217, R217, R17, RZ ;  /* 0x00000011d9d9b224 */ /* 0x000fca00078e02ff */
[----:B------:R-:W-:Y:S01]  /*12300*/  @!P3 STG.E.U8 desc[UR50][R8.64+0x21], R217 ;  /* 0x000021d90800b986 */ /* 0x000fe2000c101132 */
[----:B------:R-:W-:Y:S02]  /*12310*/  ISETP.LT.OR P3, PT, R0, 0x22, !P0 ;  /* 0x000000220000780c */ /* 0x000fe40004761670 */
[----:B0-----:R-:W-:-:S04]  /*12320*/  @!P5 IADD3 R10, P6, R8, UR42, RZ ;  /* 0x0000002a080adc10 */ /* 0x001fc8000ffde0ff */
[----:B------:R-:W-:Y:S01]  /*12330*/  @!P5 IADD3.X R11, R9, UR41, RZ, P6, !PT ;  /* 0x00000029090bdc10 */ /* 0x000fe2000b7fe4ff */
[----:B------:R-:W-:-:S06]  /*12340*/  @!P5 IMAD R21, R218, R17, RZ ;  /* 0x00000011da15d224 */ /* 0x000fcc00078e02ff */
[----:B-1----:R-:W-:Y:S01]  /*12350*/  @!P3 IADD3 R12, P6, R8, UR42, RZ ;  /* 0x0000002a080cbc10 */ /* 0x002fe2000ffde0ff */
[----:B------:R-:W-:-:S03]  /*12360*/  @!P3 IMAD R219, R219, R17, RZ ;  /* 0x00000011dbdbb224 */ /* 0x000fc600078e02ff */
[----:B------:R-:W-:Y:S01]  /*12370*/  @!P3 IADD3.X R13, R9, UR41, RZ, P6, !PT ;  /* 0x00000029090dbc10 */ /* 0x000fe2000b7fe4ff */
[----:B------:R0:W-:Y:S04]  /*12380*/  @!P5 STG.E.U8 desc[UR50][R10.64+0x20], R21 ;  /* 0x000020150a00d986 */ /* 0x0001e8000c101132 */
[----:B------:R1:W-:Y:S01]  /*12390*/  @!P3 STG.E.U8 desc[UR50][R12.64+0x21], R219 ;  /* 0x000021db0c00b986 */ /* 0x0003e2000c101132 */
[----:B------:R-:W-:-:S13]  /*123a0*/  ISETP.LT.OR P3, PT, R0, 0x29, !P1 ;  /* 0x000000290000780c */ /* 0x000fda0004f61670 */
[----:B------:R-:W-:-:S05]  /*123b0*/  @!P3 IMAD R23, R220, R17, RZ ;  /* 0x00000011dc17b224 */ /* 0x000fca00078e02ff */
[----:B------:R2:W-:Y:S01]  /*123c0*/  @!P3 STG.E.U8 desc[UR50][R8.64+0x28], R23 ;  /* 0x000028170800b986 */ /* 0x0005e2000c101132 */
        /* <DEDUP_REMOVED lines=12> */
[----:B------:R-:W-:Y:S01]  /*12490*/  @!P3 STG.E.U8 desc[UR50][R12.64+0x29], R223 ;  /* 0x000029df0c00b986 */ /* 0x000fe2000c101132 */
[----:B------:R-:W-:-:S13]  /*124a0*/  ISETP.LT.OR P3, PT, R0, 0x31, !P1 ;  /* 0x000000310000780c */ /* 0x000fda0004f61670 */
[----:B--2---:R-:W-:-:S05]  /*124b0*/  @!P3 IMAD R23, R224, R17, RZ ;  /* 0x00000011e017b224 */ /* 0x004fca00078e02ff */
        /* <DEDUP_REMOVED lines=9> */
[----:B------:R-:W-:Y:S01]  /*12550*/  @!P3 IADD3 R20, P6, R8, UR42, RZ ;  /* 0x0000002a0814bc10 */ /* 0x000fe2000ffde0ff */
[----:B------:R-:W-:-:S03]  /*12560*/  @!P3 IMAD R227, R227, R17, RZ ;  /* 0x00000011e3e3b224 */ /* 0x000fc600078e02ff */
[----:B------:R-:W-:Y:S01]  /*12570*/  @!P3 IADD3.X R21, R9, UR41, RZ, P6, !PT ;  /* 0x000000290915bc10 */ /* 0x000fe2000b7fe4ff */
[----:B------:R0:W-:Y:S04]  /*12580*/  @!P5 STG.E.U8 desc[UR50][R10.64+0x30], R217 ;  /* 0x000030d90a00d986 */ /* 0x0001e8000c101132 */
[----:B------:R-:W-:Y:S01]  /*12590*/  @!P3 STG.E.U8 desc[UR50][R20.64+0x31], R227 ;  /* 0x000031e31400b986 */ /* 0x000fe2000c101132 */
[----:B------:R-:W-:-:S13]  /*125a0*/  ISETP.LT.OR P3, PT, R0, 0x39, !P1 ;  /* 0x000000390000780c */ /* 0x000fda0004f61670 */
[----:B-1----:R-:W-:-:S05]  /*125b0*/  @!P3 IMAD R23, R228, R17, RZ ;  /* 0x00000011e417b224 */ /* 0x002fca00078e02ff */
[----:B------:R1:W-:Y:S01]  /*125c0*/  @!P3 STG.E.U8 desc[UR50][R8.64+0x38], R23 ;  /* 0x000038170800b986 */ /* 0x0003e2000c101132 */
[C---:B------:R-:W-:Y:S02]  /*125d0*/  ISETP.LT.OR P3, PT, R0.reuse, 0x3a, !P1 ;  /* 0x0000003a0000780c */ /* 0x040fe40004f61670 */
[----:B------:R-:W-:-:S11]  /*125e0*/  ISETP.LT.OR P5, PT, R0, 0x39, !P0 ;  /* 0x000000390000780c */ /* 0x000fd600047a1670 */
[----:B------:R-:W-:-:S05]  /*125f0*/  @!P3 IMAD R229, R229, R17, RZ ;  /* 0x00000011e5e5b224 */ /* 0x000fca00078e02ff */
[----:B------:R-:W-:Y:S01]  /*12600*/  @!P3 STG.E.U8 desc[UR50][R8.64+0x39], R229 ;  /* 0x000039e50800b986 */ /* 0x000fe2000c101132 */
[----:B------:R-:W-:Y:S02]  /*12610*/  ISETP.LT.OR P3, PT, R0, 0x3a, !P0 ;  /* 0x0000003a0000780c */ /* 0x000fe40004761670 */
[----:B------:R-:W-:Y:S02]  /*12620*/  @!P5 IADD3 R12, P6, R8, UR42, RZ ;  /* 0x0000002a080cdc10 */ /* 0x000fe4000ffde0ff */
[----:B------:R-:W-:Y:S02]  /*12630*/  LOP3.LUT R19, R19, 0xffffffbf, RZ, 0xc0, !PT ;  /* 0xffffffbf13137812 */ /* 0x000fe400078ec0ff */
[----:B------:R-:W-:Y:S01]  /*12640*/  @!P5 IADD3.X R13, R9, UR41, RZ, P6, !PT ;  /* 0x00000029090ddc10 */ /* 0x000fe2000b7fe4ff */
[----:B0-----:R-:W-:Y:S01]  /*12650*/  @!P5 IMAD R217, R230, R17, RZ ;  /* 0x00000011e6d9d224 */ /* 0x001fe200078e02ff */
[----:B------:R-:W-:-:S05]  /*12660*/  @P2 LOP3.LUT R19, R19, 0x40, RZ, 0xfc, !PT ;  /* 0x0000004013132812 */ /* 0x000fca00078efcff */
[----:B------:R-:W-:Y:S01]  /*12670*/  @!P3 IADD3 R10, P6, R8, UR42, RZ ;  /* 0x0000002a080abc10 */ /* 0x000fe2000ffde0ff */
[----:B------:R-:W-:Y:S01]  /*12680*/  @!P3 IMAD R231, R231, R17, RZ ;  /* 0x00000011e7e7b224 */ /* 0x000fe200078e02ff */
[----:B------:R-:W-:Y:S02]  /*12690*/  ISETP.GE.AND P2, PT, R22, 0x1, PT ;  /* 0x000000011600780c */ /* 0x000fe40003f46270 */
[----:B------:R-:W-:Y:S01]  /*126a0*/  @!P3 IADD3.X R11, R9, UR41, RZ, P6, !PT ;  /* 0x00000029090bbc10 */ /* 0x000fe2000b7fe4ff */
[----:B------:R0:W-:Y:S04]  /*126b0*/  @!P5 STG.E.U8 desc[UR50][R12.64+0x38], R217 ;  /* 0x000038d90c00d986 */ /* 0x0001e8000c101132 */
[----:B------:R2:W-:Y:S01]  /*126c0*/  @!P3 STG.E.U8 desc[UR50][R10.64+0x39], R231 ;  /* 0x000039e70a00b986 */ /* 0x0005e2000c101132 */
[----:B------:R-:W-:-:S13]  /*126d0*/  ISETP.LT.OR P3, PT, R0, 0x41, !P2 ;  /* 0x000000410000780c */ /* 0x000fda0005761670 */
[----:B------:R-:W-:-:S05]  /*126e0*/  @!P3 IMAD R219, R200, R17, RZ ;  /* 0x00000011c8dbb224 */ /* 0x000fca00078e02ff */
[----:B------:R-:W-:Y:S01]  /*126f0*/  @!P3 STG.E.U8 desc[UR50][R6.64+0x40], R219 ;  /* 0x000040db0600b986 */ /* 0x000fe2000c101132 */
[C---:B------:R-:W-:Y:S02]  /*12700*/  ISETP.LT.OR P3, PT, R0.reuse, 0x42, !P2 ;  /* 0x000000420000780c */ /* 0x040fe40005761670 */
[----:B-1----:R-:W-:Y:S02]  /*12710*/  P2R R23, PR, RZ, 0x2 ;  /* 0x00000002ff177803 */ /* 0x002fe40000000000 */
[----:B------:R-:W-:-:S09]  /*12720*/  ISETP.LT.OR P1, PT, R0, 0x41, !P4 ;  /* 0x000000410000780c */ /* 0x000fd20006721670 */
[----:B------:R-:W-:-:S05]  /*12730*/  @!P3 IMAD R201, R201, R17, RZ ;  /* 0x00000011c9c9b224 */ /* 0x000fca00078e02ff */
[----:B------:R-:W-:Y:S01]  /*12740*/  @!P3 STG.E.U8 desc[UR50][R6.64+0x41], R201 ;  /* 0x000041c90600b986 */ /* 0x000fe2000c101132 */
[----:B------:R-:W-:Y:S01]  /*12750*/  ISETP.LT.OR P3, PT, R0, 0x42, !P4 ;  /* 0x000000420000780c */ /* 0x000fe20006761670 */
[----:B0-----:R-:W-:-:S12]  /*12760*/  @!P1 IMAD R13, R202, R17, RZ ;  /* 0x00000011ca0d9224 */ /* 0x001fd800078e02ff */
[----:B------:R-:W-:Y:S01]  /*12770*/  @!P3 IADD3 R20, P5, R6, UR42, RZ ;  /* 0x0000002a0614bc10 */ /* 0x000fe2000ffbe0ff */
[----:B------:R-:W-:-:S03]  /*12780*/  @!P3 IMAD R203, R203, R17, RZ ;  /* 0x00000011cbcbb224 */ /* 0x000fc600078e02ff */
[----:B------:R-:W-:Y:S01]  /*12790*/  @!P3 IADD3.X R21, R7, UR41, RZ, P5, !PT ;  /* 0x000000290715bc10 */ /* 0x000fe2000affe4ff */
[----:B------:R-:W-:Y:S04]  /*127a0*/  @!P1 STG.E.U8 desc[UR50][R14.64+0x40], R13 ;  /* 0x0000400d0e009986 */ /* 0x000fe8000c101132 */
[----:B------:R0:W-:Y:S01]  /*127b0*/  @!P3 STG.E.U8 desc[UR50][R20.64+0x41], R203 ;  /* 0x000041cb1400b986 */ /* 0x0001e2000c101132 */
[----:B------:R-:W-:-:S13]  /*127c0*/  ISETP.LT.OR P3, PT, R0, 0x49, !P2 ;  /* 0x000000490000780c */ /* 0x000fda0005761670 */
[----:B------:R-:W-:-:S05]  /*127d0*/  @!P3 IMAD R217, R204, R17, RZ ;  /* 0x00000011ccd9b224 */ /* 0x000fca00078e02ff */
[----:B------:R-:W-:Y:S01]  /*127e0*/  @!P3 STG.E.U8 desc[UR50][R6.64+0x48], R217 ;  /* 0x000048d90600b986 */ /* 0x000fe2000c101132 */
[C---:B------:R-:W-:Y:S02]  /*127f0*/  ISETP.LT.OR P3, PT, R0.reuse, 0x4a, !P2 ;  /* 0x0000004a0000780c */ /* 0x040fe40005761670 */
[----:B------:R-:W-:-:S11]  /*12800*/  ISETP.LT.OR P5, PT, R0, 0x49, !P4 ;  /* 0x000000490000780c */ /* 0x000fd600067a1670 */
[----:B------:R-:W-:-:S05]  /*12810*/  @!P3 IMAD R205, R205, R17, RZ ;  /* 0x00000011cdcdb224 */ /* 0x000fca00078e02ff */
[----:B------:R-:W-:Y:S01]  /*12820*/  @!P3 STG.E.U8 desc[UR50][R6.64+0x49], R205 ;  /* 0x000049cd0600b986 */ /* 0x000fe2000c101132 */
[----:B------:R-:W-:Y:S02]  /*12830*/  ISETP.LT.OR P3, PT, R0, 0x4a, !P4 ;  /* 0x0000004a0000780c */ /* 0x000fe40006761670 */
[----:B--2---:R-:W-:-:S04]  /*12840*/  @!P5 IADD3 R10, P6, R6, UR42, RZ ;  /* 0x0000002a060adc10 */ /* 0x004fc8000ffde0ff */
[----:B------:R-:W-:Y:S01]  /*12850*/  @!P5 IADD3.X R11, R7, UR41, RZ, P6, !PT ;  /* 0x00000029070bdc10 */ /* 0x000fe2000b7fe4ff */
[----:B0-----:R-:W-:-:S06]  /*12860*/  @!P5 IMAD R21, R206, R17, RZ ;  /* 0x00000011ce15d224 */ /* 0x001fcc00078e02ff */
[----:B------:R-:W-:Y:S01]  /*12870*/  @!P3 IADD3 R200, P6, R6, UR42, RZ ;  /* 0x0000002a06c8bc10 */ /* 0x000fe2000ffde0ff */
[----:B------:R-:W-:-:S03]  /*12880*/  @!P3 IMAD R207, R207, R17, RZ ;  /* 0x00000011cfcfb224 */ /* 0x000fc600078e02ff */
[----:B------:R-:W-:Y:S01]  /*12890*/  @!P3 IADD3.X R201, R7, UR41, RZ, P6, !PT ;  /* 0x0000002907c9bc10 */ /* 0x000fe2000b7fe4ff */
[----:B------:R0:W-:Y:S04]  /*128a0*/  @!P5 STG.E.U8 desc[UR50][R10.64+0x48], R21 ;  /* 0x000048150a00d986 */ /* 0x0001e8000c101132 */
[----:B------:R-:W-:Y:S01]  /*128b0*/  @!P3 STG.E.U8 desc[UR50][R200.64+0x49], R207 ;  /* 0x000049cfc800b986 */ /* 0x000fe2000c101132 */
[----:B------:R-:W-:-:S13]  /*128c0*/  ISETP.LT.OR P3, PT, R0, 0x51, !P2 ;  /* 0x000000510000780c */ /* 0x000fda0005761670 */
[----:B------:R-:W-:-:S05]  /*128d0*/  @!P3 IMAD R203, R208, R17, RZ ;  /* 0x00000011d0cbb224 */ /* 0x000fca00078e02ff */
[----:B------:R-:W-:Y:S01]  /*128e0*/  @!P3 STG.E.U8 desc[UR50][R6.64+0x50], R203 ;  /* 0x000050cb0600b986 */ /* 0x000fe2000c101132 */
[C---:B------:R-:W-:Y:S02]  /*128f0*/  ISETP.LT.OR P3, PT, R0.reuse, 0x52, !P2 ;  /* 0x000000520000780c */ /* 0x040fe40005761670 */
[C---:B------:R-:W-:Y:S02]  /*12900*/  ISETP.LT.OR P6, PT, R0.reuse, 0x51, !P4 ;  /* 0x000000510000780c */ /* 0x040fe400067c1670 */
[----:B------:R-:W-:-:S09]  /*12910*/  ISETP.LT.OR P5, PT, R0, 0x52, !P4 ;  /* 0x000000520000780c */ /* 0x000fd200067a1670 */
[----:B------:R-:W-:Y:S02]  /*12920*/  @!P3 IMAD R209, R209, R17, RZ ;  /* 0x00000011d1d1b224 */ /* 0x000fe400078e02ff */
[----:B------:R-:W-:-:S03]  /*12930*/  @!P6 IADD3 R12, P1, R6, UR42, RZ ;  /* 0x0000002a060cec10 */ /* 0x000fc6000ff3e0ff */
[----:B------:R-:W-:Y:S01]  /*12940*/  @!P3 STG.E.U8 desc[UR50][R6.64+0x51], R209 ;  /* 0x000051d10600b986 */ /* 0x000fe2000c101132 */
[----:B------:R-:W-:Y:S01]  /*12950*/  @!P5 IADD3 R14, P3, R6, UR42, RZ ;  /* 0x0000002a060edc10 */ /* 0x000fe2000ff7e0ff */
[-C--:B0-----:R-:W-:Y:S01]  /*12960*/  @!P6 IMAD R11, R210, R17.reuse, RZ ;  /* 0x00000011d20be224 */ /* 0x081fe200078e02ff */
[----:B------:R-:W-:Y:S01]  /*12970*/  @!P6 IADD3.X R13, R7, UR41, RZ, P1, !PT ;  /* 0x00000029070dec10 */ /* 0x000fe20008ffe4ff */
[----:B------:R-:W-:Y:S01]  /*12980*/  @!P5 IMAD R211, R211, R17, RZ ;  /* 0x00000011d3d3d224 */ /* 0x000fe200078e02ff */
[----:B------:R-:W-:Y:S02]  /*12990*/  @!P5 IADD3.X R15, R7, UR41, RZ, P3, !PT ;  /* 0x00000029070fdc10 */ /* 0x000fe40009ffe4ff */
[C---:B------:R-:W-:Y:S01]  /*129a0*/  ISETP.LT.OR P3, PT, R0.reuse, 0x59, !P4 ;  /* 0x000000590000780c */ /* 0x040fe20006761670 */
[----:B------:R-:W-:Y:S04]  /*129b0*/  @!P6 STG.E.U8 desc[UR50][R12.64+0x50], R11 ;  /* 0x0000500b0c00e986 */ /* 0x000fe8000c101132 */
[----:B------:R0:W-:Y:S01]  /*129c0*/  @!P5 STG.E.U8 desc[UR50][R14.64+0x51], R211 ;  /* 0x000051d30e00d986 */ /* 0x0001e2000c101132 */
[----:B------:R-:W-:-:S07]  /*129d0*/  ISETP.LT.OR P5, PT, R0, 0x59, !P2 ;  /* 0x000000590000780c */ /* 0x000fce00057a1670 */
[----:B------:R-:W-:-:S04]  /*129e0*/  @!P3 IADD3 R20, P1, R6, UR42, RZ ;  /* 0x0000002a0614bc10 */ /* 0x000fc8000ff3e0ff */
[----:B------:R-:W-:Y:S02]  /*129f0*/  @!P3 IADD3.X R21, R7, UR41, RZ, P1, !PT ;  /* 0x000000290715bc10 */ /* 0x000fe40008ffe4ff */
[----:B------:R-:W-:Y:S01]  /*12a00*/  ISETP.NE.AND P1, PT, R23, RZ, PT ;  /* 0x000000ff1700720c */ /* 0x000fe20003f25270 */
[----:B------:R-:W-:-:S05]  /*12a10*/  @!P5 IMAD R23, R212, R17, RZ ;  /* 0x00000011d417d224 */ /* 0x000fca00078e02ff */
[----:B------:R1:W-:Y:S01]  /*12a20*/  @!P5 STG.E.U8 desc[UR50][R6.64+0x58], R23 ;  /* 0x000058170600d986 */ /* 0x0003e2000c101132 */
[----:B------:R-:W-:-:S13]  /*12a30*/  ISETP.LT.OR P5, PT, R0, 0x5a, !P2 ;  /* 0x0000005a0000780c */ /* 0x000fda00057a1670 */
        /* <DEDUP_REMOVED lines=9> */
[----:B------:R-:W-:-:S04]  /*12ad0*/  ISETP.GE.AND P5, PT, R22, 0x81, PT ;  /* 0x000000811600780c */ /* 0x000fc80003fa6270 */
[C---:B------:R-:W-:Y:S02]  /*12ae0*/  ISETP.LT.OR P3, PT, R0.reuse, 0x41, !P5 ;  /* 0x000000410000780c */ /* 0x040fe40006f61670 */
[----:B------:R-:W-:-:S11]  /*12af0*/  ISETP.LT.OR P2, PT, R0, 0x61, !P4 ;  /* 0x000000610000780c */ /* 0x000fd60006741670 */
[----:B-1----:R-:W-:-:S05]  /*12b00*/  @!P3 IMAD R23, R184, R17, RZ ;  /* 0x00000011b817b224 */ /* 0x002fca00078e02ff */
[----:B------:R1:W-:Y:S01]  /*12b10*/  @!P3 STG.E.U8 desc[UR50][R4.64+0x40], R23 ;  /* 0x000040170400b986 */ /* 0x0003e2000c101132 */
[----:B------:R-:W-:Y:S02]  /*12b20*/  ISETP.LT.OR P3, PT, R0, 0x42, !P5 ;  /* 0x000000420000780c */ /* 0x000fe40006f61670 */
[----:B------:R-:W-:-:S04]  /*12b30*/  @!P2 IADD3 R10, P6, R6, UR42, RZ ;  /* 0x0000002a060aac10 */ /* 0x000fc8000ffde0ff */
[----:B------:R-:W-:Y:S02]  /*12b40*/  @!P2 IADD3.X R11, R7, UR41, RZ, P6, !PT ;  /* 0x00000029070bac10 */ /* 0x000fe4000b7fe4ff */
[----:B------:R-:W-:-:S05]  /*12b50*/  ISETP.GE.AND P6, PT, R22, 0x89, PT ;  /* 0x000000891600780c */ /* 0x000fca0003fc6270 */
[----:B------:R-:W-:-:S05]  /*12b60*/  @!P3 IMAD R185, R185, R17, RZ ;  /* 0x00000011b9b9b224 */ /* 0x000fca00078e02ff */
[----:B------:R2:W-:Y:S01]  /*12b70*/  @!P3 STG.E.U8 desc[UR50][R4.64+0x41], R185 ;  /* 0x000041b90400b986 */ /* 0x0005e2000c101132 */
[----:B------:R-:W-:-:S13]  /*12b80*/  ISETP.LT.OR P3, PT, R0, 0x41, !P6 ;  /* 0x000000410000780c */ /* 0x000fda0007761670 */
[----:B------:R-:W-:-:S04]  /*12b90*/  @!P3 IADD3 R12, P5, R4, UR42, RZ ;  /* 0x0000002a040cbc10 */ /* 0x000fc8000ffbe0ff */
[----:B------:R-:W-:Y:S02]  /*12ba0*/  @!P3 IADD3.X R13, R5, UR41, RZ, P5, !PT ;  /* 0x00000029050dbc10 */ /* 0x000fe4000affe4ff */
[----:B------:R-:W-:Y:S01]  /*12bb0*/  ISETP.LT.OR P5, PT, R0, 0x42, !P6 ;  /* 0x000000420000780c */ /* 0x000fe200077a1670 */
[----:B0-----:R-:W-:-:S12]  /*12bc0*/  @!P3 IMAD R201, R186, R17, RZ ;  /* 0x00000011bac9b224 */ /* 0x001fd800078e02ff */
[----:B------:R-:W-:Y:S01]  /*12bd0*/  @!P5 IADD3 R14, P6, R4, UR42, RZ ;  /* 0x0000002a040edc10 */ /* 0x000fe2000ffde0ff */
[----:B------:R-:W-:-:S03]  /*12be0*/  @!P5 IMAD R187, R187, R17, RZ ;  /* 0x00000011bbbbd224 */ /* 0x000fc600078e02ff */
[----:B------:R-:W-:Y:S01]  /*12bf0*/  @!P5 IADD3.X R15, R5, UR41, RZ, P6, !PT ;  /* 0x00000029050fdc10 */ /* 0x000fe2000b7fe4ff */
[----:B------:R0:W-:Y:S04]  /*12c00*/  @!P3 STG.E.U8 desc[UR50][R12.64+0x40], R201 ;  /* 0x000040c90c00b986 */ /* 0x0001e8000c101132 */
[----:B------:R-:W-:Y:S01]  /*12c10*/  @!P5 STG.E.U8 desc[UR50][R14.64+0x41], R187 ;  /* 0x000041bb0e00d986 */ /* 0x000fe2000c101132 */
[----:B------:R-:W-:-:S04]  /*12c20*/  ISETP.GE.AND P5, PT, R22, 0x81, PT ;  /* 0x000000811600780c */ /* 0x000fc80003fa6270 */
[----:B------:R-:W-:-:S13]  /*12c30*/  ISETP.LT.OR P3, PT, R0, 0x49, !P5 ;  /* 0x000000490000780c */ /* 0x000fda0006f61670 */
[----:B-1----:R-:W-:-:S05]  /*12c40*/  @!P3 IMAD R23, R188, R17, RZ ;  /* 0x00000011bc17b224 */ /* 0x002fca00078e02ff */
[----:B------:R1:W-:Y:S01]  /*12c50*/  @!P3 STG.E.U8 desc[UR50][R4.64+0x48], R23 ;  /* 0x000048170400b986 */ /* 0x0003e2000c101132 */
[----:B------:R-:W-:Y:S02]  /*12c60*/  ISETP.LT.OR P3, PT, R0, 0x4a, !P5 ;  /* 0x0000004a0000780c */ /* 0x000fe40006f61670 */
[----:B------:R-:W-:-:S11]  /*12c70*/  ISETP.GE.AND P6, PT, R22, 0x89, PT ;  /* 0x000000891600780c */ /* 0x000fd60003fc6270 */
[----:B------:R-:W-:-:S05]  /*12c80*/  @!P3 IMAD R189, R189, R17, RZ ;  /* 0x00000011bdbdb224 */ /* 0x000fca00078e02ff */
[----:B------:R-:W-:Y:S01]  /*12c90*/  @!P3 STG.E.U8 desc[UR50][R4.64+0x49], R189 ;  /* 0x000049bd0400b986 */ /* 0x000fe2000c101132 */
[----:B------:R-:W-:-:S13]  /*12ca0*/  ISETP.LT.OR P3, PT, R0, 0x49, !P6 ;  /* 0x000000490000780c */ /* 0x000fda0007761670 */
[----:B------:R-:W-:-:S04]  /*12cb0*/  @!P3 IADD3 R20, P5, R4, UR42, RZ ;  /* 0x0000002a0414bc10 */ /* 0x000fc8000ffbe0ff */
[----:B------:R-:W-:Y:S02]  /*12cc0*/  @!P3 IADD3.X R21, R5, UR41, RZ, P5, !PT ;  /* 0x000000290515bc10 */ /* 0x000fe4000affe4ff */
[----:B------:R-:W-:Y:S01]  /*12cd0*/  ISETP.LT.OR P5, PT, R0, 0x4a, !P6 ;  /* 0x0000004a0000780c */ /* 0x000fe200077a1670 */
[----:B--2---:R-:W-:-:S12]  /*12ce0*/  @!P3 IMAD R185, R190, R17, RZ ;  /* 0x00000011beb9b224 */ /* 0x004fd800078e02ff */
[----:B0-----:R-:W-:Y:S01]  /*12cf0*/  @!P5 IADD3 R12, P6, R4, UR42, RZ ;  /* 0x0000002a040cdc10 */ /* 0x001fe2000ffde0ff */
[----:B------:R-:W-:-:S03]  /*12d00*/  @!P5 IMAD R191, R191, R17, RZ ;  /* 0x00000011bfbfd224 */ /* 0x000fc600078e02ff */
[----:B------:R-:W-:Y:S01]  /*12d10*/  @!P5 IADD3.X R13, R5, UR41, RZ, P6, !PT ;  /* 0x00000029050ddc10 */ /* 0x000fe2000b7fe4ff */
[----:B------:R0:W-:Y:S04]  /*12d20*/  @!P3 STG.E.U8 desc[UR50][R20.64+0x48], R185 ;  /* 0x000048b91400b986 */ /* 0x0001e8000c101132 */
[----:B------:R2:W-:Y:S01]  /*12d30*/  @!P5 STG.E.U8 desc[UR50][R12.64+0x49], R191 ;  /* 0x000049bf0c00d986 */ /* 0x0005e2000c101132 */
        /* <DEDUP_REMOVED lines=12> */
[----:B0-----:R-:W-:-:S12]  /*12e00*/  @!P3 IMAD R185, R194, R17, RZ ;  /* 0x00000011c2b9b224 */ /* 0x001fd800078e02ff */
[----:B--2---:R-:W-:Y:S01]  /*12e10*/  @!P5 IADD3 R12, P6, R4, UR42, RZ ;  /* 0x0000002a040cdc10 */ /* 0x004fe2000ffde0ff */
        /* <DEDUP_REMOVED lines=17> */
[----:B------:R-:W-:-:S04]  /*12f30*/  @!P5 IADD3 R14, P6, R4, UR42, RZ ;  /* 0x0000002a040edc10 */ /* 0x000fc8000ffde0ff */
[----:B------:R-:W-:Y:S02]  /*12f40*/  @!P5 IADD3.X R15, R5, UR41, RZ, P6, !PT ;  /* 0x00000029050fdc10 */ /* 0x000fe4000b7fe4ff */
[----:B------:R-:W-:Y:S01]  /*12f50*/  ISETP.GE.AND P6, PT, R22, 0x101, PT ;  /* 0x000001011600780c */ /* 0x000fe20003fc6270 */
[----:B------:R0:W-:Y:S03]  /*12f60*/  @!P3 STG.E.U8 desc[UR50][R20.64+0x58], R185 ;  /* 0x000058b91400b986 */ /* 0x0001e6000c101132 */
[----:B------:R-:W-:Y:S01]  /*12f70*/  ISETP.LT.OR P3, PT, R0, 0x41, !P6 ;  /* 0x000000410000780c */ /* 0x000fe20007761670 */
[----:B------:R-:W-:-:S05]  /*12f80*/  @!P5 IMAD R199, R199, R17, RZ ;  /* 0x00000011c7c7d224 */ /* 0x000fca00078e02ff */
[----:B------:R2:W-:Y:S07]  /*12f90*/  @!P5 STG.E.U8 desc[UR50][R14.64+0x59], R199 ;  /* 0x000059c70e00d986 */ /* 0x0005ee000c101132 */
[----:B-1----:R-:W-:-:S05]  /*12fa0*/  @!P3 IMAD R23, R168, R17, RZ ;  /* 0x00000011a817b224 */ /* 0x002fca00078e02ff */
[----:B------:R1:W-:Y:S01]  /*12fb0*/  @!P3 STG.E.U8 desc[UR50][R2.64+0x40], R23 ;  /* 0x000040170200b986 */ /* 0x0003e2000c101132 */
[----:B------:R-:W-:Y:S02]  /*12fc0*/  ISETP.LT.OR P3, PT, R0, 0x42, !P6 ;  /* 0x000000420000780c */ /* 0x000fe40007761670 */
[----:B------:R-:W-:-:S11]  /*12fd0*/  LOP3.LUT P2, RZ, R19, 0x40, RZ, 0xc0, !PT ;  /* 0x0000004013ff7812 */ /* 0x000fd6000784c0ff */
[----:B------:R-:W-:-:S05]  /*12fe0*/  @!P3 IMAD R169, R169, R17, RZ ;  /* 0x00000011a9a9b224 */ /* 0x000fca00078e02ff */
[----:B------:R3:W-:Y:S01]  /*12ff0*/  @!P3 STG.E.U8 desc[UR50][R2.64+0x41], R169 ;  /* 0x000041a90200b986 */ /* 0x0007e2000c101132 */
[----:B------:R-:W-:-:S13]  /*13000*/  ISETP.LT.OR P3, PT, R0, 0x41, !P2 ;  /* 0x000000410000780c */ /* 0x000fda0005761670 */
[----:B------:R-:W-:-:S04]  /*13010*/  @!P3 IADD3 R12, P5, R2, UR42, RZ ;  /* 0x0000002a020cbc10 */ /* 0x000fc8000ffbe0ff */
[----:B------:R-:W-:Y:S02]  /*13020*/  @!P3 IADD3.X R13, R3, UR41, RZ, P5, !PT ;  /* 0x00000029030dbc10 */ /* 0x000fe4000affe4ff */
[----:B------:R-:W-:Y:S01]  /*13030*/  ISETP.LT.OR P5, PT, R0, 0x42, !P2 ;  /* 0x000000420000780c */ /* 0x000fe200057a1670 */
[----:B0-----:R-:W-:-:S12]  /*13040*/  @!P3 IMAD R185, R170, R17, RZ ;  /* 0x00000011aab9b224 */ /* 0x001fd800078e02ff */
[----:B--2---:R-:W-:-:S04]  /*13050*/  @!P5 IADD3 R14, P6, R2, UR42, RZ ;  /* 0x0000002a020edc10 */ /* 0x004fc8000ffde0ff */
[----:B------:R-:W-:Y:S02]  /*13060*/  @!P5 IADD3.X R15, R3, UR41, RZ, P6, !PT ;  /* 0x00000029030fdc10 */ /* 0x000fe4000b7fe4ff */
[----:B------:R-:W-:Y:S01]  /*13070*/  ISETP.GE.AND P6, PT, R22, 0x101, PT ;  /* 0x000001011600780c */ /* 0x000fe20003fc6270 */
[----:B------:R0:W-:Y:S03]  /*13080*/  @!P3 STG.E.U8 desc[UR50][R12.64+0x40], R185 ;  /* 0x000040b90c00b986 */ /* 0x0001e6000c101132 */
[----:B------:R-:W-:Y:S01]  /*13090*/  ISETP.LT.OR P3, PT, R0, 0x49, !P6 ;  /* 0x000000490000780c */ /* 0x000fe20007761670 */
[----:B------:R-:W-:-:S05]  /*130a0*/  @!P5 IMAD R171, R171, R17, RZ ;  /* 0x00000011ababd224 */ /* 0x000fca00078e02ff */
[----:B------:R-:W-:Y:S07]  /*130b0*/  @!P5 STG.E.U8 desc[UR50][R14.64+0x41], R171 ;  /* 0x000041ab0e00d986 */ /* 0x000fee000c101132 */
[----:B-1----:R-:W-:-:S05]  /*130c0*/  @!P3 IMAD R23, R172, R17, RZ ;  /* 0x00000011ac17b224 */ /* 0x002fca00078e02ff */
[----:B------:R1:W-:Y:S01]  /*130d0*/  @!P3 STG.E.U8 desc[UR50][R2.64+0x48], R23 ;  /* 0x000048170200b986 */ /* 0x0003e2000c101132 */
[----:B------:R-:W-:-:S13]  /*130e0*/  ISETP.LT.OR P3, PT, R0, 0x4a, !P6 ;  /* 0x0000004a0000780c */ /* 0x000fda0007761670 */
[----:B------:R-:W-:-:S05]  /*130f0*/  @!P3 IMAD R173, R173, R17, RZ ;  /* 0x00000011adadb224 */ /* 0x000fca00078e02ff */
[----:B------:R-:W-:Y:S01]  /*13100*/  @!P3 STG.E.U8 desc[UR50][R2.64+0x49], R173 ;  /* 0x000049ad0200b986 */ /* 0x000fe2000c101132 */
[----:B------:R-:W-:-:S13]  /*13110*/  ISETP.LT.OR P3, PT, R0, 0x49, !P2 ;  /* 0x000000490000780c */ /* 0x000fda0005761670 */
[----:B------:R-:W-:-:S04]  /*13120*/  @!P3 IADD3 R20, P5, R2, UR42, RZ ;  /* 0x0000002a0214bc10 */ /* 0x000fc8000ffbe0ff */
[----:B------:R-:W-:Y:S02]  /*13130*/  @!P3 IADD3.X R21, R3, UR41, RZ, P5, !PT ;  /* 0x000000290315bc10 */ /* 0x000fe4000affe4ff */
[----:B------:R-:W-:Y:S01]  /*13140*/  ISETP.LT.OR P5, PT, R0, 0x4a, !P2 ;  /* 0x0000004a0000780c */ /* 0x000fe200057a1670 */
[----:B---3--:R-:W-:-:S12]  /*13150*/  @!P3 IMAD R169, R174, R17, RZ ;  /* 0x00000011aea9b224 */ /* 0x008fd800078e02ff */
[----:B0-----:R-:W-:-:S04]  /*13160*/  @!P5 IADD3 R12, P6, R2, UR42, RZ ;  /* 0x0000002a020cdc10 */ /* 0x001fc8000ffde0ff */
        /* <DEDUP_REMOVED lines=25> */
[C---:B------:R-:W-:Y:S02]  /*13300*/  ISETP.LT.OR P3, PT, R0.reuse, 0x5a, !P6 ;  /* 0x0000005a0000780c */ /* 0x040fe40007761670 */
[----:B------:R-:W-:-:S11]  /*13310*/  ISETP.LT.OR P5, PT, R0, 0x59, !P2 ;  /* 0x000000590000780c */ /* 0x000fd600057a1670 */
[----:B------:R-:W-:-:S05]  /*13320*/  @!P3 IMAD R181, R181, R17, RZ ;  /* 0x00000011b5b5b224 */ /* 0x000fca00078e02ff */
[----:B------:R-:W-:Y:S01]  /*13330*/  @!P3 STG.E.U8 desc[UR50][R2.64+0x59], R181 ;  /* 0x000059b50200b986 */ /* 0x000fe2000c101132 */
        /* <DEDUP_REMOVED lines=15> */
[----:B------:R2:W-:Y:S01]  /*13430*/  @!P3 STG.E.U8 desc[UR50][R8.64+0x41], R153 ;  /* 0x000041990800b986 */ /* 0x0005e2000c101132 */
[----:B------:R-:W-:Y:S02]  /*13440*/  ISETP.LT.OR P3, PT, R0, 0x42, !P0 ;  /* 0x000000420000780c */ /* 0x000fe40004761670 */
[----:B------:R-:W-:-:S04]  /*13450*/  @!P5 IADD3 R14, P6, R8, UR42, RZ ;  /* 0x0000002a080edc10 */ /* 0x000fc8000ffde0ff */
        /* <DEDUP_REMOVED lines=15> */
[----:B------:R-:W-:-:S04]  /*13550*/  @!P5 IADD3 R12, P6, R8, UR42, RZ ;  /* 0x0000002a080cdc10 */ /* 0x000fc8000ffde0ff */
[----:B------:R-:W-:Y:S01]  /*13560*/  @!P5 IADD3.X R13, R9, UR41, RZ, P6, !PT ;  /* 0x00000029090ddc10 */ /* 0x000fe2000b7fe4ff */
[----:B--2---:R-:W-:-:S06]  /*13570*/  @!P5 IMAD R153, R158, R17, RZ ;  /* 0x000000119e99d224 */ /* 0x004fcc00078e02ff */
[----:B0-----:R-:W-:Y:S01]  /*13580*/  @!P3 IADD3 R14, P6, R8, UR42, RZ ;  /* 0x0000002a080ebc10 */ /* 0x001fe2000ffde0ff */
        /* <DEDUP_REMOVED lines=30> */
[----:B0-----:R-:W-:Y:S01]  /*13770*/  @!P5 IMAD R153, R166, R17, RZ ;  /* 0x00000011a699d224 */ /* 0x001fe200078e02ff */
[----:B------:R-:W-:-:S05]  /*13780*/  P2R R168, PR, RZ, 0x4 ;  /* 0x00000004ffa87803 */ /* 0x000fca0000000000 */
[----:B------:R-:W-:Y:S01]  /*13790*/  @!P3 IADD3 R20, P6, R8, UR42, RZ ;  /* 0x0000002a0814bc10 */ /* 0x000fe2000ffde0ff */
[----:B------:R-:W-:Y:S01]  /*137a0*/  @!P3 IMAD R167, R167, R17, RZ ;  /* 0x00000011a7a7b224 */ /* 0x000fe200078e02ff */
[----:B------:R-:W-:Y:S02]  /*137b0*/  ISETP.GE.AND P2, PT, R22, 0x1, PT ;  /* 0x000000011600780c */ /* 0x000fe40003f46270 */
[----:B------:R-:W-:Y:S01]  /*137c0*/  @!P3 IADD3.X R21, R9, UR41, RZ, P6, !PT ;  /* 0x000000290915bc10 */ /* 0x000fe2000b7fe4ff */
[----:B------:R0:W-:Y:S04]  /*137d0*/  @!P5 STG.E.U8 desc[UR50][R14.64+0x58], R153 ;  /* 0x000058990e00d986 */ /* 0x0001e8000c101132 */
[----:B------:R-:W-:Y:S01]  /*137e0*/  @!P3 STG.E.U8 desc[UR50][R20.64+0x59], R167 ;  /* 0x000059a71400b986 */ /* 0x000fe2000c101132 */
[----:B------:R-:W-:-:S13]  /*137f0*/  ISETP.LT.OR P3, PT, R0, 0x61, !P2 ;  /* 0x000000610000780c */ /* 0x000fda0005761670 */
[----:B-1----:R-:W-:-:S05]  /*13800*/  @!P3 IMAD R23, R136, R17, RZ ;  /* 0x000000118817b224 */ /* 0x002fca00078e02ff */
[----:B------:R1:W-:Y:S01]  /*13810*/  @!P3 STG.E.U8 desc[UR50][R6.64+0x60], R23 ;  /* 0x000060170600b986 */ /* 0x0003e2000c101132 */
[C---:B------:R-:W-:Y:S02]  /*13820*/  ISETP.LT.OR P3, PT, R0.reuse, 0x62, !P2 ;  /* 0x000000620000780c */ /* 0x040fe40005761670 */
[----:B------:R-:W-:Y:S02]  /*13830*/  P2R R152, PR, RZ, 0x2 ;  /* 0x00000002ff987803 */ /* 0x000fe40000000000 */
[----:B------:R-:W-:-:S09]  /*13840*/  ISETP.LT.OR P1, PT, R0, 0x61, !P4 ;  /* 0x000000610000780c */ /* 0x000fd20006721670 */
[----:B------:R-:W-:-:S05]  /*13850*/  @!P3 IMAD R137, R137, R17, RZ ;  /* 0x000000118989b224 */ /* 0x000fca00078e02ff */
[----:B------:R2:W-:Y:S01]  /*13860*/  @!P3 STG.E.U8 desc[UR50][R6.64+0x61], R137 ;  /* 0x000061890600b986 */ /* 0x0005e2000c101132 */
[----:B------:R-:W-:Y:S01]  /*13870*/  ISETP.LT.OR P3, PT, R0, 0x62, !P4 ;  /* 0x000000620000780c */ /* 0x000fe20006761670 */
[----:B0-----:R-:W-:-:S12]  /*13880*/  @!P1 IMAD R153, R138, R17, RZ ;  /* 0x000000118a999224 */ /* 0x001fd800078e02ff */
[----:B------:R-:W-:Y:S01]  /*13890*/  @!P3 IADD3 R12, P5, R6, UR42, RZ ;  /* 0x0000002a060cbc10 */ /* 0x000fe2000ffbe0ff */
[----:B------:R-:W-:-:S03]  /*138a0*/  @!P3 IMAD R139, R139, R17, RZ ;  /* 0x000000118b8bb224 */ /* 0x000fc600078e02ff */
[----:B------:R-:W-:Y:S01]  /*138b0*/  @!P3 IADD3.X R13, R7, UR41, RZ, P5, !PT ;  /* 0x00000029070dbc10 */ /* 0x000fe2000affe4ff */
[----:B------:R-:W-:Y:S04]  /*138c0*/  @!P1 STG.E.U8 desc[UR50][R10.64+0x60], R153 ;  /* 0x000060990a009986 */ /* 0x000fe8000c101132 */
        /* <DEDUP_REMOVED lines=12> */
[----:B------:R-:W-:Y:S01]  /*13990*/  @!P3 IADD3 R20, P6, R6, UR42, RZ ;  /* 0x0000002a0614bc10 */ /* 0x000fe2000ffde0ff */
[----:B------:R-:W-:-:S03]  /*139a0*/  @!P3 IMAD R143, R143, R17, RZ ;  /* 0x000000118f8fb224 */ /* 0x000fc600078e02ff */
[----:B------:R-:W-:Y:S01]  /*139b0*/  @!P3 IADD3.X R21, R7, UR41, RZ, P6, !PT ;  /* 0x000000290715bc10 */ /* 0x000fe2000b7fe4ff */
[----:B------:R1:W-:Y:S04]  /*139c0*/  @!P5 STG.E.U8 desc[UR50][R14.64+0x68], R137 ;  /* 0x000068890e00d986 */ /* 0x0003e8000c101132 */
[----:B------:R-:W-:Y:S01]  /*139d0*/  @!P3 STG.E.U8 desc[UR50][R20.64+0x69], R143 ;  /* 0x0000698f1400b986 */ /* 0x000fe2000c101132 */
[C---:B------:R-:W-:Y:S02]  /*139e0*/  ISETP.LT.OR P3, PT, R0.reuse, 0x71, !P2 ;  /* 0x000000710000780c */ /* 0x040fe40005761670 */
[----:B------:R-:W-:-:S11]  /*139f0*/  ISETP.LT.OR P6, PT, R0, 0x71, !P4 ;  /* 0x000000710000780c */ /* 0x000fd600067c1670 */
[----:B0-----:R-:W-:-:S05]  /*13a00*/  @!P3 IMAD R23, R144, R17, RZ ;  /* 0x000000119017b224 */ /* 0x001fca00078e02ff */
[----:B------:R0:W-:Y:S01]  /*13a10*/  @!P3 STG.E.U8 desc[UR50][R6.64+0x70], R23 ;  /* 0x000070170600b986 */ /* 0x0001e2000c101132 */
[C---:B------:R-:W-:Y:S02]  /*13a20*/  ISETP.LT.OR P3, PT, R0.reuse, 0x72, !P2 ;  /* 0x000000720000780c */ /* 0x040fe40005761670 */
[----:B------:R-:W-:Y:S02]  /*13a30*/  ISETP.LT.OR P5, PT, R0, 0x72, !P4 ;  /* 0x000000720000780c */ /* 0x000fe400067a1670 */
[----:B------:R-:W-:-:S09]  /*13a40*/  @!P6 IADD3 R10, P1, R6, UR42, RZ ;  /* 0x0000002a060aec10 */ /* 0x000fd2000ff3e0ff */
[----:B------:R-:W-:Y:S01]  /*13a50*/  @!P3 IMAD R145, R145, R17, RZ ;  /* 0x000000119191b224 */ /* 0x000fe200078e02ff */
[----:B------:R-:W-:-:S04]  /*13a60*/  @!P6 IADD3.X R11, R7, UR41, RZ, P1, !PT ;  /* 0x00000029070bec10 */ /* 0x000fc80008ffe4ff */
[----:B------:R-:W-:Y:S01]  /*13a70*/  @!P3 STG.E.U8 desc[UR50][R6.64+0x71], R145 ;  /* 0x000071910600b986 */ /* 0x000fe2000c101132 */
[----:B------:R-:W-:Y:S01]  /*13a80*/  @!P5 IADD3 R12, P3, R6, UR42, RZ ;  /* 0x0000002a060cdc10 */ /* 0x000fe2000ff7e0ff */
[-C--:B-1----:R-:W-:Y:S02]  /*13a90*/  @!P6 IMAD R137, R146, R17.reuse, RZ ;  /* 0x000000119289e224 */ /* 0x082fe400078e02ff */
[----:B------:R-:W-:Y:S01]  /*13aa0*/  @!P5 IMAD R147, R147, R17, RZ ;  /* 0x000000119393d224 */ /* 0x000fe200078e02ff */
[----:B------:R-:W-:Y:S02]  /*13ab0*/  @!P5 IADD3.X R13, R7, UR41, RZ, P3, !PT ;  /* 0x00000029070ddc10 */ /* 0x000fe40009ffe4ff */
[----:B------:R1:W-:Y:S04]  /*13ac0*/  @!P6 STG.E.U8 desc[UR50][R10.64+0x70], R137 ;  /* 0x000070890a00e986 */ /* 0x0003e8000c101132 */
[----:B------:R-:W-:Y:S01]  /*13ad0*/  @!P5 STG.E.U8 desc[UR50][R12.64+0x71], R147 ;  /* 0x000071930c00d986 */ /* 0x000fe2000c101132 */
[----:B------:R-:W-:-:S13]  /*13ae0*/  ISETP.LT.OR P5, PT, R0, 0x79, !P2 ;  /* 0x000000790000780c */ /* 0x000fda00057a1670 */
[----:B0-----:R-:W-:-:S05]  /*13af0*/  @!P5 IMAD R23, R148, R17, RZ ;  /* 0x000000119417d224 */ /* 0x001fca00078e02ff */
[----:B------:R0:W-:Y:S01]  /*13b00*/  @!P5 STG.E.U8 desc[UR50][R6.64+0x78], R23 ;  /* 0x000078170600d986 */ /* 0x0001e2000c101132 */
[C---:B------:R-:W-:Y:S02]  /*13b10*/  ISETP.LT.OR P5, PT, R0.reuse, 0x7a, !P2 ;  /* 0x0000007a0000780c */ /* 0x040fe400057a1670 */
[----:B------:R-:W-:-:S11]  /*13b20*/  ISETP.LT.OR P3, PT, R0, 0x79, !P4 ;  /* 0x000000790000780c */ /* 0x000fd60006761670 */
[----:B------:R-:W-:-:S05]  /*13b30*/  @!P5 IMAD R149, R149, R17, RZ ;  /* 0x000000119595d224 */ /* 0x000fca00078e02ff */
[----:B------:R-:W-:Y:S01]  /*13b40*/  @!P5 STG.E.U8 desc[UR50][R6.64+0x79], R149 ;  /* 0x000079950600d986 */ /* 0x000fe2000c101132 */
[----:B------:R-:W-:Y:S02]  /*13b50*/  ISETP.LT.OR P5, PT, R0, 0x7a, !P4 ;  /* 0x0000007a0000780c */ /* 0x000fe400067a1670 */
[----:B------:R-:W-:Y:S01]  /*13b60*/  @!P3 IADD3 R14, P1, R6, UR42, RZ ;  /* 0x0000002a060ebc10 */ /* 0x000fe2000ff3e0ff */
[----:B-1----:R-:W-:-:S03]  /*13b70*/  @!P3 IMAD R137, R150, R17, RZ ;  /* 0x000000119689b224 */ /* 0x002fc600078e02ff */
[----:B------:R-:W-:-:S07]  /*13b80*/  @!P3 IADD3.X R15, R7, UR41, RZ, P1, !PT ;  /* 0x00000029070fbc10 */ /* 0x000fce0008ffe4ff */
[----:B------:R-:W-:Y:S01]  /*13b90*/  @!P5 IADD3 R20, P6, R6, UR42, RZ ;  /* 0x0000002a0614dc10 */ /* 0x000fe2000ffde0ff */
[----:B------:R-:W-:-:S03]  /*13ba0*/  @!P5 IMAD R151, R151, R17, RZ ;  /* 0x000000119797d224 */ /* 0x000fc600078e02ff */
[----:B------:R-:W-:Y:S01]  /*13bb0*/  @!P5 IADD3.X R21, R7, UR41, RZ, P6, !PT ;  /* 0x000000290715dc10 */ /* 0x000fe2000b7fe4ff */
[----:B------:R1:W-:Y:S04]  /*13bc0*/  @!P3 STG.E.U8 desc[UR50][R14.64+0x78], R137 ;  /* 0x000078890e00b986 */ /* 0x0003e8000c101132 */
[----:B------:R-:W-:Y:S01]  /*13bd0*/  @!P5 STG.E.U8 desc[UR50][R20.64+0x79], R151 ;  /* 0x000079971400d986 */ /* 0x000fe2000c101132 */
[----:B------:R-:W-:-:S04]  /*13be0*/  ISETP.GE.AND P5, PT, R22, 0x81, PT ;  /* 0x000000811600780c */ /* 0x000fc80003fa6270 */
[C---:B------:R-:W-:Y:S02]  /*13bf0*/  ISETP.LT.OR P3, PT, R0.reuse, 0x61, !P5 ;  /* 0x000000610000780c */ /* 0x040fe40006f61670 */
[----:B------:R-:W-:-:S11]  /*13c00*/  ISETP.LT.OR P2, PT, R0, 0x81, !P4 ;  /* 0x000000810000780c */ /* 0x000fd60006741670 */
[----:B0-----:R-:W-:-:S05]  /*13c10*/  @!P3 IMAD R23, R120, R17, RZ ;  /* 0x000000117817b224 */ /* 0x001fca00078e02ff */
        /* <DEDUP_REMOVED lines=11> */
[----:B-1----:R-:W-:-:S12]  /*13cd0*/  @!P3 IMAD R137, R122, R17, RZ ;  /* 0x000000117a89b224 */ /* 0x002fd800078e02ff */
[----:B------:R-:W-:Y:S01]  /*13ce0*/  @!P5 IADD3 R14, P6, R4, UR42, RZ ;  /* 0x0000002a040edc10 */ /* 0x000fe2000ffde0ff */
[----:B------:R-:W-:-:S03]  /*13cf0*/  @!P5 IMAD R123, R123, R17, RZ ;  /* 0x000000117b7bd224 */ /* 0x000fc600078e02ff */
[----:B------:R-:W-:Y:S01]  /*13d00*/  @!P5 IADD3.X R15, R5, UR41, RZ, P6, !PT ;  /* 0x00000029050fdc10 */ /* 0x000fe2000b7fe4ff */
[----:B------:R1:W-:Y:S04]  /*13d10*/  @!P3 STG.E.U8 desc[UR50][R12.64+0x60], R137 ;  /* 0x000060890c00b986 */ /* 0x0003e8000c101132 */
[----:B------:R-:W-:Y:S01]  /*13d20*/  @!P5 STG.E.U8 desc[UR50][R14.64+0x61], R123 ;  /* 0x0000617b0e00d986 */ /* 0x000fe2000c101132 */
[----:B------:R-:W-:-:S04]  /*13d30*/  ISETP.GE.AND P5, PT, R22, 0x81, PT ;  /* 0x000000811600780c */ /* 0x000fc80003fa6270 */
[----:B------:R-:W-:-:S13]  /*13d40*/  ISETP.LT.OR P3, PT, R0, 0x69, !P5 ;  /* 0x000000690000780c */ /* 0x000fda0006f61670 */
[----:B0-----:R-:W-:-:S05]  /*13d50*/  @!P3 IMAD R23, R124, R17, RZ ;  /* 0x000000117c17b224 */ /* 0x001fca00078e02ff */
        /* <DEDUP_REMOVED lines=10> */
[----:B-1----:R-:W-:Y:S01]  /*13e00*/  @!P5 IADD3 R12, P6, R4, UR42, RZ ;  /* 0x0000002a040cdc10 */ /* 0x002fe2000ffde0ff */
[----:B------:R-:W-:-:S03]  /*13e10*/  @!P5 IMAD R127, R127, R17, RZ ;  /* 0x000000117f7fd224 */ /* 0x000fc600078e02ff */
[----:B------:R-:W-:Y:S01]  /*13e20*/  @!P5 IADD3.X R13, R5, UR41, RZ, P6, !PT ;  /* 0x00000029050ddc10 */ /* 0x000fe2000b7fe4ff */
[----:B------:R1:W-:Y:S04]  /*13e30*/  @!P3 STG.E.U8 desc[UR50][R20.64+0x68], R121 ;  /* 0x000068791400b986 */ /* 0x0003e8000c101132 */
[----:B------:R2:W-:Y:S01]  /*13e40*/  @!P5 STG.E.U8 desc[UR50][R12.64+0x69], R127 ;  /* 0x0000697f0c00d986 */ /* 0x0005e2000c101132 */
        /* <DEDUP_REMOVED lines=12> */
[----:B-1----:R-:W-:-:S12]  /*13f10*/  @!P3 IMAD R121, R130, R17, RZ ;  /* 0x000000118279b224 */ /* 0x002fd800078e02ff */
[----:B--2---:R-:W-:Y:S01]  /*13f20*/  @!P5 IADD3 R12, P6, R4, UR42, RZ ;  /* 0x0000002a040cdc10 */ /* 0x004fe2000ffde0ff */
        /* <DEDUP_REMOVED lines=17> */
[----:B------:R-:W-:-:S04]  /*14040*/  @!P5 IADD3 R14, P6, R4, UR42, RZ ;  /* 0x0000002a040edc10 */ /* 0x000fc8000ffde0ff */
[----:B------:R-:W-:Y:S02]  /*14050*/  @!P5 IADD3.X R15, R5, UR41, RZ, P6, !PT ;  /* 0x00000029050fdc10 */ /* 0x000fe4000b7fe4ff */
[----:B------:R-:W-:Y:S01]  /*14060*/  ISETP.GE.AND P6, PT, R22, 0x101, PT ;  /* 0x000001011600780c */ /* 0x000fe20003fc6270 */
[----:B------:R1:W-:Y:S03]  /*14070*/  @!P3 STG.E.U8 desc[UR50][R20.64+0x78], R121 ;  /* 0x000078791400b986 */ /* 0x0003e6000c101132 */
[----:B------:R-:W-:Y:S01]  /*14080*/  ISETP.LT.OR P3, PT, R0, 0x61, !P6 ;  /* 0x000000610000780c */ /* 0x000fe20007761670 */
[----:B------:R-:W-:-:S05]  /*14090*/  @!P5 IMAD R135, R135, R17, RZ ;  /* 0x000000118787d224 */ /* 0x000fca00078e02ff */
[----:B------:R2:W-:Y:S07]  /*140a0*/  @!P5 STG.E.U8 desc[UR50][R14.64+0x79], R135 ;  /* 0x000079870e00d986 */ /* 0x0005ee000c101132 */
[----:B0-----:R-:W-:-:S05]  /*140b0*/  @!P3 IMAD R23, R104, R17, RZ ;  /* 0x000000116817b224 */ /* 0x001fca00078e02ff */
[----:B------:R0:W-:Y:S01]  /*140c0*/  @!P3 STG.E.U8 desc[UR50][R2.64+0x60], R23 ;  /* 0x000060170200b986 */ /* 0x0001e2000c101132 */
[----:B------:R-:W-:Y:S02]  /*140d0*/  ISETP.LT.OR P3, PT, R0, 0x62, !P6 ;  /* 0x000000620000780c */ /* 0x000fe40007761670 */
[----:B------:R-:W-:-:S11]  /*140e0*/  ISETP.NE.AND P2, PT, R168, RZ, PT ;  /* 0x000000ffa800720c */ /* 0x000fd60003f45270 */
[----:B------:R-:W-:-:S05]  /*140f0*/  @!P3 IMAD R105, R105, R17, RZ ;  /* 0x000000116969b224 */ /* 0x000fca00078e02ff */
[----:B------:R3:W-:Y:S01]  /*14100*/  @!P3 STG.E.U8 desc[UR50][R2.64+0x61], R105 ;  /* 0x000061690200b986 */ /* 0x0007e2000c101132 */
[----:B------:R-:W-:-:S13]  /*14110*/  ISETP.LT.OR P3, PT, R0, 0x61, !P2 ;  /* 0x000000610000780c */ /* 0x000fda0005761670 */
[----:B------:R-:W-:-:S04]  /*14120*/  @!P3 IADD3 R12, P5, R2, UR42, RZ ;  /* 0x0000002a020cbc10 */ /* 0x000fc8000ffbe0ff */
[----:B------:R-:W-:Y:S02]  /*14130*/  @!P3 IADD3.X R13, R3, UR41, RZ, P5, !PT ;  /* 0x00000029030dbc10 */ /* 0x000fe4000affe4ff */
[----:B------:R-:W-:Y:S01]  /*14140*/  ISETP.LT.OR P5, PT, R0, 0x62, !P2 ;  /* 0x000000620000780c */ /* 0x000fe200057a1670 */
[----:B-1----:R-:W-:-:S12]  /*14150*/  @!P3 IMAD R121, R106, R17, RZ ;  /* 0x000000116a79b224 */ /* 0x002fd800078e02ff */
[----:B--2---:R-:W-:-:S04]  /*14160*/  @!P5 IADD3 R14, P6, R2, UR42, RZ ;  /* 0x0000002a020edc10 */ /* 0x004fc8000ffde0ff */
[----:B------:R-:W-:Y:S02]  /*14170*/  @!P5 IADD3.X R15, R3, UR41, RZ, P6, !PT ;  /* 0x00000029030fdc10 */ /* 0x000fe4000b7fe4ff */
[----:B------:R-:W-:Y:S01]  /*14180*/  ISETP.GE.AND P6, PT, R22, 0x101, PT ;  /* 0x000001011600780c */ /* 0x000fe20003fc6270 */
[----:B------:R1:W-:Y:S03]  /*14190*/  @!P3 STG.E.U8 desc[UR50][R12.64+0x60], R121 ;  /* 0x000060790c00b986 */ /* 0x0003e6000c101132 */
[----:B------:R-:W-:Y:S01]  /*141a0*/  ISETP.LT.OR P3, PT, R0, 0x69, !P6 ;  /* 0x000000690000780c */ /* 0x000fe20007761670 */
[----:B------:R-:W-:-:S05]  /*141b0*/  @!P5 IMAD R107, R107, R17, RZ ;  /* 0x000000116b6bd224 */ /* 0x000fca00078e02ff */
[----:B------:R-:W-:Y:S07]  /*141c0*/  @!P5 STG.E.U8 desc[UR50][R14.64+0x61], R107 ;  /* 0x0000616b0e00d986 */ /* 0x000fee000c101132 */
[----:B0-----:R-:W-:-:S05]  /*141d0*/  @!P3 IMAD R23, R108, R17, RZ ;  /* 0x000000116c17b224 */ /* 0x001fca00078e02ff */
        /* <DEDUP_REMOVED lines=9> */
[----:B-1----:R-:W-:-:S04]  /*14270*/  @!P5 IADD3 R12, P6, R2, UR42, RZ ;  /* 0x0000002a020cdc10 */ /* 0x002fc8000ffde0ff */
        /* <DEDUP_REMOVED lines=32> */
[----:B-1----:R-:W-:Y:S01]  /*14480*/  @!P5 IMAD R105, R118, R17, RZ ;  /* 0x000000117669d224 */ /* 0x002fe200078e02ff */
[----:B------:R-:W-:-:S11]  /*14490*/  ISETP.NE.AND P1, PT, R152, RZ, PT ;  /* 0x000000ff9800720c */ /* 0x000fd60003f25270 */
[----:B--2---:R-:W-:Y:S01]  /*144a0*/  @!P3 IADD3 R12, P6, R2, UR42, RZ ;  /* 0x0000002a020cbc10 */ /* 0x004fe2000ffde0ff */
[----:B------:R-:W-:-:S03]  /*144b0*/  @!P3 IMAD R119, R119, R17, RZ ;  /* 0x000000117777b224 */ /* 0x000fc600078e02ff */
[----:B------:R-:W-:Y:S01]  /*144c0*/  @!P3 IADD3.X R13, R3, UR41, RZ, P6, !PT ;  /* 0x00000029030dbc10 */ /* 0x000fe2000b7fe4ff */
        /* <DEDUP_REMOVED lines=12> */
[----:B-1----:R-:W-:-:S06]  /*14590*/  @!P5 IMAD R105, R90, R17, RZ ;  /* 0x000000115a69d224 */ /* 0x002fcc00078e02ff */
[----:B------:R-:W-:Y:S01]  /*145a0*/  @!P3 IADD3 R20, P6, R8, UR42, RZ ;  /* 0x0000002a0814bc10 */ /* 0x000fe2000ffde0ff */
        /* <DEDUP_REMOVED lines=15> */
[----:B-1----:R-:W-:Y:S01]  /*146a0*/  @!P3 IADD3 R14, P6, R8, UR42, RZ ;  /* 0x0000002a080ebc10 */ /* 0x002fe2000ffde0ff */
        /* <DEDUP_REMOVED lines=30> */
[----:B-1----:R-:W-:Y:S01]  /*14890*/  @!P5 IMAD R89, R102, R17, RZ ;  /* 0x000000116659d224 */ /* 0x002fe200078e02ff */
        /* <DEDUP_REMOVED lines=8> */
[----:B0-----:R-:W-:-:S05]  /*14920*/  @!P3 IMAD R23, R72, R17, RZ ;  /* 0x000000114817b224 */ /* 0x001fca00078e02ff */
[----:B------:R0:W-:Y:S01]  /*14930*/  @!P3 STG.E.U8 desc[UR50][R6.64+0x80], R23 ;  /* 0x000080170600b986 */ /* 0x0001e2000c101132 */
[C---:B------:R-:W-:Y:S02]  /*14940*/  ISETP.LT.OR P3, PT, R0.reuse, 0x82, !P2 ;  /* 0x000000820000780c */ /* 0x040fe40005761670 */
[----:B------:R-:W-:Y:S02]  /*14950*/  P2R R88, PR, RZ, 0x2 ;  /* 0x00000002ff587803 */ /* 0x000fe40000000000 */
[----:B------:R-:W-:-:S09]  /*14960*/  ISETP.LT.OR P1, PT, R0, 0x81, !P4 ;  /* 0x000000810000780c */ /* 0x000fd20006721670 */
[----:B------:R-:W-:-:S05]  /*14970*/  @!P3 IMAD R73, R73, R17, RZ ;  /* 0x000000114949b224 */ /* 0x000fca00078e02ff */
[----:B------:R2:W-:Y:S01]  /*14980*/  @!P3 STG.E.U8 desc[UR50][R6.64+0x81], R73 ;  /* 0x000081490600b986 */ /* 0x0005e2000c101132 */
[----:B------:R-:W-:Y:S01]  /*14990*/  ISETP.LT.OR P3, PT, R0, 0x82, !P4 ;  /* 0x000000820000780c */ /* 0x000fe20006761670 */
[----:B-1----:R-:W-:-:S12]  /*149a0*/  @!P1 IMAD R89, R74, R17, RZ ;  /* 0x000000114a599224 */ /* 0x002fd800078e02ff */
[----:B------:R-:W-:Y:S01]  /*149b0*/  @!P3 IADD3 R12, P5, R6, UR42, RZ ;  /* 0x0000002a060cbc10 */ /* 0x000fe2000ffbe0ff */
[----:B------:R-:W-:-:S03]  /*149c0*/  @!P3 IMAD R75, R75, R17, RZ ;  /* 0x000000114b4bb224 */ /* 0x000fc600078e02ff */
[----:B------:R-:W-:Y:S01]  /*149d0*/  @!P3 IADD3.X R13, R7, UR41, RZ, P5, !PT ;  /* 0x00000029070dbc10 */ /* 0x000fe2000affe4ff */
[----:B------:R-:W-:Y:S04]  /*149e0*/  @!P1 STG.E.U8 desc[UR50][R10.64+0x80], R89 ;  /* 0x000080590a009986 */ /* 0x000fe8000c101132 */
        /* <DEDUP_REMOVED lines=23> */
[----:B------:R-:W-:Y:S01]  /*14b60*/  @!P6 IADD3 R10, P1, R6, UR42, RZ ;  /* 0x0000002a060aec10 */ /* 0x000fe2000ff3e0ff */
[----:B-1----:R-:W-:-:S08]  /*14b70*/  @!P6 IMAD R73, R82, R17, RZ ;  /* 0x000000115249e224 */ /* 0x002fd000078e02ff */
[----:B------:R-:W-:Y:S01]  /*14b80*/  @!P3 IMAD R81, R81, R17, RZ ;  /* 0x000000115151b224 */ /* 0x000fe200078e02ff */
[----:B------:R-:W-:-:S04]  /*14b90*/  @!P6 IADD3.X R11, R7, UR41, RZ, P1, !PT ;  /* 0x00000029070bec10 */ /* 0x000fc80008ffe4ff */
[----:B------:R-:W-:Y:S01]  /*14ba0*/  @!P3 STG.E.U8 desc[UR50][R6.64+0x91], R81 ;  /* 0x000091510600b986 */ /* 0x000fe2000c101132 */
[----:B------:R-:W-:Y:S01]  /*14bb0*/  @!P5 IADD3 R12, P3, R6, UR42, RZ ;  /* 0x0000002a060cdc10 */ /* 0x000fe2000ff7e0ff */
[----:B------:R-:W-:Y:S02]  /*14bc0*/  @!P5 IMAD R83, R83, R17, RZ ;  /* 0x000000115353d224 */ /* 0x000fe400078e02ff */
[----:B------:R-:W-:Y:S01]  /*14bd0*/  @!P6 STG.E.U8 desc[UR50][R10.64+0x90], R73 ;  /* 0x000090490a00e986 */ /* 0x000fe2000c101132 */
[----:B------:R-:W-:Y:S02]  /*14be0*/  @!P5 IADD3.X R13, R7, UR41, RZ, P3, !PT ;  /* 0x00000029070ddc10 */ /* 0x000fe40009ffe4ff */
[----:B------:R-:W-:-:S03]  /*14bf0*/  ISETP.GE.AND P6, PT, R22, 0x1, PT ;  /* 0x000000011600780c */ /* 0x000fc60003fc6270 */
[----:B------:R1:W-:Y:S01]  /*14c00*/  @!P5 STG.E.U8 desc[UR50][R12.64+0x91], R83 ;  /* 0x000091530c00d986 */ /* 0x0003e2000c101132 */
        /* <DEDUP_REMOVED lines=8> */
[----:B------:R-:W-:Y:S01]  /*14c90*/  @!P3 IADD3 R14, P2, R6, UR42, RZ ;  /* 0x0000002a060ebc10 */ /* 0x000fe2000ff5e0ff */
[----:B-1----:R-:W-:-:S03]  /*14ca0*/  @!P3 IMAD R13, R86, R17, RZ ;  /* 0x00000011560db224 */ /* 0x002fc600078e02ff */
[----:B------:R-:W-:-:S07]  /*14cb0*/  @!P3 IADD3.X R15, R7, UR41, RZ, P2, !PT ;  /* 0x00000029070fbc10 */ /* 0x000fce00097fe4ff */
[----:B------:R-:W-:Y:S01]  /*14cc0*/  @!P5 IADD3 R20, P4, R6, UR42, RZ ;  /* 0x0000002a0614dc10 */ /* 0x000fe2000ff9e0ff */
[----:B------:R-:W-:-:S03]  /*14cd0*/  @!P5 IMAD R87, R87, R17, RZ ;  /* 0x000000115757d224 */ /* 0x000fc600078e02ff */
[----:B------:R-:W-:Y:S01]  /*14ce0*/  @!P5 IADD3.X R21, R7, UR41, RZ, P4, !PT ;  /* 0x000000290715dc10 */ /* 0x000fe2000a7fe4ff */
[----:B------:R-:W-:Y:S04]  /*14cf0*/  @!P3 STG.E.U8 desc[UR50][R14.64+0x98], R13 ;  /* 0x0000980d0e00b986 */ /* 0x000fe8000c101132 */
[----:B------:R1:W-:Y:S01]  /*14d00*/  @!P5 STG.E.U8 desc[UR50][R20.64+0x99], R87 ;  /* 0x000099571400d986 */ /* 0x0003e2000c101132 */
[C---:B------:R-:W-:Y:S02]  /*14d10*/  ISETP.GE.AND P5, PT, R22.reuse, 0x81, PT ;  /* 0x000000811600780c */ /* 0x040fe40003fa6270 */
[----:B------:R-:W-:Y:S02]  /*14d20*/  ISETP.GE.AND P6, PT, R22, 0x89, PT ;  /* 0x000000891600780c */ /* 0x000fe40003fc6270 */
[----:B------:R-:W-:-:S02]  /*14d30*/  ISETP.LT.OR P3, PT, R0, 0x81, !P5 ;  /* 0x000000810000780c */ /* 0x000fc40006f61670 */
[----:B------:R-:W-:-:S11]  /*14d40*/  ISETP.LT.OR P4, PT, R0, 0x81, !P6 ;  /* 0x000000810000780c */ /* 0x000fd60007781670 */
[----:B0-----:R-:W-:Y:S02]  /*14d50*/  @!P3 IMAD R23, R56, R17, RZ ;  /* 0x000000113817b224 */ /* 0x001fe400078e02ff */
[----:B------:R-:W-:-:S03]  /*14d60*/  @!P4 IADD3 R10, P6, R4, UR42, RZ ;  /* 0x0000002a040acc10 */ /* 0x000fc6000ffde0ff */
[----:B------:R0:W-:Y:S01]  /*14d70*/  @!P3 STG.E.U8 desc[UR50][R4.64+0x80], R23 ;  /* 0x000080170400b986 */ /* 0x0001e2000c101132 */
[----:B------:R-:W-:Y:S02]  /*14d80*/  ISETP.LT.OR P3, PT, R0, 0x82, !P5 ;  /* 0x000000820000780c */ /* 0x000fe40006f61670 */
[----:B------:R-:W-:Y:S02]  /*14d90*/  @!P4 IADD3.X R11, R5, UR41, RZ, P6, !PT ;  /* 0x00000029050bcc10 */ /* 0x000fe4000b7fe4ff */
[----:B------:R-:W-:-:S04]  /*14da0*/  ISETP.GE.AND P6, PT, R22, 0x89, PT ;  /* 0x000000891600780c */ /* 0x000fc80003fc6270 */
[----:B------:R-:W-:-:S05]  /*14db0*/  ISETP.LT.OR P5, PT, R0, 0x82, !P6 ;  /* 0x000000820000780c */ /* 0x000fca00077a1670 */
[----:B------:R-:W-:-:S05]  /*14dc0*/  @!P3 IMAD R57, R57, R17, RZ ;  /* 0x000000113939b224 */ /* 0x000fca00078e02ff */
[----:B------:R-:W-:Y:S03]  /*14dd0*/  @!P3 STG.E.U8 desc[UR50][R4.64+0x81], R57 ;  /* 0x000081390400b986 */ /* 0x000fe6000c101132 */
[----:B--2---:R-:W-:Y:S01]  /*14de0*/  @!P5 IADD3 R6, P3, R4, UR42, RZ ;  /* 0x0000002a0406dc10 */ /* 0x004fe2000ff7e0ff */
[-C--:B-1----:R-:W-:Y:S02]  /*14df0*/  @!P4 IMAD R21, R58, R17.reuse, RZ ;  /* 0x000000113a15c224 */ /* 0x082fe400078e02ff */
[----:B------:R-:W-:Y:S01]  /*14e00*/  @!P5 IMAD R59, R59, R17, RZ ;  /* 0x000000113b3bd224 */ /* 0x000fe200078e02ff */
[----:B------:R-:W-:Y:S02]  /*14e10*/  @!P5 IADD3.X R7, R5, UR41, RZ, P3, !PT ;  /* 0x000000290507dc10 */ /* 0x000fe40009ffe4ff */
        /* <DEDUP_REMOVED lines=12> */
[----:B------:R-:W-:Y:S01]  /*14ee0*/  @!P4 STG.E.U8 desc[UR50][R4.64+0x89], R61 ;  /* 0x0000893d0400c986 */ /* 0x000fe2000c101132 */
[----:B------:R-:W-:Y:S01]  /*14ef0*/  ISETP.LT.OR P4, PT, R0, 0x8a, !P6 ;  /* 0x0000008a0000780c */ /* 0x000fe20007781670 */
[----:B-1----:R-:W-:-:S12]  /*14f00*/  @!P3 IMAD R21, R62, R17, RZ ;  /* 0x000000113e15b224 */ /* 0x002fd800078e02ff */
[----:B------:R-:W-:Y:S01]  /*14f10*/  @!P4 IADD3 R14, P5, R4, UR42, RZ ;  /* 0x0000002a040ecc10 */ /* 0x000fe2000ffbe0ff */
[----:B------:R-:W-:-:S03]  /*14f20*/  @!P4 IMAD R63, R63, R17, RZ ;  /* 0x000000113f3fc224 */ /* 0x000fc600078e02ff */
[----:B------:R-:W-:Y:S01]  /*14f30*/  @!P4 IADD3.X R15, R5, UR41, RZ, P5, !PT ;  /* 0x00000029050fcc10 */ /* 0x000fe2000affe4ff */
[----:B------:R1:W-:Y:S04]  /*14f40*/  @!P3 STG.E.U8 desc[UR50][R12.64+0x88], R21 ;  /* 0x000088150c00b986 */ /* 0x0003e8000c101132 */
[----:B------:R2:W-:Y:S01]  /*14f50*/  @!P4 STG.E.U8 desc[UR50][R14.64+0x89], R63 ;  /* 0x0000893f0e00c986 */ /* 0x0005e2000c101132 */
[----:B------:R-:W-:-:S04]  /*14f60*/  ISETP.GE.AND P4, PT, R22, 0x81, PT ;  /* 0x000000811600780c */ /* 0x000fc80003f86270 */
[C---:B------:R-:W-:Y:S02]  /*14f70*/  ISETP.LT.OR P3, PT, R0.reuse, 0x91, !P4 ;  /* 0x000000910000780c */ /* 0x040fe40006761670 */
[----:B------:R-:W-:-:S11]  /*14f80*/  ISETP.LT.OR P5, PT, R0, 0x91, !P6 ;  /* 0x000000910000780c */ /* 0x000fd600077a1670 */
[----:B0-----:R-:W-:-:S05]  /*14f90*/  @!P3 IMAD R23, R64, R17, RZ ;  /* 0x000000114017b224 */ /* 0x001fca00078e02ff */
[----:B------:R-:W-:Y:S01]  /*14fa0*/  @!P3 STG.E.U8 desc[UR50][R4.64+0x90], R23 ;  /* 0x000090170400b986 */ /* 0x000fe2000c101132 */
        /* <DEDUP_REMOVED lines=10> */
[----:B------:R-:W-:Y:S02]  /*15050*/  @!P3 IADD3.X R11, R5, UR41, RZ, P4, !PT ;  /* 0x00000029050bbc10 */ /* 0x000fe4000a7fe4ff */
[----:B------:R-:W-:Y:S01]  /*15060*/  ISETP.GE.AND P4, PT, R22, 0x81, PT ;  /* 0x000000811600780c */ /* 0x000fe20003f86270 */
[----:B------:R0:W-:Y:S04]  /*15070*/  @!P5 STG.E.U8 desc[UR50][R6.64+0x90], R13 ;  /* 0x0000900d0600d986 */ /* 0x0001e8000c101132 */
[----:B------:R1:W-:Y:S01]  /*15080*/  @!P3 STG.E.U8 desc[UR50][R10.64+0x91], R67 ;  /* 0x000091430a00b986 */ /* 0x0003e2000c101132 */
[C---:B------:R-:W-:Y:S02]  /*15090*/  ISETP.LT.OR P3, PT, R0.reuse, 0x99, !P4 ;  /* 0x000000990000780c */ /* 0x040fe40006761670 */
[----:B------:R-:W-:-:S11]  /*150a0*/  ISETP.LT.OR P4, PT, R0, 0x9a, !P4 ;  /* 0x0000009a0000780c */ /* 0x000fd60006781670 */
[----:B--2---:R-:W-:-:S05]  /*150b0*/  @!P3 IMAD R15, R68, R17, RZ ;  /* 0x00000011440fb224 */ /* 0x004fca00078e02ff */
[----:B------:R2:W-:Y:S01]  /*150c0*/  @!P3 STG.E.U8 desc[UR50][R4.64+0x98], R15 ;  /* 0x0000980f0400b986 */ /* 0x0005e2000c101132 */
[C---:B------:R-:W-:Y:S01]  /*150d0*/  ISETP.LT.OR P3, PT, R0.reuse, 0x99, !P6 ;  /* 0x000000990000780c */ /* 0x040fe20007761670 */
[----:B------:R-:W-:Y:S01]  /*150e0*/  @!P4 IMAD R69, R69, R17, RZ ;  /* 0x000000114545c224 */ /* 0x000fe200078e02ff */
[----:B------:R-:W-:-:S04]  /*150f0*/  ISETP.LT.OR P5, PT, R0, 0x9a, !P6 ;  /* 0x0000009a0000780c */ /* 0x000fc800077a1670 */
[----:B------:R3:W-:Y:S01]  /*15100*/  @!P4 STG.E.U8 desc[UR50][R4.64+0x99], R69 ;  /* 0x000099450400c986 */ /* 0x0007e2000c101132 */
[----:B------:R-:W-:-:S06]  /*15110*/  ISETP.GE.AND P6, PT, R22, 0x101, PT ;  /* 0x000001011600780c */ /* 0x000fcc0003fc6270 */
[----:B0-----:R-:W-:Y:S01]  /*15120*/  @!P3 IADD3 R6, P4, R4, UR42, RZ ;  /* 0x0000002a0406bc10 */ /* 0x001fe2000ff9e0ff */
[----:B------:R-:W-:-:S03]  /*15130*/  @!P3 IMAD R13, R70, R17, RZ ;  /* 0x00000011460db224 */ /* 0x000fc600078e02ff */
[----:B------:R-:W-:-:S05]  /*15140*/  @!P3 IADD3.X R7, R5, UR41, RZ, P4, !PT ;  /* 0x000000290507bc10 */ /* 0x000fca000a7fe4ff */
[----:B------:R0:W-:Y:S01]  /*15150*/  @!P3 STG.E.U8 desc[UR50][R6.64+0x98], R13 ;  /* 0x0000980d0600b986 */ /* 0x0001e2000c101132 */
[----:B------:R-:W-:Y:S02]  /*15160*/  ISETP.LT.OR P3, PT, R0, 0x81, !P6 ;  /* 0x000000810000780c */ /* 0x000fe40007761670 */
[----:B-1----:R-:W-:Y:S01]  /*15170*/  @!P5 IADD3 R10, P4, R4, UR42, RZ ;  /* 0x0000002a040adc10 */ /* 0x002fe2000ff9e0ff */
[----:B------:R-:W-:-:S03]  /*15180*/  @!P5 IMAD R71, R71, R17, RZ ;  /* 0x000000114747d224 */ /* 0x000fc600078e02ff */
[----:B------:R-:W-:Y:S02]  /*15190*/  @!P5 IADD3.X R11, R5, UR41, RZ, P4, !PT ;  /* 0x00000029050bdc10 */ /* 0x000fe4000a7fe4ff */
[----:B------:R-:W-:Y:S02]  /*151a0*/  ISETP.LT.OR P4, PT, R0, 0x82, !P6 ;  /* 0x000000820000780c */ /* 0x000fe40007781670 */
[----:B------:R-:W-:Y:S01]  /*151b0*/  ISETP.NE.AND P2, PT, R104, RZ, PT ;  /* 0x000000ff6800720c */ /* 0x000fe20003f45270 */
[----:B------:R-:W-:Y:S02]  /*151c0*/  @!P5 STG.E.U8 desc[UR50][R10.64+0x99], R71 ;  /* 0x000099470a00d986 */ /* 0x000fe4000c101132 */
[----:B--2---:R-:W-:Y:S01]  /*151d0*/  @!P3 IMAD R15, R40, R17, RZ ;  /* 0x00000011280fb224 */ /* 0x004fe200078e02ff */
[----:B------:R-:W-:-:S04]  /*151e0*/  ISETP.LT.OR P5, PT, R0, 0x81, !P2 ;  /* 0x000000810000780c */ /* 0x000fc800057a1670 */
[----:B------:R1:W-:Y:S01]  /*151f0*/  @!P3 STG.E.U8 desc[UR50][R2.64+0x80], R15 ;  /* 0x0000800f0200b986 */ /* 0x0003e2000c101132 */
[----:B------:R-:W-:Y:S02]  /*15200*/  ISETP.LT.OR P3, PT, R0, 0x82, !P2 ;  /* 0x000000820000780c */ /* 0x000fe40005761670 */
[----:B------:R-:W-:-:S05]  /*15210*/  @!P4 IMAD R41, R41, R17, RZ ;  /* 0x000000112929c224 */ /* 0x000fca00078e02ff */
[----:B------:R-:W-:Y:S01]  /*15220*/  @!P4 STG.E.U8 desc[UR50][R2.64+0x81], R41 ;  /* 0x000081290200c986 */ /* 0x000fe2000c101132 */
[----:B---3--:R-:W-:Y:S01]  /*15230*/  @!P5 IADD3 R4, P4, R2, UR42, RZ ;  /* 0x0000002a0204dc10 */ /* 0x008fe2000ff9e0ff */
[----:B0-----:R-:W-:-:S03]  /*15240*/  @!P5 IMAD R13, R42, R17, RZ ;  /* 0x000000112a0dd224 */ /* 0x001fc600078e02ff */
[----:B------:R-:W-:Y:S02]  /*15250*/  @!P5 IADD3.X R5, R3, UR41, RZ, P4, !PT ;  /* 0x000000290305dc10 */ /* 0x000fe4000a7fe4ff */
[----:B------:R-:W-:Y:S01]  /*15260*/  @!P3 IADD3 R6, P4, R2, UR42, RZ ;  /* 0x0000002a0206bc10 */ /* 0x000fe2000ff9e0ff */
[----:B------:R-:W-:Y:S02]  /*15270*/  @!P3 IMAD R43, R43, R17, RZ ;  /* 0x000000112b2bb224 */ /* 0x000fe400078e02ff */
[----:B------:R0:W-:Y:S01]  /*15280*/  @!P5 STG.E.U8 desc[UR50][R4.64+0x80], R13 ;  /* 0x0000800d0400d986 */ /* 0x0001e2000c101132 */
[----:B------:R-:W-:Y:S02]  /*15290*/  @!P3 IADD3.X R7, R3, UR41, RZ, P4, !PT ;  /* 0x000000290307bc10 */ /* 0x000fe4000a7fe4ff */
[C---:B------:R-:W-:Y:S02]  /*152a0*/  ISETP.LT.OR P5, PT, R0.reuse, 0x89, !P6 ;  /* 0x000000890000780c */ /* 0x040fe400077a1670 */
[C---:B------:R-:W-:Y:S01]  /*152b0*/  ISETP.LT.OR P4, PT, R0.reuse, 0x8a, !P6 ;  /* 0x0000008a0000780c */ /* 0x040fe20007781670 */
[----:B------:R-:W-:Y:S01]  /*152c0*/  @!P3 STG.E.U8 desc[UR50][R6.64+0x81], R43 ;  /* 0x0000812b0600b986 */ /* 0x000fe2000c101132 */
[----:B------:R-:W-:-:S09]  /*152d0*/  ISETP.LT.OR P3, PT, R0, 0x89, !P2 ;  /* 0x000000890000780c */ /* 0x000fd20005761670 */
[-C--:B-1----:R-:W-:Y:S02]  /*152e0*/  @!P5 IMAD R15, R44, R17.reuse, RZ ;  /* 0x000000112c0fd224 */ /* 0x082fe400078e02ff */
[----:B------:R-:W-:-:S03]  /*152f0*/  @!P4 IMAD R45, R45, R17, RZ ;  /* 0x000000112d2dc224 */ /* 0x000fc600078e02ff */
[----:B------:R1:W-:Y:S01]  /*15300*/  @!P5 STG.E.U8 desc[UR50][R2.64+0x88], R15 ;  /* 0x0000880f0200d986 */ /* 0x0003e2000c101132 */
[----:B------:R-:W-:-:S03]  /*15310*/  ISETP.LT.OR P5, PT, R0, 0x8a, !P2 ;  /* 0x0000008a0000780c */ /* 0x000fc600057a1670 */
[----:B------:R-:W-:Y:S01]  /*15320*/  @!P4 STG.E.U8 desc[UR50][R2.64+0x89], R45 ;  /* 0x0000892d0200c986 */ /* 0x000fe2000c101132 */
[----:B0-----:R-:W-:Y:S01]  /*15330*/  @!P3 IADD3 R4, P4, R2, UR42, RZ ;  /* 0x0000002a0204bc10 */ /* 0x001fe2000ff9e0ff */
[----:B------:R-:W-:-:S03]  /*15340*/  @!P3 IMAD R13, R46, R17, RZ ;  /* 0x000000112e0db224 */ /* 0x000fc600078e02ff */
[----:B------:R-:W-:-:S05]  /*15350*/  @!P3 IADD3.X R5, R3, UR41, RZ, P4, !PT ;  /* 0x000000290305bc10 */ /* 0x000fca000a7fe4ff */
[----:B------:R0:W-:Y:S01]  /*15360*/  @!P3 STG.E.U8 desc[UR50][R4.64+0x88], R13 ;  /* 0x0000880d0400b986 */ /* 0x0001e2000c101132 */
[----:B------:R-:W-:Y:S02]  /*15370*/  ISETP.LT.OR P3, PT, R0, 0x91, !P6 ;  /* 0x000000910000780c */ /* 0x000fe40007761670 */
[----:B------:R-:W-:Y:S01]  /*15380*/  @!P5 IADD3 R10, P4, R2, UR42, RZ ;  /* 0x0000002a020adc10 */ /* 0x000fe2000ff9e0ff */
[----:B------:R-:W-:-:S03]  /*15390*/  @!P5 IMAD R47, R47, R17, RZ ;  /* 0x000000112f2fd224 */ /* 0x000fc600078e02ff */
[----:B------:R-:W-:Y:S02]  /*153a0*/  @!P5 IADD3.X R11, R3, UR41, RZ, P4, !PT ;  /* 0x00000029030bdc10 */ /* 0x000fe4000a7fe4ff */
[----:B------:R-:W-:-:S03]  /*153b0*/  ISETP.LT.OR P4, PT, R0, 0x92, !P6 ;  /* 0x000000920000780c */ /* 0x000fc60007781670 */
[----:B------:R2:W-:Y:S01]  /*153c0*/  @!P5 STG.E.U8 desc[UR50][R10.64+0x89], R47 ;  /* 0x0000892f0a00d986 */ /* 0x0005e2000c101132 */
[----:B------:R-:W-:Y:S01]  /*153d0*/  ISETP.LT.OR P5, PT, R0, 0x91, !P2 ;  /* 0x000000910000780c */ /* 0x000fe200057a1670 */
[----:B-1----:R-:W-:-:S05]  /*153e0*/  @!P3 IMAD R15, R48, R17, RZ ;  /* 0x00000011300fb224 */ /* 0x002fca00078e02ff */
[----:B------:R-:W-:Y:S01]  /*153f0*/  @!P3 STG.E.U8 desc[UR50][R2.64+0x90], R15 ;  /* 0x0000900f0200b986 */ /* 0x000fe2000c101132 */
[----:B------:R-:W-:Y:S02]  /*15400*/  ISETP.LT.OR P3, PT, R0, 0x92, !P2 ;  /* 0x000000920000780c */ /* 0x000fe40005761670 */
[----:B------:R-:W-:-:S05]  /*15410*/  @!P4 IMAD R49, R49, R17, RZ ;  /* 0x000000113131c224 */ /* 0x000fca00078e02ff */
[----:B------:R-:W-:Y:S01]  /*15420*/  @!P4 STG.E.U8 desc[UR50][R2.64+0x91], R49 ;  /* 0x000091310200c986 */ /* 0x000fe2000c101132 */
[----:B0-----:R-:W-:Y:S01]  /*15430*/  @!P5 IADD3 R4, P4, R2, UR42, RZ ;  /* 0x0000002a0204dc10 */ /* 0x001fe2000ff9e0ff */
[----:B------:R-:W-:-:S03]  /*15440*/  @!P5 IMAD R13, R50, R17, RZ ;  /* 0x00000011320dd224 */ /* 0x000fc600078e02ff */
[----:B------:R-:W-:Y:S02]  /*15450*/  @!P5 IADD3.X R5, R3, UR41, RZ, P4, !PT ;  /* 0x000000290305dc10 */ /* 0x000fe4000a7fe4ff */
[----:B------:R-:W-:-:S04]  /*15460*/  @!P3 IADD3 R6, P4, R2, UR42, RZ ;  /* 0x0000002a0206bc10 */ /* 0x000fc8000ff9e0ff */
[----:B------:R-:W-:Y:S02]  /*15470*/  @!P3 IADD3.X R7, R3, UR41, RZ, P4, !PT ;  /* 0x000000290307bc10 */ /* 0x000fe4000a7fe4ff */
[C---:B------:R-:W-:Y:S01]  /*15480*/  ISETP.LT.OR P4, PT, R0.reuse, 0x99, !P2 ;  /* 0x000000990000780c */ /* 0x040fe20005781670 */
[----:B------:R0:W-:Y:S01]  /*15490*/  @!P5 STG.E.U8 desc[UR50][R4.64+0x90], R13 ;  /* 0x0000900d0400d986 */ /* 0x0001e2000c101132 */
[C---:B------:R-:W-:Y:S02]  /*154a0*/  ISETP.LT.OR P5, PT, R0.reuse, 0x99, !P6 ;  /* 0x000000990000780c */ /* 0x040fe400077a1670 */
[C---:B------:R-:W-:Y:S01]  /*154b0*/  ISETP.LT.OR P6, PT, R0.reuse, 0x9a, !P6 ;  /* 0x0000009a0000780c */ /* 0x040fe200077c1670 */
[----:B------:R-:W-:Y:S01]  /*154c0*/  @!P3 IMAD R51, R51, R17, RZ ;  /* 0x000000113333b224 */ /* 0x000fe200078e02ff */
[----:B------:R-:W-:Y:S02]  /*154d0*/  ISETP.LT.OR P2, PT, R0, 0x9a, !P2 ;  /* 0x0000009a0000780c */ /* 0x000fe40005741670 */
[----:B------:R-:W-:-:S02]  /*154e0*/  ISETP.NE.AND P1, PT, R88, RZ, PT ;  /* 0x000000ff5800720c */ /* 0x000fc40003f25270 */
[----:B------:R-:W-:Y:S03]  /*154f0*/  @!P3 STG.E.U8 desc[UR50][R6.64+0x91], R51 ;  /* 0x000091330600b986 */ /* 0x000fe6000c101132 */
[----:B--2---:R-:W-:Y:S01]  /*15500*/  @!P4 IADD3 R10, P3, R2, UR42, RZ ;  /* 0x0000002a020acc10 */ /* 0x004fe2000ff7e0ff */
[-C--:B0-----:R-:W-:Y:S02]  /*15510*/  @!P4 IMAD R13, R54, R17.reuse, RZ ;  /* 0x00000011360dc224 */ /* 0x081fe400078e02ff */
[-C--:B------:R-:W-:Y:S01]  /*15520*/  @!P5 IMAD R15, R52, R17.reuse, RZ ;  /* 0x00000011340fd224 */ /* 0x080fe200078e02ff */
[----:B------:R-:W-:Y:S01]  /*15530*/  @!P4 IADD3.X R11, R3, UR41, RZ, P3, !PT ;  /* 0x00000029030bcc10 */ /* 0x000fe20009ffe4ff */
[----:B------:R-:W-:Y:S01]  /*15540*/  @!P6 IMAD R53, R53, R17, RZ ;  /* 0x000000113535e224 */ /* 0x000fe200078e02ff */
[----:B------:R-:W-:Y:S02]  /*15550*/  ISETP.LT.OR P3, PT, R0, 0x81, !P1 ;  /* 0x000000810000780c */ /* 0x000fe40004f61670 */
[----:B------:R0:W-:Y:S04]  /*15560*/  @!P5 STG.E.U8 desc[UR50][R2.64+0x98], R15 ;  /* 0x0000980f0200d986 */ /* 0x0001e8000c101132 */
[----:B------:R1:W-:Y:S01]  /*15570*/  @!P6 STG.E.U8 desc[UR50][R2.64+0x99], R53 ;  /* 0x000099350200e986 */ /* 0x0003e2000c101132 */
[----:B------:R-:W-:-:S03]  /*15580*/  @!P2 IADD3 R4, P5, R2, UR42, RZ ;  /* 0x0000002a0204ac10 */ /* 0x000fc6000ffbe0ff */
[----:B------:R2:W-:Y:S01]  /*15590*/  @!P4 STG.E.U8 desc[UR50][R10.64+0x98], R13 ;  /* 0x0000980d0a00c986 */ /* 0x0005e2000c101132 */
[C---:B------:R-:W-:Y:S02]  /*155a0*/  ISETP.LT.OR P4, PT, R0.reuse, 0x81, !P0 ;  /* 0x000000810000780c */ /* 0x040fe40004781670 */
[----:B------:R-:W-:Y:S01]  /*155b0*/  ISETP.LT.OR P6, PT, R0, 0x82, !P1 ;  /* 0x000000820000780c */ /* 0x000fe20004fc1670 */
[-C--:B------:R-:W-:Y:S01]  /*155c0*/  @!P2 IMAD R55, R55, R17.reuse, RZ ;  /* 0x000000113737a224 */ /* 0x080fe200078e02ff */
[----:B------:R-:W-:Y:S01]  /*155d0*/  @!P2 IADD3.X R5, R3, UR41, RZ, P5, !PT ;  /* 0x000000290305ac10 */ /* 0x000fe2000affe4ff */
[-C--:B0-----:R-:W-:Y:S02]  /*155e0*/  @!P3 IMAD R15, R24, R17.reuse, RZ ;  /* 0x00000011180fb224 */ /* 0x081fe400078e02ff */
[--C-:B-1----:R-:W-:Y:S02]  /*155f0*/  @!P3 IMAD.MOV.U32 R2, RZ, RZ, R8.reuse ;  /* 0x000000ffff02b224 */ /* 0x102fe400078e0008 */
[----:B------:R-:W-:Y:S01]  /*15600*/  @!P3 IMAD.MOV.U32 R3, RZ, RZ, R9 ;  /* 0x000000ffff03b224 */ /* 0x000fe200078e0009 */
[----:B------:R-:W-:Y:S01]  /*15610*/  ISETP.LT.OR P5, PT, R0, 0x82, !P0 ;  /* 0x000000820000780c */ /* 0x000fe200047a1670 */
[----:B------:R-:W-:Y:S04]  /*15620*/  @!P2 STG.E.U8 desc[UR50][R4.64+0x99], R55 ;  /* 0x000099370400a986 */ /* 0x000fe8000c101132 */
[----:B------:R0:W-:Y:S01]  /*15630*/  @!P3 STG.E.U8 desc[UR50][R2.64+0x80], R15 ;  /* 0x0000800f0200b986 */ /* 0x0001e2000c101132 */
[----:B------:R-:W-:Y:S01]  /*15640*/  @!P4 IADD3 R6, P3, R8, UR42, RZ ;  /* 0x0000002a0806cc10 */ /* 0x000fe2000ff7e0ff */
[-C--:B------:R-:W-:Y:S01]  /*15650*/  @!P6 IMAD R25, R25, R17.reuse, RZ ;  /* 0x000000111919e224 */ /* 0x080fe200078e02ff */
[----:B------:R-:W-:Y:S01]  /*15660*/  ISETP.LT.OR P2, PT, R0, 0x89, !P1 ;  /* 0x000000890000780c */ /* 0x000fe20004f41670 */
[----:B--2---:R-:W-:Y:S01]  /*15670*/  @!P4 IMAD R11, R26, R17, RZ ;  /* 0x000000111a0bc224 */ /* 0x004fe200078e02ff */
[----:B------:R-:W-:Y:S01]  /*15680*/  @!P4 IADD3.X R7, R9, UR41, RZ, P3, !PT ;  /* 0x000000290907cc10 */ /* 0x000fe20009ffe4ff */
[----:B0-----:R-:W-:-:S02]  /*15690*/  @!P6 IMAD.MOV.U32 R2, RZ, RZ, R8 ;  /* 0x000000ffff02e224 */ /* 0x001fc400078e0008 */
[----:B------:R-:W-:Y:S01]  /*156a0*/  @!P6 IMAD.MOV.U32 R3, RZ, RZ, R9 ;  /* 0x000000ffff03e224 */ /* 0x000fe200078e0009 */
[----:B------:R-:W-:-:S04]  /*156b0*/  ISETP.LT.OR P3, PT, R0, 0x8a, !P1 ;  /* 0x0000008a0000780c */ /* 0x000fc80004f61670 */
[----:B------:R0:W-:Y:S01]  /*156c0*/  @!P6 STG.E.U8 desc[UR50][R2.64+0x81], R25 ;  /* 0x000081190200e986 */ /* 0x0001e2000c101132 */
[----:B------:R-:W-:-:S03]  /*156d0*/  @!P5 IADD3 R4, P6, R8, UR42, RZ ;  /* 0x0000002a0804dc10 */ /* 0x000fc6000ffde0ff */
[----:B------:R1:W-:Y:S01]  /*156e0*/  @!P4 STG.E.U8 desc[UR50][R6.64+0x80], R11 ;  /* 0x0000800b0600c986 */ /* 0x0003e2000c101132 */
[----:B------:R-:W-:Y:S01]  /*156f0*/  ISETP.LT.OR P4, PT, R0, 0x89, !P0 ;  /* 0x000000890000780c */ /* 0x000fe20004781670 */
[-C--:B------:R-:W-:Y:S01]  /*15700*/  @!P5 IMAD R27, R27, R17.reuse, RZ ;  /* 0x000000111b1bd224 */ /* 0x080fe200078e02ff */
[----:B------:R-:W-:Y:S01]  /*15710*/  @!P5 IADD3.X R5, R9, UR41, RZ, P6, !PT ;  /* 0x000000290905dc10 */ /* 0x000fe2000b7fe4ff */
[-C--:B------:R-:W-:Y:S01]  /*15720*/  @!P2 IMAD R13, R28, R17.reuse, RZ ;  /* 0x000000111c0da224 */ /* 0x080fe200078e02ff */
[C---:B------:R-:W-:Y:S01]  /*15730*/  ISETP.LT.OR P6, PT, R0.reuse, 0x8a, !P0 ;  /* 0x0000008a0000780c */ /* 0x040fe200047c1670 */
[----:B0-----:R-:W-:Y:S02]  /*15740*/  @!P2 IMAD.MOV.U32 R2, RZ, RZ, R8 ;  /* 0x000000ffff02a224 */ /* 0x001fe400078e0008 */
[----:B------:R-:W-:Y:S01]  /*15750*/  @!P2 IMAD.MOV.U32 R3, RZ, RZ, R9 ;  /* 0x000000ffff03a224 */ /* 0x000fe200078e0009 */
[----:B------:R-:W-:Y:S01]  /*15760*/  @!P5 STG.E.U8 desc[UR50][R4.64+0x81], R27 ;  /* 0x0000811b0400d986 */ /* 0x000fe2000c101132 */
[----:B------:R-:W-:Y:S01]  /*15770*/  ISETP.LT.OR P5, PT, R0, 0x91, !P1 ;  /* 0x000000910000780c */ /* 0x000fe20004fa1670 */
[----:B------:R-:W-:-:S02]  /*15780*/  @!P3 IMAD R29, R29, R17, RZ ;  /* 0x000000111d1db224 */ /* 0x000fc400078e02ff */
[----:B------:R0:W-:Y:S01]  /*15790*/  @!P2 STG.E.U8 desc[UR50][R2.64+0x88], R13 ;  /* 0x0000880d0200a986 */ /* 0x0001e2000c101132 */
[----:B-1----:R-:W-:-:S04]  /*157a0*/  @!P4 IADD3 R6, P2, R8, UR42, RZ ;  /* 0x0000002a0806cc10 */ /* 0x002fc8000ff5e0ff */
[----:B------:R-:W-:Y:S02]  /*157b0*/  @!P4 IADD3.X R7, R9, UR41, RZ, P2, !PT ;  /* 0x000000290907cc10 */ /* 0x000fe400097fe4ff */
[----:B------:R-:W-:Y:S01]  /*157c0*/  ISETP.LT.OR P2, PT, R0, 0x92, !P1 ;  /* 0x000000920000780c */ /* 0x000fe20004f41670 */
[----:B0-----:R-:W-:Y:S02]  /*157d0*/  @!P3 IMAD.MOV.U32 R2, RZ, RZ, R8 ;  /* 0x000000ffff02b224 */ /* 0x001fe400078e0008 */
[----:B------:R-:W-:-:S05]  /*157e0*/  @!P3 IMAD.MOV.U32 R3, RZ, RZ, R9 ;  /* 0x000000ffff03b224 */ /* 0x000fca00078e0009 */
[----:B------:R0:W-:Y:S01]  /*157f0*/  @!P3 STG.E.U8 desc[UR50][R2.64+0x89], R29 ;  /* 0x0000891d0200b986 */ /* 0x0001e2000c101132 */
[----:B------:R-:W-:Y:S01]  /*15800*/  @!P6 IADD3 R10, P3, R8, UR42, RZ ;  /* 0x0000002a080aec10 */ /* 0x000fe2000ff7e0ff */
[-C--:B------:R-:W-:Y:S02]  /*15810*/  @!P4 IMAD R15, R30, R17.reuse, RZ ;  /* 0x000000111e0fc224 */ /* 0x080fe400078e02ff */
[-C--:B------:R-:W-:Y:S01]  /*15820*/  @!P6 IMAD R31, R31, R17.reuse, RZ ;  /* 0x000000111f1fe224 */ /* 0x080fe200078e02ff */
[----:B------:R-:W-:Y:S01]  /*15830*/  @!P6 IADD3.X R11, R9, UR41, RZ, P3, !PT ;  /* 0x00000029090bec10 */ /* 0x000fe20009ffe4ff */
[-C--:B------:R-:W-:Y:S01]  /*15840*/  @!P5 IMAD R13, R32, R17.reuse, RZ ;  /* 0x00000011200dd224 */ /* 0x080fe200078e02ff */
[----:B------:R-:W-:Y:S01]  /*15850*/  ISETP.LT.OR P3, PT, R0, 0x91, !P0 ;  /* 0x000000910000780c */ /* 0x000fe20004761670 */
[----:B------:R-:W-:Y:S01]  /*15860*/  @!P4 STG.E.U8 desc[UR50][R6.64+0x88], R15 ;  /* 0x0000880f0600c986 */ /* 0x000fe2000c101132 */
[----:B0-----:R-:W-:Y:S02]  /*15870*/  @!P5 IMAD.MOV.U32 R2, RZ, RZ, R8 ;  /* 0x000000ffff02d224 */ /* 0x001fe400078e0008 */
[----:B------:R-:W-:Y:S01]  /*15880*/  @!P5 IMAD.MOV.U32 R3, RZ, RZ, R9 ;  /* 0x000000ffff03d224 */ /* 0x000fe200078e0009 */
[----:B------:R-:W-:Y:S01]  /*15890*/  @!P6 STG.E.U8 desc[UR50][R10.64+0x89], R31 ;  /* 0x0000891f0a00e986 */ /* 0x000fe2000c101132 */
[----:B------:R-:W-:-:S03]  /*158a0*/  @!P2 IMAD R33, R33, R17, RZ ;  /* 0x000000112121a224 */ /* 0x000fc600078e02ff */
[----:B------:R0:W-:Y:S01]  /*158b0*/  @!P5 STG.E.U8 desc[UR50][R2.64+0x90], R13 ;  /* 0x0000900d0200d986 */ /* 0x0001e2000c101132 */
[C---:B------:R-:W-:Y:S02]  /*158c0*/  ISETP.LT.OR P5, PT, R0.reuse, 0x92, !P0 ;  /* 0x000000920000780c */ /* 0x040fe400047a1670 */
[C---:B------:R-:W-:Y:S02]  /*158d0*/  ISETP.LT.OR P6, PT, R0.reuse, 0x99, !P0 ;  /* 0x000000990000780c */ /* 0x040fe400047c1670 */
[C---:B------:R-:W-:Y:S02]  /*158e0*/  ISETP.LT.OR P0, PT, R0.reuse, 0x9a, !P0 ;  /* 0x0000009a0000780c */ /* 0x040fe40004701670 */
[C---:B------:R-:W-:Y:S01]  /*158f0*/  ISETP.LT.OR P4, PT, R0.reuse, 0x99, !P1 ;  /* 0x000000990000780c */ /* 0x040fe20004f81670 */
[----:B0-----:R-:W-:Y:S02]  /*15900*/  @!P2 IMAD.MOV.U32 R2, RZ, RZ, R8 ;  /* 0x000000ffff02a224 */ /* 0x001fe400078e0008 */
[----:B------:R-:W-:Y:S01]  /*15910*/  @!P2 IMAD.MOV.U32 R3, RZ, RZ, R9 ;  /* 0x000000ffff03a224 */ /* 0x000fe200078e0009 */
[----:B------:R-:W-:-:S04]  /*15920*/  ISETP.LT.OR P1, PT, R0, 0x9a, !P1 ;  /* 0x0000009a0000780c */ /* 0x000fc80004f21670 */
[----:B------:R0:W-:Y:S01]  /*15930*/  @!P2 STG.E.U8 desc[UR50][R2.64+0x91], R33 ;  /* 0x000091210200a986 */ /* 0x0001e2000c101132 */
[----:B------:R-:W-:Y:S01]  /*15940*/  @!P3 IADD3 R4, P2, R8, UR42, RZ ;  /* 0x0000002a0804bc10 */ /* 0x000fe2000ff5e0ff */
[----:B------:R-:W-:-:S03]  /*15950*/  @!P3 IMAD R15, R34, R17, RZ ;  /* 0x00000011220fb224 */ /* 0x000fc600078e02ff */
[----:B------:R-:W-:Y:S02]  /*15960*/  @!P3 IADD3.X R5, R9, UR41, RZ, P2, !PT ;  /* 0x000000290905bc10 */ /* 0x000fe400097fe4ff */
[C---:B------:R-:W-:Y:S01]  /*15970*/  @!P5 IADD3 R6, P2, R8.reuse, UR42, RZ ;  /* 0x0000002a0806dc10 */ /* 0x040fe2000ff5e0ff */
[-C--:B------:R-:W-:Y:S02]  /*15980*/  @!P5 IMAD R35, R35, R17.reuse, RZ ;  /* 0x000000112323d224 */ /* 0x080fe400078e02ff */
[----:B------:R1:W-:Y:S01]  /*15990*/  @!P3 STG.E.U8 desc[UR50][R4.64+0x90], R15 ;  /* 0x0000900f0400b986 */ /* 0x0003e2000c101132 */
[----:B------:R-:W-:Y:S02]  /*159a0*/  @!P6 IADD3 R10, P3, R8, UR42, RZ ;  /* 0x0000002a080aec10 */ /* 0x000fe4000ff7e0ff */
[----:B------:R-:W-:Y:S01]  /*159b0*/  @!P5 IADD3.X R7, R9, UR41, RZ, P2, !PT ;  /* 0x000000290907dc10 */ /* 0x000fe200097fe4ff */
[----:B------:R-:W-:Y:S01]  /*159c0*/  @!P4 IMAD R21, R36, R17, RZ ;  /* 0x000000112415c224 */ /* 0x000fe200078e02ff */
[----:B------:R-:W-:Y:S01]  /*159d0*/  @!P0 IADD3 R12, P2, R8, UR42, RZ ;  /* 0x0000002a080c8c10 */ /* 0x000fe2000ff5e0ff */
[----:B0-----:R-:W-:-:S02]  /*159e0*/  @!P4 IMAD.MOV.U32 R2, RZ, RZ, R8 ;  /* 0x000000ffff02c224 */ /* 0x001fc400078e0008 */
[----:B------:R-:W-:Y:S01]  /*159f0*/  @!P4 IMAD.MOV.U32 R3, RZ, RZ, R9 ;  /* 0x000000ffff03c224 */ /* 0x000fe200078e0009 */
[----:B------:R-:W-:Y:S01]  /*15a00*/  @!P6 IADD3.X R11, R9, UR41, RZ, P3, !PT ;  /* 0x00000029090bec10 */ /* 0x000fe20009ffe4ff */
[-C--:B------:R-:W-:Y:S01]  /*15a10*/  @!P1 IMAD R37, R37, R17.reuse, RZ ;  /* 0x0000001125259224 */ /* 0x080fe200078e02ff */
[----:B------:R-:W-:Y:S01]  /*15a20*/  @!P0 IADD3.X R13, R9, UR41, RZ, P2, !PT ;  /* 0x00000029090d8c10 */ /* 0x000fe200097fe4ff */
[-C--:B------:R-:W-:Y:S01]  /*15a30*/  @!P6 IMAD R23, R38, R17.reuse, RZ ;  /* 0x000000112617e224 */ /* 0x080fe200078e02ff */
[----:B------:R1:W-:Y:S01]  /*15a40*/  @!P5 STG.E.U8 desc[UR50][R6.64+0x91], R35 ;  /* 0x000091230600d986 */ /* 0x0003e2000c101132 */
[----:B------:R-:W-:-:S03]  /*15a50*/  @!P0 IMAD R39, R39, R17, RZ ;  /* 0x0000001127278224 */ /* 0x000fc600078e02ff */
[----:B------:R1:W-:Y:S04]  /*15a60*/  @!P4 STG.E.U8 desc[UR50][R2.64+0x98], R21 ;  /* 0x000098150200c986 */ /* 0x0003e8000c101132 */
[----:B------:R1:W-:Y:S04]  /*15a70*/  @!P1 STG.E.U8 desc[UR50][R8.64+0x99], R37 ;  /* 0x0000992508009986 */ /* 0x0003e8000c101132 */
[----:B------:R1:W-:Y:S04]  /*15a80*/  @!P6 STG.E.U8 desc[UR50][R10.64+0x98], R23 ;  /* 0x000098170a00e986 */ /* 0x0003e8000c101132 */
[----:B------:R1:W-:Y:S02]  /*15a90*/  @!P0 STG.E.U8 desc[UR50][R12.64+0x99], R39 ;  /* 0x000099270c008986 */ /* 0x0003e4000c101132 */
.L_x_197:
[----:B------:R-:W-:Y:S05]  /*15aa0*/  BSYNC B0 ;  /* 0x0000000000007941 */ /* 0x000fea0003800000 */
.L_x_35:
[----:B-1----:R-:W2:Y:S04]  /*15ab0*/  LDL.LU R3, [R1+0x1d8] ;  /* 0x0001d80001037983 */ /* 0x002ea80000300800 */
[----:B------:R-:W2:Y:S01]  /*15ac0*/  LDL.LU R2, [R1+0x1dc] ;  /* 0x0001dc0001027983 */ /* 0x000ea20000300800 */
[----:B------:R-:W-:Y:S01]  /*15ad0*/  ULDC UR4, c[0x0][0xc] ;  /* 0x0000030000047ab9 */ /* 0x000fe20000000800 */
[----:B------:R-:W-:Y:S01]  /*15ae0*/  ULDC UR5, c[0x0][0x10] ;  /* 0x0000040000057ab9 */ /* 0x000fe20000000800 */
[----:B------:R-:W2:Y:S01]  /*15af0*/  LDC R5, c[0x0][0x14] ;  /* 0x00000500ff057b82 */ /* 0x000ea20000000800 */
[----:B------:R-:W-:Y:S01]  /*15b00*/  UIMAD.WIDE.U32 UR4, UR4, UR5, URZ ;  /* 0x00000005040472a5 */ /* 0x000fe2000f8e003f */
[----:B------:R-:W-:Y:S01]  /*15b10*/  PRMT R0, RZ, 0x7610, R0 ;  /* 0x00007610ff007816 */ /* 0x000fe20000000000 */
[----:B------:R-:W-:Y:S01]  /*15b20*/  UMOV UR48, 0xffffffff ;  /* 0xffffffff00307882 */ /* 0x000fe20000000000 */
[----:B------:R-:W-:-:S03]  /*15b30*/  UMOV UR47, 0xffffffff ;  /* 0xffffffff002f7882 */ /* 0x000fc60000000000 */
[----:B--2---:R-:W-:-:S04]  /*15b40*/  IMAD.WIDE.U32 R2, R5, UR4, R2 ;  /* 0x0000000405027c25 */ /* 0x004fc8000f8e0002 */
[----:B------:R-:W-:Y:S01]  /*15b50*/  IMAD R5, R5, UR5, RZ ;  /* 0x0000000505057c24 */ /* 0x000fe2000f8e02ff */
[----:B------:R-:W-:Y:S01]  /*15b60*/  ULDC.64 UR4, c[0x0][0x650] ;  /* 0x0001940000047ab9 */ /* 0x000fe20000000a00 */
[----:B------:R-:W-:Y:S01]  /*15b70*/  IMAD.MOV.U32 R6, RZ, RZ, R2 ;  /* 0x000000ffff067224 */ /* 0x000fe200078e0002 */
[----:B------:R-:W-:Y:S01]  /*15b80*/  ISETP.GE.U32.AND P0, PT, R2, UR4, PT ;  /* 0x0000000402007c0c */ /* 0x000fe2000bf06070 */
[----:B------:R-:W-:-:S05]  /*15b90*/  IMAD.IADD R4, R3, 0x1, R5 ;  /* 0x0000000103047824 */ /* 0x000fca00078e0205 */
[----:B------:R1:W-:Y:S01]  /*15ba0*/  STL [R1+0x1d8], R4 ;  /* 0x0001d80401007387 */ /* 0x0003e20000100800 */
[----:B------:R-:W-:-:S03]  /*15bb0*/  ISETP.GE.U32.AND.EX P0, PT, R4, UR5, PT, P0 ;  /* 0x0000000504007c0c */ /* 0x000fc6000bf06100 */
[----:B------:R1:W-:Y:S10]  /*15bc0*/  STL [R1+0x1dc], R6 ;  /* 0x0001dc0601007387 */ /* 0x0003f40000100800 */
[----:B-1----:R-:W-:Y:S05]  /*15bd0*/  @P0 BRA `(.L_x_198) ;  /* 0x0000000400800947 */ /* 0x002fea0003800000 */
[----:B------:R-:W1:Y:S01]  /*15be0*/  S2UR UR6, SR_CTAID.X ;  /* 0x00000000000679c3 */ /* 0x000e620000002500 */
[----:B------:R-:W-:Y:S01]  /*15bf0*/  ULDC.64 UR4, c[0x0][0x628] ;  /* 0x00018a0000047ab9 */ /* 0x000fe20000000a00 */
[----:B------:R-:W-:Y:S01]  /*15c00*/  ULDC UR7, c[0x0][0x150] ;  /* 0x0000540000077ab9 */ /* 0x000fe20000000800 */
[----:B------:R-:W-:Y:S01]  /*15c10*/  ISETP.NE.U32.AND P0, PT, RZ, UR4, PT ;  /* 0x00000004ff007c0c */ /* 0x000fe2000bf05070 */
[----:B------:R-:W-:Y:S01]  /*15c20*/  ULDC UR15, c[0x0][0x630] ;  /* 0x00018c00000f7ab9 */ /* 0x000fe20000000800 */
[----:B------:R-:W-:Y:S01]  /*15c30*/  R2UR UR16, R6 ;  /* 0x00000000061072ca */ /* 0x000fe200000e0000 */
[----:B------:R-:W-:Y:S01]  /*15c40*/  ULDC UR19, c[0x0][0x154] ;  /* 0x0000550000137ab9 */ /* 0x000fe20000000800 */
[----:B------:R-:W-:Y:S01]  /*15c50*/  ISETP.NE.AND.EX P0, PT, RZ, UR5, PT, P0 ;  /* 0x00000005ff007c0c */ /* 0x000fe2000bf05300 */
[----:B------:R-:W2:Y:S01]  /*15c60*/  S2UR UR18, SR_CTAID.Y ;  /* 0x00000000001279c3 */ /* 0x000ea20000002600 */
[----:B------:R-:W-:Y:S02]  /*15c70*/  R2UR UR17, R4 ;  /* 0x00000000041172ca */ /* 0x000fe400000e0000 */
[----:B------:R-:W-:-:S02]  /*15c80*/  R2UR UR12, R6 ;  /* 0x00000000060c72ca */ /* 0x000fc400000e0000 */
[----:B------:R-:W-:Y:S02]  /*15c90*/  R2UR UR13, R4 ;  /* 0x00000000040d72ca */ /* 0x000fe400000e0000 */
[----:B-1----:R-:W-:-:S05]  /*15ca0*/  I2FP.F32.U32 R0, UR6 ;  /* 0x0000000600007c45 */ /* 0x002fca0008201000 */
[----:B------:R-:W-:-:S04]  /*15cb0*/  FMUL R0, R0, UR7 ;  /* 0x0000000700007c20 */ /* 0x000fc80008400000 */
[----:B------:R1:W0:Y:S01]  /*15cc0*/  F2I.U32.TRUNC.NTZ R2, R0 ;  /* 0x0000000000027305 */ /* 0x000222000020f000 */
[----:B--2---:R-:W-:Y:S05]  /*15cd0*/  @!P0 BRA `(.L_x_199) ;  /* 0x0000000000308947 */ /* 0x004fea0003800000 */
        /* <DEDUP_REMOVED lines=12> */
.L_x_199:
[----:B------:R-:W-:Y:S01]  /*15da0*/  USHF.R.U64 UR47, UR12, UR15, UR13 ;  /* 0x0000000f0c2f7299 */ /* 0x000fe2000800120d */
[----:B-1----:R-:W-:Y:S01]  /*15db0*/  I2FP.F32.U32 R0, UR18 ;  /* 0x0000001200007c45 */ /* 0x002fe20008201000 */
[----:B------:R-:W-:Y:S02]  /*15dc0*/  USHF.R.U32.HI UR4, URZ, UR15, UR13 ;  /* 0x0000000f3f047299 */ /* 0x000fe4000801160d */
[----:B------:R-:W-:Y:S02]  /*15dd0*/  UIADD3 UR10, UP0, URZ, -UR47, URZ ;  /* 0x8000002f3f0a7290 */ /* 0x000fe4000ff1e03f */
[----:B------:R-:W-:Y:S01]  /*15de0*/  FMUL R0, R0, UR19 ;  /* 0x0000001300007c20 */ /* 0x000fe20008400000 */
[----:B------:R-:W-:Y:S01]  /*15df0*/  ULDC.64 UR12, c[0x0][0x620] ;  /* 0x00018800000c7ab9 */ /* 0x000fe20000000a00 */
[----:B------:R-:W-:Y:S01]  /*15e00*/  UIADD3.X UR4, URZ, ~UR4, URZ, UP0, !UPT ;  /* 0x800000043f047290 */ /* 0x000fe200087fe43f */
[----:B------:R-:W-:Y:S01]  /*15e10*/  UMOV UR8, UR16 ;  /* 0x0000001000087c82 */ /* 0x000fe20008000000 */
[----:B------:R-:W-:-:S02]  /*15e20*/  UMOV UR9, UR17 ;  /* 0x0000001100097c82 */ /* 0x000fc40008000000 */
[----:B------:R-:W1:Y:S01]  /*15e30*/  F2I.U32.TRUNC.NTZ R0, R0 ;  /* 0x0000000000007305 */ /* 0x000e62000020f000 */
[----:B------:R-:W-:Y:S02]  /*15e40*/  UIMAD UR4, UR4, UR12, URZ ;  /* 0x0000000c040472a4 */ /* 0x000fe4000f8e023f */
[----:B------:R-:W-:Y:S01]  /*15e50*/  UIMAD.WIDE.U32 UR8, UR10, UR12, UR8 ;  /* 0x0000000c0a0872a5 */ /* 0x000fe2000f8e0008 */
[----:B0-----:R-:W-:Y:S01]  /*15e60*/  R2UR UR12, R2 ;  /* 0x00000000020c72ca */ /* 0x001fe200000e0000 */
[----:B------:R-:W-:Y:S01]  /*15e70*/  UIMAD UR10, UR10, UR13, UR4 ;  /* 0x0000000d0a0a72a4 */ /* 0x000fe2000f8e0204 */
[----:B------:R-:W-:Y:S01]  /*15e80*/  ULDC UR11, c[0x0][0x618] ;  /* 0x00018600000b7ab9 */ /* 0x000fe20000000800 */
[----:B------:R-:W-:Y:S02]  /*15e90*/  ULDC UR21, c[0x0][0x658] ;  /* 0x0001960000157ab9 */ /* 0x000fe40000000800 */
[----:B------:R-:W-:Y:S01]  /*15ea0*/  UIADD3 UR10, UR9, UR10, URZ ;  /* 0x0000000a090a7290 */ /* 0x000fe2000fffe03f */
[----:B------:R-:W-:Y:S01]  /*15eb0*/  UMOV UR16, 0xffffffff ;  /* 0xffffffff00107882 */ /* 0x000fe20000000000 */
[----:B------:R-:W-:Y:S01]  /*15ec0*/  ULDC.64 UR4, c[0x0][0x640] ;  /* 0x0001900000047ab9 */ /* 0x000fe20000000a00 */
[----:B------:R-:W-:Y:S01]  /*15ed0*/  USHF.L.U32 UR17, UR16, UR21, URZ ;  /* 0x0000001510117299 */ /* 0x000fe2000800063f */
[----:B------:R-:W-:Y:S01]  /*15ee0*/  ISETP.NE.U32.AND P0, PT, RZ, UR4, PT ;  /* 0x00000004ff007c0c */ /* 0x000fe2000bf05070 */
[----:B------:R-:W-:Y:S01]  /*15ef0*/  USHF.R.U64 UR8, UR8, UR11, UR10 ;  /* 0x0000000b08087299 */ /* 0x000fe2000800120a */
[----:B-1----:R-:W-:Y:S01]  /*15f00*/  R2UR UR14, R0 ;  /* 0x00000000000e72ca */ /* 0x002fe200000e0000 */
[----:B------:R-:W-:Y:S01]  /*15f10*/  USHF.R.U32.HI UR10, URZ, UR11, UR10 ;  /* 0x0000000b3f0a7299 */ /* 0x000fe2000801160a */
[----:B------:R-:W-:Y:S01]  /*15f20*/  ISETP.NE.AND.EX P0, PT, RZ, UR5, PT, P0 ;  /* 0x00000005ff007c0c */ /* 0x000fe2000bf05300 */
[----:B------:R-:W-:Y:S01]  /*15f30*/  ULDC UR15, c[0x0][0x608] ;  /* 0x00018200000f7ab9 */ /* 0x000fe20000000800 */
[----:B------:R-:W-:-:S02]  /*15f40*/  ULOP3.LUT UR22, URZ, UR17, URZ, 0x33, !UPT ;  /* 0x000000113f167292 */ /* 0x000fc4000f8e333f */
[----:B------:R-:W-:Y:S02]  /*15f50*/  USHF.R.U64 UR17, UR8, UR15, UR10 ;  /* 0x0000000f08117299 */ /* 0x000fe4000800120a */
[----:B------:R-:W-:Y:S01]  /*15f60*/  USHF.R.U32.HI UR10, URZ, UR15, UR10 ;  /* 0x0000000f3f0a7299 */ /* 0x000fe2000801160a */
[----:B------:R-:W-:Y:S01]  /*15f70*/  UMOV UR19, 0x1 ;  /* 0x0000000100137882 */ /* 0x000fe20000000000 */
[----:B------:R-:W-:Y:S02]  /*15f80*/  UIADD3 UR12, -UR12, URZ, URZ ;  /* 0x0000003f0c0c7290 */ /* 0x000fe4000fffe13f */
[----:B------:R-:W-:Y:S02]  /*15f90*/  USHF.L.U32 UR16, UR19, UR21, URZ ;  /* 0x0000001513107299 */ /* 0x000fe4000800063f */
[----:B------:R-:W-:Y:S01]  /*15fa0*/  USHF.R.U64 UR19, UR17, UR21, UR10 ;  /* 0x0000001511137299 */ /* 0x000fe2000800120a */
[----:B------:R-:W-:Y:S01]  /*15fb0*/  ULDC UR13, c[0x0][0x144] ;  /* 0x00005100000d7ab9 */ /* 0x000fe20000000800 */
[----:B------:R-:W-:Y:S01]  /*15fc0*/  ULDC UR7, c[0x0][0x600] ;  /* 0x0001800000077ab9 */ /* 0x000fe20000000800 */
[----:B------:R-:W-:-:S02]  /*15fd0*/  UIADD3 UR20, -UR14, URZ, URZ ;  /* 0x0000003f0e147290 */ /* 0x000fc4000fffe13f */
[----:B------:R-:W-:Y:S02]  /*15fe0*/  USHF.R.U32.HI UR15, URZ, UR21, UR10 ;  /* 0x000000153f0f7299 */ /* 0x000fe4000801160a */
[----:B------:R-:W-:Y:S02]  /*15ff0*/  UIADD3 UR9, UR7, -0x1, URZ ;  /* 0xffffffff07097890 */ /* 0x000fe4000fffe03f */
[----:B------:R-:W-:Y:S01]  /*16000*/  UIMAD UR49, UR13, UR12, UR6 ;  /* 0x0000000c0d3172a4 */ /* 0x000fe2000f8e0206 */
[----:B------:R-:W-:Y:S01]  /*16010*/  ULDC UR24, c[0x0][0x148] ;  /* 0x0000520000187ab9 */ /* 0x000fe20000000800 */
[----:B------:R-:W-:Y:S01]  /*16020*/  ULDC UR21, c[0x0][0x648] ;  /* 0x0001920000157ab9 */ /* 0x000fe20000000800 */
[----:B------:R-:W-:Y:S01]  /*16030*/  ULDC UR23, c[0x0][0x638] ;  /* 0x00018e0000177ab9 */ /* 0x000fe20000000800 */
        /* <DEDUP_REMOVED lines=12> */
.L_x_200:
[----:B------:R-:W-:Y:S01]  /*16100*/  UISETP.NE.AND UP0, UPT, UR38, URZ, UPT ;  /* 0x0000003f2600728c */ /* 0x000fe2000bf05270 */
[----:B------:R-:W-:Y:S01]  /*16110*/  IMAD.MOV.U32 R0, RZ, RZ, 0x1 ;  /* 0x00000001ff007424 */ /* 0x000fe200078e00ff */
[----:B------:R-:W-:Y:S02]  /*16120*/  USHF.R.U64 UR4, UR14, UR21, UR15 ;  /* 0x000000150e047299 */ /* 0x000fe4000800120f */
[----:B------:R-:W-:Y:S02]  /*16130*/  ULOP3.LUT UR17, UR17, UR22, URZ, 0xc0, !UPT ;  /* 0x0000001611117292 */ /* 0x000fe4000f8ec03f */
[----:B------:R-:W-:Y:S02]  /*16140*/  UIADD3 UR5, -UR4, URZ, URZ ;  /* 0x0000003f04057290 */ /* 0x000fe4000fffe13f */
[----:B------:R-:W-:Y:S02]  /*16150*/  UIMAD UR16, UR16, UR4, UR17 ;  /* 0x00000004101072a4 */ /* 0x000fe4000f8e0211 */
[----:B------:R-:W-:-:S02]  /*16160*/  ULOP3.LUT UR9, UR8, UR9, URZ, 0xc0, !UPT ;  /* 0x0000000908097292 */ /* 0x000fc4000f8ec03f */
[----:B------:R-:W-:Y:S02]  /*16170*/  @UP0 UIMAD UR49, UR24, UR20, UR18 ;  /* 0x00000014183102a4 */ /* 0x000fe4000f8e0212 */
[----:B------:R-:W-:-:S03]  /*16180*/  UIMAD UR4, UR5, UR23, UR19 ;  /* 0x00000017050472a4 */ /* 0x000fc6000f8e0213 */
[----:B------:R-:W-:Y:S01]  /*16190*/  ULDC UR5, c[0x0][0x610] ;  /* 0x0001840000057ab9 */ /* 0x000fe20000000800 */
[----:B------:R-:W-:Y:S02]  /*161a0*/  UIMAD UR4, UR4, UR7, UR9 ;  /* 0x00000007040472a4 */ /* 0x000fe4000f8e0209 */
[----:B------:R-:W-:-:S04]  /*161b0*/  UIMAD UR49, UR16, UR5, UR49 ;  /* 0x00000005103172a4 */ /* 0x000fc8000f8e0231 */
[----:B------:R-:W-:Y:S02]  /*161c0*/  USEL UR48, UR4, UR49, !UP0 ;  /* 0x0000003104307287 */ /* 0x000fe4000c000000 */
[----:B------:R-:W-:-:S12]  /*161d0*/  USEL UR49, UR49, UR4, !UP0 ;  /* 0x0000000431317287 */ /* 0x000fd8000c000000 */
.L_x_198:
[----:B------:R-:W-:-:S13]  /*161e0*/  LOP3.LUT P0, RZ, R0, 0xff, RZ, 0xc0, !PT ;  /* 0x000000ff00ff7812 */ /* 0x000fda000780c0ff */
[----:B------:R-:W-:Y:S05]  /*161f0*/  @P0 BRA `(.L_x_201) ;  /* 0xfffffeb000cc0947 */ /* 0x000fea000383ffff */
[----:B------:R-:W-:Y:S05]  /*16200*/  EXIT ;  /* 0x000000000000794d */ /* 0x000fea0003800000 */
.L_x_8:
[----:B------:R-:W2:Y:S01]  /*16210*/  LDL R5, [R1+0x1dc] ;  /* 0x0001dc0001057983 */ /* 0x000ea20000100800 */
[----:B------:R-:W-:-:S03]  /*16220*/  ULDC.64 UR4, c[0x0][0x650] ;  /* 0x0001940000047ab9 */ /* 0x000fc60000000a00 */
[----:B------:R-:W3:Y:S01]  /*16230*/  LDL R4, [R1+0x1d8] ;  /* 0x0001d80001047983 */ /* 0x000ee20000100800 */
[----:B0-----:R-:W-:Y:S01]  /*16240*/  PRMT R0, RZ, 0x7610, R0 ;  /* 0x00007610ff007816 */ /* 0x001fe20000000000 */
[----:B------:R-:W-:Y:S02]  /*16250*/  IMAD.MOV.U32 R2, RZ, RZ, -0x1 ;  /* 0xffffffffff027424 */ /* 0x000fe400078e00ff */
[----:B------:R-:W-:Y:S02]  /*16260*/  IMAD.MOV.U32 R3, RZ, RZ, -0x1 ;  /* 0xffffffffff037424 */ /* 0x000fe400078e00ff */
[----:B------:R-:W-:Y:S01]  /*16270*/  IMAD.MOV.U32 R11, RZ, RZ, -0x1 ;  /* 0xffffffffff0b7424 */ /* 0x000fe200078e00ff */
[----:B--2---:R-:W-:-:S04]  /*16280*/  ISETP.GE.U32.AND P0, PT, R5, UR4, PT ;  /* 0x0000000405007c0c */ /* 0x004fc8000bf06070 */
[----:B---3--:R-:W-:-:S13]  /*16290*/  ISETP.GE.U32.AND.EX P0, PT, R4, UR5, PT, P0 ;  /* 0x0000000504007c0c */ /* 0x008fda000bf06100 */
        /* <DEDUP_REMOVED lines=21> */
.L_x_203:
[----:B------:R-:W-:Y:S01]  /*163f0*/  USHF.R.U64 UR4, UR14, UR19, UR15 ;  /* 0x000000130e047299 */ /* 0x000fe2000800120f */
[----:B------:R-:W-:Y:S01]  /*16400*/  R2UR UR7, R4 ;  /* 0x00000000040772ca */ /* 0x000fe200000e0000 */
[----:B------:R-:W-:Y:S02]  /*16410*/  USHF.R.U32.HI UR5, URZ, UR19, UR15 ;  /* 0x000000133f057299 */ /* 0x000fe4000801160f */
[----:B------:R-:W-:Y:S01]  /*16420*/  UIADD3 UR13, UP0, URZ, -UR4, URZ ;  /* 0x800000043f0d7290 */ /* 0x000fe2000ff1e03f */
[----:B------:R-:W-:Y:S01]  /*16430*/  ULDC.64 UR14, c[0x0][0x620] ;  /* 0x00018800000e7ab9 */ /* 0x000fe20000000a00 */
[----:B------:R-:W-:Y:S02]  /*16440*/  UMOV UR6, UR20 ;  /* 0x0000001400067c82 */ /* 0x000fe40008000000 */
[----:B------:R-:W-:Y:S02]  /*16450*/  UIADD3.X UR5, URZ, ~UR5, URZ, UP0, !UPT ;  /* 0x800000053f057290 */ /* 0x000fe400087fe43f */
[----:B------:R-:W-:-:S02]  /*16460*/  UISETP.NE.AND UP1, UPT, UR38, URZ, UPT ;  /* 0x0000003f2600728c */ /* 0x000fc4000bf25270 */
[----:B------:R-:W-:Y:S02]  /*16470*/  UIMAD UR5, UR5, UR14, URZ ;  /* 0x0000000e050572a4 */ /* 0x000fe4000f8e023f */
[----:B------:R-:W-:Y:S02]  /*16480*/  UIMAD.WIDE.U32 UR6, UR13, UR14, UR6 ;  /* 0x0000000e0d0672a5 */ /* 0x000fe4000f8e0006 */
[----:B------:R-:W-:Y:S01]  /*16490*/  UIMAD UR5, UR13, UR15, UR5 ;  /* 0x0000000f0d0572a4 */ /* 0x000fe2000f8e0205 */
[----:B------:R-:W-:Y:S02]  /*164a0*/  ULDC UR14, c[0x0][0x608] ;  /* 0x00018200000e7ab9 */ /* 0x000fe40000000800 */
[----:B------:R-:W-:Y:S01]  /*164b0*/  ULDC UR13, c[0x0][0x618] ;  /* 0x00018600000d7ab9 */ /* 0x000fe20000000800 */
[----:B------:R-:W-:Y:S01]  /*164c0*/  UIADD3 UR5, UR7, UR5, URZ ;  /* 0x0000000507057290 */ /* 0x000fe2000fffe03f */
[----:B------:R-:W-:Y:S01]  /*164d0*/  ULDC UR22, c[0x0][0x658] ;  /* 0x0001960000167ab9 */ /* 0x000fe20000000800 */
[----:B------:R-:W-:-:S02]  /*164e0*/  @UP1 UIMAD UR8, UR11, UR12, UR10 ;  /* 0x0000000c0b0812a4 */ /* 0x000fc4000f8e020a */
[----:B------:R-:W-:Y:S02]  /*164f0*/  USHF.R.U64 UR17, UR6, UR13, UR5 ;  /* 0x0000000d06117299 */ /* 0x000fe40008001205 */
[----:B------:R-:W-:Y:S01]  /*16500*/  USHF.R.U32.HI UR5, URZ, UR13, UR5 ;  /* 0x0000000d3f057299 */ /* 0x000fe20008011605 */
[----:B------:R-:W-:Y:S01]  /*16510*/  ULDC.64 UR6, c[0x0][0x640] ;  /* 0x0001900000067ab9 */ /* 0x000fe20000000a00 */
[----:B------:R-:W-:Y:S01]  /*16520*/  UMOV UR10, 0xffffffff ;  /* 0xffffffff000a7882 */ /* 0x000fe20000000000 */
[----:B------:R-:W-:Y:S01]  /*16530*/  ISETP.NE.U32.AND P0, PT, RZ, UR6, PT ;  /* 0x00000006ff007c0c */ /* 0x000fe2000bf05070 */
[----:B------:R-:W-:Y:S02]  /*16540*/  USHF.R.U64 UR18, UR17, UR14, UR5 ;  /* 0x0000000e11127299 */ /* 0x000fe40008001205 */
[----:B------:R-:W-:Y:S01]  /*16550*/  USHF.R.U32.HI UR5, URZ, UR14, UR5 ;  /* 0x0000000e3f057299 */ /* 0x000fe20008011605 */
[----:B------:R-:W-:Y:S01]  /*16560*/  ISETP.NE.AND.EX P0, PT, RZ, UR7, PT, P0 ;  /* 0x00000007ff007c0c */ /* 0x000fe2000bf05300 */
[----:B------:R-:W-:-:S02]  /*16570*/  USHF.L.U32 UR11, UR10, UR22, URZ ;  /* 0x000000160a0b7299 */ /* 0x000fc4000800063f */
[----:B------:R-:W-:Y:S01]  /*16580*/  USHF.R.U64 UR19, UR18, UR22, UR5 ;  /* 0x0000001612137299 */ /* 0x000fe20008001205 */
[----:B------:R-:W-:Y:S01]  /*16590*/  ULDC UR20, c[0x0][0x600] ;  /* 0x0001800000147ab9 */ /* 0x000fe20000000800 */
[----:B------:R-:W-:Y:S02]  /*165a0*/  USHF.R.U32.HI UR10, URZ, UR22, UR5 ;  /* 0x000000163f0a7299 */ /* 0x000fe40008011605 */
[----:B------:R-:W-:Y:S02]  /*165b0*/  UIADD3 UR21, UR20, -0x1, URZ ;  /* 0xffffffff14157890 */ /* 0x000fe4000fffe03f */
[----:B------:R-:W-:Y:S01]  /*165c0*/  ULOP3.LUT UR26, URZ, UR11, URZ, 0x33, !UPT ;  /* 0x0000000b3f1a7292 */ /* 0x000fe2000f8e333f */
        /* <DEDUP_REMOVED lines=17> */
.L_x_204:
[----:B------:R-:W-:Y:S01]  /*166e0*/  USHF.R.U64 UR6, UR5, UR23, UR10 ;  /* 0x0000001705067299 */ /* 0x000fe2000800120a */
[----:B------:R-:W-:Y:S01]  /*166f0*/  IMAD.MOV.U32 R0, RZ, RZ, 0x1 ;  /* 0x00000001ff007424 */ /* 0x000fe200078e00ff */
[----:B------:R-:W-:Y:S01]  /*16700*/  USHF.L.U32 UR25, UR25, UR22, URZ ;  /* 0x0000001619197299 */ /* 0x000fe2000800063f */
[----:B------:R-:W-:Y:S01]  /*16710*/  IMAD.U32 R11, RZ, RZ, UR4 ;  /* 0x00000004ff0b7e24 */ /* 0x000fe2000f8e00ff */
[----:B------:R-:W-:Y:S02]  /*16720*/  ULOP3.LUT UR5, UR18, UR26, URZ, 0xc0, !UPT ;  /* 0x0000001a12057292 */ /* 0x000fe4000f8ec03f */
[----:B------:R-:W-:Y:S02]  /*16730*/  UIADD3 UR7, -UR6, URZ, URZ ;  /* 0x0000003f06077290 */ /* 0x000fe4000fffe13f */
[----:B------:R-:W-:Y:S02]  /*16740*/  UIMAD UR6, UR25, UR6, UR5 ;  /* 0x00000006190672a4 */ /* 0x000fe4000f8e0205 */
[----:B------:R-:W-:-:S02]  /*16750*/  ULOP3.LUT UR17, UR17, UR21, URZ, 0xc0, !UPT ;  /* 0x0000001511117292 */ /* 0x000fc4000f8ec03f */
[----:B------:R-:W-:Y:S02]  /*16760*/  UIMAD UR5, UR7, UR24, UR19 ;  /* 0x00000018070572a4 */ /* 0x000fe4000f8e0213 */
[----:B------:R-:W-:Y:S01]  /*16770*/  UISETP.NE.AND UP0, UPT, UR38, URZ, UPT ;  /* 0x0000003f2600728c */ /* 0x000fe2000bf05270 */
[----:B------:R-:W-:Y:S01]  /*16780*/  ULDC UR7, c[0x0][0x610] ;  /* 0x0001840000077ab9 */ /* 0x000fe20000000800 */
[----:B------:R-:W-:Y:S02]  /*16790*/  UIMAD UR5, UR5, UR20, UR17 ;  /* 0x00000014050572a4 */ /* 0x000fe4000f8e0211 */
[----:B------:R-:W-:-:S04]  /*167a0*/  UIMAD UR8, UR6, UR7, UR8 ;  /* 0x00000007060872a4 */ /* 0x000fc8000f8e0208 */
[----:B------:R-:W-:Y:S02]  /*167b0*/  USEL UR6, UR5, UR8, !UP0 ;  /* 0x0000000805067287 */ /* 0x000fe4000c000000 */
[----:B------:R-:W-:-:S04]  /*167c0*/  USEL UR8, UR8, UR5, !UP0 ;  /* 0x0000000508087287 */ /* 0x000fc8000c000000 */
[----:B------:R-:W-:Y:S02]  /*167d0*/  IMAD.U32 R3, RZ, RZ, UR6 ;  /* 0x00000006ff037e24 */ /* 0x000fe4000f8e00ff */
[----:B------:R-:W-:-:S07]  /*167e0*/  IMAD.U32 R2, RZ, RZ, UR8 ;  /* 0x00000008ff027e24 */ /* 0x000fce000f8e00ff */
.L_x_202:
[----:B------:R-:W-:-:S08]  /*167f0*/  NOP ;  /* 0x0000000000007918 */ /* 0x000fd00000000000 */
[----:B-1----:R-:W0:-:S00]  /*16800*/  USETMAXREG.DEALLOC.CTAPOOL 0x18 ;  /* 0x00000018000079c8 */ /* 0x002e0000080e0500 */
[----:B------:R-:W-:-:S13]  /*16810*/  ISETP.NE.AND P0, PT, RZ, UR9, PT ;  /* 0x00000009ff007c0c */ /* 0x000fda000bf05270 */
[----:B------:R-:W-:Y:S05]  /*16820*/  @P0 EXIT ;  /* 0x000000000000094d */ /* 0x000fea0003800000 */
[----:B0-----:R-:W-:Y:S01]  /*16830*/  LOP3.LUT P0, RZ, R0, 0xff, RZ, 0xc0, !PT ;  /* 0x000000ff00ff7812 */ /* 0x001fe2000780c0ff */
[----:B------:R-:W-:Y:S02]  /*16840*/  IMAD.MOV.U32 R6, RZ, RZ, 0x1 ;  /* 0x00000001ff067424 */ /* 0x000fe400078e00ff */
[----:B------:R-:W-:-:S10]  /*16850*/  IMAD.MOV.U32 R7, RZ, RZ, RZ ;  /* 0x000000ffff077224 */ /* 0x000fd400078e00ff */
[----:B------:R-:W-:Y:S05]  /*16860*/  @!P0 BRA `(.L_x_205) ;  /* 0x0000000c00708947 */ /* 0x000fea0003800000 */
[----:B------:R-:W0:Y:S01]  /*16870*/  LDC R0, c[0x0][0x28c] ;  /* 0x0000a300ff007b82 */ /* 0x000e220000000800 */
[----:B------:R-:W1:Y:S01]  /*16880*/  S2R R8, SR_CgaCtaId ;  /* 0x0000000000087919 */ /* 0x000e620000008800 */
[----:B------:R-:W-:Y:S01]  /*16890*/  ULDC UR8, c[0x0][0xc] ;  /* 0x0000030000087ab9 */ /* 0x000fe20000000800 */
[----:B------:R-:W-:Y:S01]  /*168a0*/  ULDC UR5, c[0x0][0x658] ;  /* 0x0001960000057ab9 */ /* 0x000fe20000000800 */
[----:B------:R-:W-:Y:S01]  /*168b0*/  UMOV UR6, 0xffffffff ;  /* 0xffffffff00067882 */ /* 0x000fe20000000000 */
[----:B------:R-:W-:Y:S01]  /*168c0*/  ULDC UR9, c[0x0][0x10] ;  /* 0x0000040000097ab9 */ /* 0x000fe20000000800 */
[----:B------:R-:W-:Y:S01]  /*168d0*/  UMOV UR7, 0x1 ;  /* 0x0000000100077882 */ /* 0x000fe20000000000 */
[----:B------:R-:W-:Y:S01]  /*168e0*/  USHF.L.U32 UR6, UR6, UR5, URZ ;  /* 0x0000000506067299 */ /* 0x000fe2000800063f */
[----:B------:R-:W-:Y:S01]  /*168f0*/  BSSY B0, `(.L_x_205) ;  /* 0x00000d3000007945 */ /* 0x000fe20003800000 */
[----:B------:R-:W-:Y:S01]  /*16900*/  UIMAD.WIDE.U32 UR8, UR8, UR9, URZ ;  /* 0x00000009080872a5 */ /* 0x000fe2000f8e003f */
[----:B------:R-:W-:Y:S01]  /*16910*/  IMAD.MOV.U32 R9, RZ, RZ, 0x1 ;  /* 0x00000001ff097424 */ /* 0x000fe200078e00ff */
[----:B------:R-:W-:Y:S01]  /*16920*/  USHF.L.U32 UR5, UR7, UR5, URZ ;  /* 0x0000000507057299 */ /* 0x000fe2000800063f */
[----:B------:R-:W-:Y:S01]  /*16930*/  IMAD.MOV.U32 R6, RZ, RZ, 0x1 ;  /* 0x00000001ff067424 */ /* 0x000fe200078e00ff */
[----:B------:R-:W-:Y:S01]  /*16940*/  ULDC UR4, c[0x0][0x600] ;  /* 0x0001800000047ab9 */ /* 0x000fe20000000800 */
[----:B------:R-:W-:Y:S01]  /*16950*/  ULDC UR7, c[0x0][0x14] ;  /* 0x0000050000077ab9 */ /* 0x000fe20000000800 */
[----:B------:R-:W-:Y:S01]  /*16960*/  IMAD.MOV.U32 R7, RZ, RZ, RZ ;  /* 0x000000ffff077224 */ /* 0x000fe200078e00ff */
[----:B------:R-:W-:-:S02]  /*16970*/  UIMAD.WIDE.U32 UR20, UR8, UR7, URZ ;  /* 0x00000007081472a5 */ /* 0x000fc4000f8e003f */
[----:B------:R-:W-:Y:S02]  /*16980*/  UIMAD UR7, UR9, UR7, URZ ;  /* 0x00000007090772a4 */ /* 0x000fe4000f8e023f */
[----:B------:R-:W-:Y:S02]  /*16990*/  ULOP3.LUT UR24, UR37, 0x2, URZ, 0xfc, !UPT ;  /* 0x0000000225187892 */ /* 0x000fe4000f8efc3f */
[----:B------:R-:W-:Y:S01]  /*169a0*/  UIADD3 UR4, UR4, -0x1, URZ ;  /* 0xffffffff04047890 */ /* 0x000fe2000fffe03f */
[----:B0-----:R-:W-:Y:S01]  /*169b0*/  VIADD R0, R0, 0x1f ;  /* 0x0000001f00007836 */ /* 0x001fe20000000000 */
[----:B------:R-:W-:Y:S02]  /*169c0*/  ULOP3.LUT UR6, URZ, UR6, URZ, 0x33, !UPT ;  /* 0x000000063f067292 */ /* 0x000fe4000f8e333f */
[----:B------:R-:W-:Y:S02]  /*169d0*/  UIADD3 UR7, UR21, UR7, URZ ;  /* 0x0000000715077290 */ /* 0x000fe4000fffe03f */
[----:B------:R-:W-:Y:S01]  /*169e0*/  SHF.R.S32.HI R5, RZ, 0x1f, R0 ;  /* 0x0000001fff057819 */ /* 0x000fe20000011400 */
[----:B------:R-:W-:-:S03]  /*169f0*/  ULDC.64 UR22, c[0x0][0x198] ;  /* 0x0000660000167ab9 */ /* 0x000fc60000000a00 */
[----:B------:R-:W-:Y:S01]  /*16a00*/  LEA.HI R0, R5, R0, RZ, 0x5 ;  /* 0x0000000005007211 */ /* 0x000fe200078f28ff */
[----:B------:R-:W-:Y:S01]  /*16a10*/  IMAD.MOV.U32 R5, RZ, RZ, 0xa00 ;  /* 0x00000a00ff057424 */ /* 0x000fe200078e00ff */
[----:B-1----:R-:W-:Y:S02]  /*16a20*/  LOP3.LUT R8, R8, 0x1, RZ, 0xc0, !PT ;  /* 0x0000000108087812 */ /* 0x002fe400078ec0ff */
[----:B------:R-:W-:-:S03]  /*16a30*/  SHF.R.S32.HI R0, RZ, 0x5, R0 ;  /* 0x00000005ff007819 */ /* 0x000fc60000011400 */
[----:B------:R-:W-:Y:S02]  /*16a40*/  IMAD R16, R8, R5, 0x28180 ;  /* 0x0002818008107424 */ /* 0x000fe400078e0205 */
[----:B------:R-:W-:-:S07]  /*16a50*/  VIADD R17, R0, 0x1 ;  /* 0x0000000100117836 */ /* 0x000fce0000000000 */
.L_x_216:
[----:B------:R-:W-:-:S03]  /*16a60*/  UMOV UR8, 0xffffffff ;  /* 0xffffffff00087882 */ /* 0x000fc60000000000 */
[----:B------:R-:W-:Y:S05]  /*16a70*/  BRA.DIV UR8, `(.L_x_206) ;  /* 0x0000001208b07947 */ /* 0x000fea000b800000 */
[----:B------:R-:W-:-:S13]  /*16a80*/  ELECT P6, URZ, PT ;  /* 0x00000000003f782f */ /* 0x000fda00038c0000 */
.L_x_233:
[----:B------:R-:W0:Y:S01]  /*16a90*/  LDC R4, c[0x0][0x28c] ;  /* 0x0000a300ff047b82 */ /* 0x000e220000000800 */
[----:B------:R-:W-:Y:S01]  /*16aa0*/  BSSY B1, `(.L_x_207) ;  /* 0x000003b000017945 */ /* 0x000fe20003800000 */
[----:B0-----:R-:W-:-:S13]  /*16ab0*/  ISETP.LT.OR P6, PT, R4, 0x1, !P6 ;  /* 0x000000010400780c */ /* 0x001fda00077c1670 */
[----:B------:R-:W-:Y:S05]  /*16ac0*/  @P6 BRA `(.L_x_208) ;  /* 0x0000000000e06947 */ /* 0x000fea0003800000 */
[----:B------:R-:W-:Y:S02]  /*16ad0*/  IMAD R3, R3, 0x2, R8 ;  /* 0x0000000203037824 */ /* 0x000fe400078e0208 */
[----:B------:R-:W-:Y:S02]  /*16ae0*/  IMAD.SHL.U32 R2, R2, 0x200, RZ ;  /* 0x0000020002027824 */ /* 0x000fe400078e00ff */
[----:B------:R-:W-:Y:S02]  /*16af0*/  IMAD R3, R3, 0x50, RZ ;  /* 0x0000005003037824 */ /* 0x000fe400078e02ff */
[----:B------:R-:W-:Y:S02]  /*16b00*/  IMAD.MOV.U32 R14, RZ, RZ, RZ ;  /* 0x000000ffff0e7224 */ /* 0x000fe400078e00ff */
[----:B------:R-:W-:Y:S02]  /*16b10*/  IMAD.MOV.U32 R4, RZ, RZ, R17 ;  /* 0x000000ffff047224 */ /* 0x000fe400078e0011 */
[----:B------:R-:W-:-:S02]  /*16b20*/  IMAD.MOV.U32 R5, RZ, RZ, R6 ;  /* 0x000000ffff057224 */ /* 0x000fc400078e0006 */
[----:B------:R-:W-:-:S07]  /*16b30*/  IMAD.MOV.U32 R13, RZ, RZ, R7 ;  /* 0x000000ffff0d7224 */ /* 0x000fce00078e0007 */
.L_x_211:
[----:B------:R-:W0:Y:S01]  /*16b40*/  S2R R15, SR_CgaCtaId ;  /* 0x00000000000f7919 */ /* 0x000e220000008800 */
[----:B------:R-:W-:Y:S02]  /*16b50*/  MOV R10, 0x400 ;  /* 0x00000400000a7802 */ /* 0x000fe40000000f00 */
[----:B------:R-:W-:Y:S02]  /*16b60*/  SHF.L.U32 R12, R5, 0x1f, RZ ;  /* 0x0000001f050c7819 */ /* 0x000fe400000006ff */
[----:B0-----:R-:W-:-:S05]  /*16b70*/  LEA R10, R15, R10, 0x18 ;  /* 0x0000000a0f0a7211 */ /* 0x001fca00078ec0ff */
[----:B------:R-:W-:-:S04]  /*16b80*/  IMAD R15, R13, 0x8, R10 ;  /* 0x000000080d0f7824 */ /* 0x000fc800078e020a */
[----:B------:R-:W0:Y:S02]  /*16b90*/  SYNCS.PHASECHK.TRANS64.TRYWAIT P0, [R15+URZ+0x50], R12 ;  /* 0x0000500c0f0075a7 */ /* 0x000e24000800017f */
[----:B0-----:R-:W-:Y:S05]  /*16ba0*/  @!P0 BRA `(.L_x_209) ;  /* 0x0000001000848947 */ /* 0x001fea0003800000 */
.L_x_234:
[----:B------:R-:W1:Y:S01]  /*16bb0*/  S2R R18, SR_TID.X ;  /* 0x0000000000127919 */ /* 0x000e620000002100 */
[----:B------:R-:W-:-:S04]  /*16bc0*/  UPRMT UR8, UR24, 0x9910, URZ ;  /* 0x0000991018087896 */ /* 0x000fc8000800003f */
[----:B------:R-:W-:Y:S01]  /*16bd0*/  UISETP.NE.AND UP0, UPT, UR8, 0x2, UPT ;  /* 0x000000020800788c */ /* 0x000fe2000bf05270 */
[----:B-1----:R-:W-:-:S13]  /*16be0*/  LOP3.LUT P0, RZ, R18, 0x7f, RZ, 0xc0, !PT ;  /* 0x0000007f12ff7812 */ /* 0x002fda000780c0ff */
[----:B0-----:R-:W0:Y:S02]  /*16bf0*/  @!P0 LDC R12, c[0x0][0x500] ;  /* 0x00014000ff0c8b82 */ /* 0x001e240000000800 */
[----:B0-----:R0:W-:Y:S01]  /*16c00*/  @!P0 SYNCS.ARRIVE.TRANS64 RZ, [R15+URZ], R12 ;  /* 0x0000000c0fff89a7 */ /* 0x0011e2000800003f */
[----:B------:R-:W-:-:S13]  /*16c10*/  PLOP3.LUT P0, PT, PT, PT, UP0, 0x80, 0x0 ;  /* 0x000000000000781c */ /* 0x000fda0003f0f008 */
[----:B0-----:R-:W-:Y:S05]  /*16c20*/  @P0 BRA `(.L_x_210) ;  /* 0x0000000000040947 */ /* 0x001fea0003800000 */
[----:B------:R-:W-:Y:S01]  /*16c30*/  BPT.TRAP 0x1 ;  /* 0x000000040000795c */ /* 0x000fe20000300000 */
.L_x_210:
[C---:B------:R-:W-:Y:S01]  /*16c40*/  IMAD R12, R13.reuse, 0x4000, R10 ;  /* 0x000040000d0c7824 */ /* 0x040fe200078e020a */
[----:B------:R-:W-:Y:S01]  /*16c50*/  R2UR UR13, R10 ;  /* 0x000000000a0d72ca */ /* 0x000fe200000e0000 */
[----:B------:R-:W-:Y:S01]  /*16c60*/  IMAD R10, R13, 0x1400, R16 ;  /* 0x000014000d0a7824 */ /* 0x000fe200078e0210 */
[----:B------:R-:W-:Y:S01]  /*16c70*/  R2UR UR18, R2 ;  /* 0x00000000021272ca */ /* 0x000fe200000e0000 */
[----:B------:R-:W-:Y:S01]  /*16c80*/  VIADD R4, R4, 0xffffffff ;  /* 0xffffffff04047836 */ /* 0x000fe20000000000 */
[----:B------:R-:W-:Y:S01]  /*16c90*/  R2UR UR8, R12 ;  /* 0x000000000c0872ca */ /* 0x000fe200000e0000 */
[----:B------:R-:W-:Y:S01]  /*16ca0*/  UIADD3 UR14, UP0, UR22, 0xf0, URZ ;  /* 0x000000f0160e7890 */ /* 0x000fe2000ff1e03f */
[----:B------:R-:W-:Y:S01]  /*16cb0*/  R2UR UR11, R10 ;  /* 0x000000000a0b72ca */ /* 0x000fe200000e0000 */
[----:B------:R-:W-:Y:S01]  /*16cc0*/  UIADD3 UR26, UP1, UR22, 0x1f0, URZ ;  /* 0x000001f0161a7890 */ /* 0x000fe2000ff3e03f */
[----:B------:R-:W-:Y:S01]  /*16cd0*/  R2UR UR9, R15 ;  /* 0x000000000f0972ca */ /* 0x000fe200000e0000 */
[----:B------:R-:W-:Y:S01]  /*16ce0*/  UIADD3.X UR15, URZ, UR23, URZ, UP0, !UPT ;  /* 0x000000173f0f7290 */ /* 0x000fe200087fe43f */
[----:B------:R-:W-:Y:S01]  /*16cf0*/  R2UR UR10, R14 ;  /* 0x000000000e0a72ca */ /* 0x000fe200000e0000 */
[----:B------:R-:W-:Y:S01]  /*16d00*/  VIADD R13, R13, 0x1 ;  /* 0x000000010d0d7836 */ /* 0x000fe20000000000 */
[----:B------:R-:W-:Y:S01]  /*16d10*/  R2UR UR12, R11 ;  /* 0x000000000b0c72ca */ /* 0x000fe200000e0000 */
[----:B------:R-:W-:Y:S01]  /*16d20*/  UIADD3.X UR27, URZ, UR23, URZ, UP1, !UPT ;  /* 0x000000173f1b7290 */ /* 0x000fe20008ffe43f */
[----:B------:R-:W-:Y:S01]  /*16d30*/  R2UR UR19, R3 ;  /* 0x00000000031372ca */ /* 0x000fe200000e0000 */
[----:B------:R-:W-:Y:S01]  /*16d40*/  UMOV UR16, 0x0 ;  /* 0x0000000000107882 */ /* 0x000fe20000000000 */
[----:B------:R-:W-:Y:S01]  /*16d50*/  ISETP.GT.AND P1, PT, R4, 0x1, PT ;  /* 0x000000010400780c */ /* 0x000fe20003f24270 */
[----:B------:R-:W-:Y:S01]  /*16d60*/  UIADD3 UR8, UR8, 0x180, URZ ;  /* 0x0000018008087890 */ /* 0x000fe2000fffe03f */
[----:B------:R-:W-:Y:S01]  /*16d70*/  ISETP.NE.AND P0, PT, R13, 0xa, PT ;  /* 0x0000000a0d00780c */ /* 0x000fe20003f05270 */
[----:B------:R-:W-:Y:S01]  /*16d80*/  UIADD3 UR13, UR13, UR11, URZ ;  /* 0x0000000b0d0d7290 */ /* 0x000fe2000fffe03f */
[----:B------:R-:W-:Y:S01]  /*16d90*/  VIADD R14, R14, 0x20 ;  /* 0x000000200e0e7836 */ /* 0x000fe20000000000 */
[----:B------:R-:W-:Y:S01]  /*16da0*/  UMOV UR17, 0x10000000 ;  /* 0x1000000000117882 */ /* 0x000fe20000000000 */
[----:B------:R-:W-:Y:S01]  /*16db0*/  UMOV UR11, UR18 ;  /* 0x00000012000b7c82 */ /* 0x000fe20008000000 */
[----:B------:R-:W-:Y:S01]  /*16dc0*/  UMOV UR25, 0x30000 ;  /* 0x0003000000197882 */ /* 0x000fe20000000000 */
[----:B------:R-:W-:-:S02]  /*16dd0*/  SEL R10, RZ, 0x1, P0 ;  /* 0x00000001ff0a7807 */ /* 0x000fc40000000000 */
[----:B------:R0:W-:Y:S01]  /*16de0*/  UTMALDG.3D [UR8], [UR14], desc[UR16] ;  /* 0x000010080e0075b4 */ /* 0x0001e20008011000 */
[----:B------:R-:W-:Y:S02]  /*16df0*/  SEL R13, R13, RZ, P0 ;  /* 0x000000ff0d0d7207 */ /* 0x000fe40000000000 */
[----:B------:R-:W-:Y:S01]  /*16e00*/  LOP3.LUT R5, R5, R10, RZ, 0x3c, !PT ;  /* 0x0000000a05057212 */ /* 0x000fe200078e3cff */
[----:B0-----:R-:W-:Y:S01]  /*16e10*/  UMOV UR11, UR19 ;  /* 0x00000013000b7c82 */ /* 0x001fe20008000000 */
[----:B------:R-:W-:Y:S02]  /*16e20*/  UMOV UR8, UR13 ;  /* 0x0000000d00087c82 */ /* 0x000fe40008000000 */
[----:B------:R0:W-:Y:S02]  /*16e30*/  UTMALDG.3D.MULTICAST [UR8], [UR26], UR25, desc[UR16] ;  /* 0x000010081a0073b4 */ /* 0x0001e40008011819 */
[----:B0-----:R-:W-:Y:S05]  /*16e40*/  @P1 BRA `(.L_x_211) ;  /* 0xfffffffc003c1947 */ /* 0x001fea000383ffff */
.L_x_208:
[----:B------:R-:W-:Y:S05]  /*16e50*/  BSYNC B1 ;  /* 0x0000000000017941 */ /* 0x000fea0003800000 */
.L_x_207:
[----:B------:R-:W2:Y:S01]  /*16e60*/  LDL.LU R18, [R1+0x1d8] ;  /* 0x0001d80001127983 */ /* 0x000ea20000300800 */
[----:B------:R-:W-:Y:S01]  /*16e70*/  LOP3.LUT P0, RZ, R9, 0xff, RZ, 0xc0, !PT ;  /* 0x000000ff09ff7812 */ /* 0x000fe2000780c0ff */
[C---:B------:R-:W-:Y:S01]  /*16e80*/  IMAD.IADD R4, R0.reuse, 0x1, R7 ;  /* 0x0000000100047824 */ /* 0x040fe200078e0207 */
[----:B------:R-:W-:Y:S01]  /*16e90*/  ULDC.64 UR8, c[0x0][0x650] ;  /* 0x0001940000087ab9 */ /* 0x000fe20000000a00 */
[----:B------:R-:W3:Y:S01]  /*16ea0*/  LDL.LU R15, [R1+0x1dc] ;  /* 0x0001dc00010f7983 */ /* 0x000ee20000300800 */
[----:B------:R-:W-:Y:S01]  /*16eb0*/  ISETP.GE.U32.AND P1, PT, R0, 0xa, PT ;  /* 0x0000000a0000780c */ /* 0x000fe20003f26070 */
[----:B------:R-:W-:Y:S01]  /*16ec0*/  BSSY B1, `(.L_x_212) ;  /* 0x0000073000017945 */ /* 0x000fe20003800000 */
[----:B------:R-:W-:Y:S01]  /*16ed0*/  IMAD.MOV.U32 R11, RZ, RZ, -0x1 ;  /* 0xffffffffff0b7424 */ /* 0x000fe200078e00ff */
[----:B------:R-:W-:-:S06]  /*16ee0*/  PRMT R9, RZ, 0x7610, R9 ;  /* 0x00007610ff097816 */ /* 0x000fcc0000000009 */
[----:B------:R-:W0:Y:S01]  /*16ef0*/  @P0 S2R R3, SR_CgaCtaId ;  /* 0x0000000000030919 */ /* 0x000e220000008800 */
[----:B------:R-:W-:-:S04]  /*16f00*/  @P0 MOV R2, 0x400 ;  /* 0x0000040000020802 */ /* 0x000fc80000000f00 */
[----:B0-----:R-:W-:-:S04]  /*16f10*/  @P0 LEA R2, R3, R2, 0x18 ;  /* 0x0000000203020211 */ /* 0x001fc800078ec0ff */
[----:B------:R0:W-:Y:S01]  /*16f20*/  @P0 SYNCS.ARRIVE.TRANS64.A1T0 RZ, [R2+URZ+0xb8], RZ ;  /* 0x0000b8ff02ff09a7 */ /* 0x0001e2000810003f */
[----:B------:R-:W-:-:S04]  /*16f30*/  ISETP.GT.U32.AND P0, PT, R4, 0x9, PT ;  /* 0x000000090400780c */ /* 0x000fc80003f04070 */
[----:B------:R-:W-:Y:S01]  /*16f40*/  ISETP.LT.U32.AND P0, PT, R0, 0xa, P0 ;  /* 0x0000000a0000780c */ /* 0x000fe20000701070 */
[----:B0-----:R-:W-:-:S04]  /*16f50*/  IMAD.WIDE.U32 R2, R4, -0x33333333, RZ ;  /* 0xcccccccd04027825 */ /* 0x001fc800078e00ff */
[----:B------:R-:W-:Y:S01]  /*16f60*/  IMAD.MOV.U32 R2, RZ, RZ, -0x1 ;  /* 0xffffffffff027424 */ /* 0x000fe200078e00ff */
[----:B------:R-:W-:Y:S02]  /*16f70*/  SHF.R.U32.HI R5, RZ, 0x3, R3 ;  /* 0x00000003ff057819 */ /* 0x000fe40000011603 */
[----:B------:R-:W-:-:S03]  /*16f80*/  SEL R3, RZ, 0x1, !P0 ;  /* 0x00000001ff037807 */ /* 0x000fc60004000000 */
[--C-:B------:R-:W-:Y:S01]  /*16f90*/  IMAD R7, R5, -0xa, R4.reuse ;  /* 0xfffffff605077824 */ /* 0x100fe200078e0204 */
[----:B------:R-:W-:Y:S01]  /*16fa0*/  LOP3.LUT R6, R6, R3, RZ, 0x3c, !PT ;  /* 0x0000000306067212 */ /* 0x000fe200078e3cff */
[----:B------:R-:W-:Y:S01]  /*16fb0*/  IMAD.MOV.U32 R3, RZ, RZ, -0x1 ;  /* 0xffffffffff037424 */ /* 0x000fe200078e00ff */
[----:B------:R-:W-:Y:S02]  /*16fc0*/  PRMT R4, RZ, 0x7610, R4 ;  /* 0x00007610ff047816 */ /* 0x000fe40000000004 */
[----:B------:R-:W-:Y:S02]  /*16fd0*/  @P1 LOP3.LUT R6, R6, 0x1, R5, 0x78, !PT ;  /* 0x0000000106061812 */ /* 0x000fe400078e7805 */
[----:B---3--:R-:W-:-:S04]  /*16fe0*/  IADD3 R15, P0, R15, UR20, RZ ;  /* 0x000000140f0f7c10 */ /* 0x008fc8000ff1e0ff */
[----:B--2---:R-:W-:Y:S01]  /*16ff0*/  IADD3.X R18, R18, UR7, RZ, P0, !PT ;  /* 0x0000000712127c10 */ /* 0x004fe200087fe4ff */
[----:B------:R0:W-:Y:S01]  /*17000*/  STL [R1+0x1dc], R15 ;  /* 0x0001dc0f01007387 */ /* 0x0001e20000100800 */
[----:B------:R-:W-:-:S03]  /*17010*/  ISETP.GE.U32.AND P0, PT, R15, UR8, PT ;  /* 0x000000080f007c0c */ /* 0x000fc6000bf06070 */
[----:B------:R0:W-:Y:S01]  /*17020*/  STL [R1+0x1d8], R18 ;  /* 0x0001d81201007387 */ /* 0x0001e20000100800 */
[----:B------:R-:W-:-:S13]  /*17030*/  ISETP.GE.U32.AND.EX P0, PT, R18, UR9, PT, P0 ;  /* 0x0000000912007c0c */ /* 0x000fda000bf06100 */
[----:B0-----:R-:W-:Y:S05]  /*17040*/  @P0 BRA `(.L_x_213) ;  /* 0x0000000400680947 */ /* 0x001fea0003800000 */
[----:B------:R-:W0:Y:S01]  /*17050*/  S2UR UR8, SR_CTAID.X ;  /* 0x00000000000879c3 */ /* 0x000e220000002500 */
[----:B------:R-:W-:Y:S01]  /*17060*/  ULDC.64 UR10, c[0x0][0x628] ;  /* 0x00018a00000a7ab9 */ /* 0x000fe20000000a00 */
[----:B------:R-:W-:Y:S01]  /*17070*/  ULDC UR9, c[0x0][0x150] ;  /* 0x0000540000097ab9 */ /* 0x000fe20000000800 */
[----:B------:R-:W-:Y:S01]  /*17080*/  ISETP.NE.U32.AND P0, PT, RZ, UR10, PT ;  /* 0x0000000aff007c0c */ /* 0x000fe2000bf05070 */
[----:B------:R-:W-:Y:S01]  /*17090*/  ULDC UR12, c[0x0][0x630] ;  /* 0x00018c00000c7ab9 */ /* 0x000fe20000000800 */
[----:B------:R-:W-:Y:S01]  /*170a0*/  ULDC UR14, c[0x0][0x154] ;  /* 0x00005500000e7ab9 */ /* 0x000fe20000000800 */
[----:B------:R-:W-:Y:S01]  /*170b0*/  IMAD.MOV.U32 R3, RZ, RZ, R18 ;  /* 0x000000ffff037224 */ /* 0x000fe200078e0012 */
[----:B------:R-:W-:Y:S01]  /*170c0*/  ISETP.NE.AND.EX P0, PT, RZ, UR11, PT, P0 ;  /* 0x0000000bff007c0c */ /* 0x000fe2000bf05300 */
[----:B------:R-:W1:Y:S01]  /*170d0*/  S2UR UR13, SR_CTAID.Y ;  /* 0x00000000000d79c3 */ /* 0x000e620000002600 */
[----:B0-----:R-:W-:-:S05]  /*170e0*/  I2FP.F32.U32 R2, UR8 ;  /* 0x0000000800027c45 */ /* 0x001fca0008201000 */
[----:B------:R-:W-:Y:S01]  /*170f0*/  FMUL R10, R2, UR9 ;  /* 0x00000009020a7c20 */ /* 0x000fe20008400000 */
[----:B------:R-:W-:Y:S01]  /*17100*/  IMAD.MOV.U32 R2, RZ, RZ, R15 ;  /* 0x000000ffff027224 */ /* 0x000fe200078e000f */
[----:B-1----:R-:W-:-:S04]  /*17110*/  I2FP.F32.U32 R12, UR13 ;  /* 0x0000000d000c7c45 */ /* 0x002fc80008201000 */
[----:B------:R-:W0:Y:S01]  /*17120*/  F2I.U32.TRUNC.NTZ R10, R10 ;  /* 0x0000000a000a7305 */ /* 0x000e22000020f000 */
[----:B------:R-:W-:Y:S05]  /*17130*/  @!P0 BRA `(.L_x_214) ;  /* 0x0000000000288947 */ /* 0x000fea0003800000 */
[----:B------:R-:W-:Y:S02]  /*17140*/  ULDC UR9, c[0x0][0x634] ;  /* 0x00018d0000097ab9 */ /* 0x000fe40000000800 */
[----:B------:R-:W-:-:S05]  /*17150*/  IADD3 R3, P0, R15, UR9, RZ ;  /* 0x000000090f037c10 */ /* 0x000fca000ff1e0ff */
[----:B------:R-:W-:-:S04]  /*17160*/  IMAD.X R11, RZ, RZ, R18, P0 ;  /* 0x000000ffff0b7224 */ /* 0x000fc800000e0612 */
[----:B------:R-:W-:-:S04]  /*17170*/  IMAD.WIDE.U32 R4, R11, UR10, RZ ;  /* 0x0000000a0b047c25 */ /* 0x000fc8000f8e00ff */
[----:B------:R-:W-:-:S04]  /*17180*/  IMAD.WIDE.U32 R4, P0, R3, UR11, R4 ;  /* 0x0000000b03047c25 */ /* 0x000fc8000f800004 */
[----:B------:R-:W-:-:S04]  /*17190*/  IMAD.WIDE.U32 R2, R3, UR10, RZ ;  /* 0x0000000a03027c25 */ /* 0x000fc8000f8e00ff */
[----:B------:R-:W-:Y:S01]  /*171a0*/  IMAD.MOV.U32 R2, RZ, RZ, R5 ;  /* 0x000000ffff027224 */ /* 0x000fe200078e0005 */
[----:B------:R-:W-:Y:S01]  /*171b0*/  IADD3 RZ, P1, R3, R4, RZ ;  /* 0x0000000403ff7210 */ /* 0x000fe20007f3e0ff */
[----:B------:R-:W-:-:S04]  /*171c0*/  IMAD.X R3, RZ, RZ, RZ, P0 ;  /* 0x000000ffff037224 */ /* 0x000fc800000e06ff */
[----:B------:R-:W-:-:S08]  /*171d0*/  IMAD.WIDE.U32.X R2, R11, UR11, R2, P1 ;  /* 0x0000000b0b027c25 */ /* 0x000fd000088e0402 */
.L_x_214:
[--C-:B------:R-:W-:Y:S01]  /*171e0*/  SHF.R.U64 R11, R2, UR12, R3.reuse ;  /* 0x0000000c020b7c19 */ /* 0x100fe20008001203 */
[----:B------:R-:W-:Y:S01]  /*171f0*/  ULDC.64 UR10, c[0x0][0x620] ;  /* 0x00018800000a7ab9 */ /* 0x000fe20000000a00 */
[----:B------:R-:W-:Y:S01]  /*17200*/  SHF.R.U32.HI R2, RZ, UR12, R3 ;  /* 0x0000000cff027c19 */ /* 0x000fe20008011603 */
[----:B------:R-:W-:Y:S01]  /*17210*/  IMAD.MOV.U32 R3, RZ, RZ, R18 ;  /* 0x000000ffff037224 */ /* 0x000fe200078e0012 */
[----:B------:R-:W-:Y:S01]  /*17220*/  IADD3 R13, P0, RZ, -R11, RZ ;  /* 0x8000000bff0d7210 */ /* 0x000fe20007f1e0ff */
[----:B------:R-:W-:Y:S01]  /*17230*/  FMUL R4, R12, UR14 ;  /* 0x0000000e0c047c20 */ /* 0x000fe20008400000 */
[----:B------:R-:W-:Y:S01]  /*17240*/  ULDC.64 UR14, c[0x0][0x640] ;  /* 0x00019000000e7ab9 */ /* 0x000fe20000000a00 */
[----:B0-----:R-:W-:Y:S02]  /*17250*/  R2UR UR9, R10 ;  /* 0x000000000a0972ca */ /* 0x001fe400000e0000 */
[----:B------:R-:W-:Y:S01]  /*17260*/  IMAD.X R2, RZ, RZ, ~R2, P0 ;  /* 0x000000ffff027224 */ /* 0x000fe200000e0e02 */
[----:B------:R-:W-:Y:S01]  /*17270*/  ISETP.NE.U32.AND P0, PT, RZ, UR14, PT ;  /* 0x0000000eff007c0c */ /* 0x000fe2000bf05070 */
[----:B------:R-:W0:Y:S02]  /*17280*/  F2I.U32.TRUNC.NTZ R4, R4 ;  /* 0x0000000400047305 */ /* 0x000e24000020f000 */
[----:B------:R-:W-:Y:S01]  /*17290*/  IMAD R2, R2, UR10, RZ ;  /* 0x0000000a02027c24 */ /* 0x000fe2000f8e02ff */
[----:B------:R-:W-:-:S03]  /*172a0*/  ISETP.NE.AND.EX P0, PT, RZ, UR15, PT, P0 ;  /* 0x0000000fff007c0c */ /* 0x000fc6000bf05300 */
[----:B------:R-:W-:Y:S02]  /*172b0*/  IMAD R5, R13, UR11, R2 ;  /* 0x0000000b0d057c24 */ /* 0x000fe4000f8e0202 */
[----:B------:R-:W-:-:S04]  /*172c0*/  IMAD.MOV.U32 R2, RZ, RZ, R15 ;  /* 0x000000ffff027224 */ /* 0x000fc800078e000f */
[----:B------:R-:W-:Y:S01]  /*172d0*/  IMAD.WIDE.U32 R2, R13, UR10, R2 ;  /* 0x0000000a0d027c25 */ /* 0x000fe2000f8e0002 */
[----:B------:R-:W-:Y:S01]  /*172e0*/  ULDC UR10, c[0x0][0x618] ;  /* 0x00018600000a7ab9 */ /* 0x000fe20000000800 */
[----:B0-----:R-:W-:Y:S02]  /*172f0*/  R2UR UR11, R4 ;  /* 0x00000000040b72ca */ /* 0x001fe400000e0000 */
[----:B------:R-:W-:-:S05]  /*17300*/  IMAD.IADD R3, R3, 0x1, R5 ;  /* 0x0000000103037824 */ /* 0x000fca00078e0205 */
[--C-:B------:R-:W-:Y:S02]  /*17310*/  SHF.R.U64 R10, R2, UR10, R3.reuse ;  /* 0x0000000a020a7c19 */ /* 0x100fe40008001203 */
[----:B------:R-:W-:Y:S01]  /*17320*/  SHF.R.U32.HI R3, RZ, UR10, R3 ;  /* 0x0000000aff037c19 */ /* 0x000fe20008011603 */
[----:B------:R-:W-:-:S03]  /*17330*/  ULDC UR10, c[0x0][0x608] ;  /* 0x00018200000a7ab9 */ /* 0x000fc60000000800 */
[--C-:B------:R-:W-:Y:S02]  /*17340*/  SHF.R.U64 R12, R10, UR10, R3.reuse ;  /* 0x0000000a0a0c7c19 */ /* 0x100fe40008001203 */
[----:B------:R-:W-:Y:S01]  /*17350*/  SHF.R.U32.HI R3, RZ, UR10, R3 ;  /* 0x0000000aff037c19 */ /* 0x000fe20008011603 */
[----:B------:R-:W-:-:S03]  /*17360*/  ULDC UR10, c[0x0][0x658] ;  /* 0x00019600000a7ab9 */ /* 0x000fc60000000800 */
[--C-:B------:R-:W-:Y:S02]  /*17370*/  SHF.R.U64 R13, R12, UR10, R3.reuse ;  /* 0x0000000a0c0d7c19 */ /* 0x100fe40008001203 */
[----:B------:R-:W-:-:S03]  /*17380*/  SHF.R.U32.HI R14, RZ, UR10, R3 ;  /* 0x0000000aff0e7c19 */ /* 0x000fc60008011603 */
[----:B------:R-:W-:Y:S02]  /*17390*/  IMAD.MOV.U32 R2, RZ, RZ, R13 ;  /* 0x000000ffff027224 */ /* 0x000fe400078e000d */
[----:B------:R-:W-:Y:S01]  /*173a0*/  IMAD.MOV.U32 R3, RZ, RZ, R14 ;  /* 0x000000ffff037224 */ /* 0x000fe200078e000e */
[----:B------:R-:W-:Y:S06]  /*173b0*/  @!P0 BRA `(.L_x_215) ;  /* 0x0000000000288947 */ /* 0x000fec0003800000 */
        /* <DEDUP_REMOVED lines=10> */
.L_x_215:
[----:B------:R-:W-:Y:S01]  /*17460*/  ULDC UR10, c[0x0][0x648] ;  /* 0x00019200000a7ab9 */ /* 0x000fe20000000800 */
[----:B------:R-:W-:Y:S01]  /*17470*/  UISETP.NE.AND UP0, UPT, UR38, URZ, UPT ;  /* 0x0000003f2600728c */ /* 0x000fe2000bf05270 */
[----:B------:R-:W-:Y:S01]  /*17480*/  SHF.R.U64 R3, R2, UR10, R3 ;  /* 0x0000000a02037c19 */ /* 0x000fe20008001203 */
[----:B------:R-:W-:Y:S01]  /*17490*/  ULDC UR10, c[0x0][0x638] ;  /* 0x00018e00000a7ab9 */ /* 0x000fe20000000800 */
[----:B------:R-:W-:Y:S01]  /*174a0*/  UIADD3 UR11, -UR11, URZ, URZ ;  /* 0x0000003f0b0b7290 */ /* 0x000fe2000fffe13f */
[----:B------:R-:W-:Y:S02]  /*174b0*/  LOP3.LUT R12, R12, UR6, RZ, 0xc0, !PT ;  /* 0x000000060c0c7c12 */ /* 0x000fe4000f8ec0ff */
[----:B------:R-:W-:Y:S01]  /*174c0*/  IMAD.MOV R4, RZ, RZ, -R3 ;  /* 0x000000ffff047224 */ /* 0x000fe200078e0a03 */
[----:B------:R-:W-:Y:S02]  /*174d0*/  LOP3.LUT R10, R10, UR4, RZ, 0xc0, !PT ;  /* 0x000000040a0a7c12 */ /* 0x000fe4000f8ec0ff */
[----:B------:R-:W-:Y:S01]  /*174e0*/  IMAD R2, R3, UR5, R12 ;  /* 0x0000000503027c24 */ /* 0x000fe2000f8e020c */
[----:B------:R-:W-:Y:S01]  /*174f0*/  PLOP3.LUT P0, PT, PT, PT, UP0, 0x40, 0x0 ;  /* 0x000000000000781c */ /* 0x000fe20003f0e808 */
[----:B------:R-:W-:Y:S01]  /*17500*/  IMAD R13, R4, UR10, R13 ;  /* 0x0000000a040d7c24 */ /* 0x000fe2000f8e020d */
[----:B------:R-:W-:Y:S01]  /*17510*/  UIADD3 UR10, -UR9, URZ, URZ ;  /* 0x0000003f090a7290 */ /* 0x000fe2000fffe13f */
[----:B------:R-:W-:Y:S01]  /*17520*/  PLOP3.LUT P1, PT, PT, PT, UP0, 0x40, 0x0 ;  /* 0x000000000000781c */ /* 0x000fe20003f2e808 */
[----:B------:R-:W-:Y:S01]  /*17530*/  IMAD.MOV.U32 R4, RZ, RZ, 0x1 ;  /* 0x00000001ff047424 */ /* 0x000fe200078e00ff */
[----:B------:R-:W-:-:S02]  /*17540*/  ULDC UR9, c[0x0][0x144] ;  /* 0x0000510000097ab9 */ /* 0x000fc40000000800 */
[----:B------:R-:W-:-:S03]  /*17550*/  UIMAD UR8, UR9, UR10, UR8 ;  /* 0x0000000a090872a4 */ /* 0x000fc6000f8e0208 */
[----:B------:R-:W-:Y:S02]  /*17560*/  ULDC UR9, c[0x0][0x148] ;  /* 0x0000520000097ab9 */ /* 0x000fe40000000800 */
[----:B------:R-:W-:-:S03]  /*17570*/  @UP0 UIMAD UR8, UR9, UR11, UR13 ;  /* 0x0000000b090802a4 */ /* 0x000fc6000f8e020d */
[----:B------:R-:W-:Y:S02]  /*17580*/  ULDC UR9, c[0x0][0x600] ;  /* 0x0001800000097ab9 */ /* 0x000fe40000000800 */
[----:B------:R-:W-:Y:S02]  /*17590*/  IMAD R13, R13, UR9, R10 ;  /* 0x000000090d0d7c24 */ /* 0x000fe4000f8e020a */
[----:B------:R-:W-:Y:S01]  /*175a0*/  IMAD.U32 R3, RZ, RZ, UR8 ;  /* 0x00000008ff037e24 */ /* 0x000fe2000f8e00ff */
[----:B------:R-:W-:-:S03]  /*175b0*/  ULDC UR8, c[0x0][0x610] ;  /* 0x0001840000087ab9 */ /* 0x000fc60000000800 */
[----:B------:R-:W-:-:S05]  /*175c0*/  IMAD R2, R2, UR8, R3 ;  /* 0x0000000802027c24 */ /* 0x000fca000f8e0203 */
[----:B------:R-:W-:Y:S02]  /*175d0*/  SEL R3, R13, R2, P0 ;  /* 0x000000020d037207 */ /* 0x000fe40000000000 */
[----:B------:R-:W-:-:S07]  /*175e0*/  SEL R2, R2, R13, P1 ;  /* 0x0000000d02027207 */ /* 0x000fce0000800000 */
.L_x_213:
[----:B------:R-:W-:Y:S05]  /*175f0*/  BSYNC B1 ;  /* 0x0000000000017941 */ /* 0x000fea0003800000 */
.L_x_212:
[----:B------:R-:W-:-:S13]  /*17600*/  LOP3.LUT P0, RZ, R4, 0xff, RZ, 0xc0, !PT ;  /* 0x000000ff04ff7812 */ /* 0x000fda000780c0ff */
[----:B------:R-:W-:Y:S05]  /*17610*/  @P0 BRA `(.L_x_216) ;  /* 0xfffffff400100947 */ /* 0x000fea000383ffff */
[----:B------:R-:W-:Y:S05]  /*17620*/  BSYNC B0 ;  /* 0x0000000000007941 */ /* 0x000fea0003800000 */
.L_x_205:
[----:B------:R-:W-:-:S03]  /*17630*/  UMOV UR8, 0xffffffff ;  /* 0xffffffff00087882 */ /* 0x000fc60000000000 */
[----:B------:R-:W-:Y:S05]  /*17640*/  BRA.DIV UR8, `(.L_x_217) ;  /* 0x0000000608f07947 */ /* 0x000fea000b800000 */
[----:B------:R-:W-:-:S13]  /*17650*/  ELECT P6, URZ, PT ;  /* 0x00000000003f782f */ /* 0x000fda00038c0000 */
.L_x_237:
[----:B------:R-:W-:Y:S04]  /*17660*/  BSSY B0, `(.L_x_218) ;  /* 0x0000062000007945 */ /* 0x000fe80003800000 */
[----:B------:R-:W-:Y:S05]  /*17670*/  @!P6 BRA `(.L_x_219) ;  /* 0x000000040080e947 */ /* 0x000fea0003800000 */
[----:B------:R-:W-:-:S04]  /*17680*/  ULOP3.LUT UR8, UR37, 0x2, URZ, 0xfc, !UPT ;  /* 0x0000000225087892 */ /* 0x000fc8000f8efc3f */
[----:B------:R-:W-:-:S06]  /*17690*/  UISETP.NE.AND UP0, UPT, UR8, 0x3, UPT ;  /* 0x000000030800788c */ /* 0x000fcc000bf05270 */
[----:B------:R-:W-:-:S13]  /*176a0*/  PLOP3.LUT P0, PT, PT, PT, UP0, 0x80, 0x0 ;  /* 0x000000000000781c */ /* 0x000fda0003f0f008 */
[----:B------:R-:W-:Y:S05]  /*176b0*/  @!P0 BRA `(.L_x_220) ;  /* 0x0000000000048947 */ /* 0x000fea0003800000 */
[----:B------:R-:W-:Y:S01]  /*176c0*/  BPT.TRAP 0x1 ;  /* 0x000000040000795c */ /* 0x000fe20000300000 */
.L_x_220:
[----:B------:R-:W0:Y:S01]  /*176d0*/  S2R R3, SR_CgaCtaId ;  /* 0x0000000000037919 */ /* 0x000e220000008800 */
[----:B------:R-:W-:Y:S02]  /*176e0*/  MOV R0, 0x400 ;  /* 0x0000040000007802 */ /* 0x000fe40000000f00 */
[----:B------:R-:W-:Y:S02]  /*176f0*/  SHF.L.U32 R2, R6, 0x1f, RZ ;  /* 0x0000001f06027819 */ /* 0x000fe400000006ff */
[----:B0-----:R-:W-:-:S05]  /*17700*/  LEA R0, R3, R0, 0x18 ;  /* 0x0000000003007211 */ /* 0x001fca00078ec0ff */
[----:B------:R-:W-:-:S04]  /*17710*/  VIADD R0, R0, 0x50 ;  /* 0x0000005000007836 */ /* 0x000fc80000000000 */
[----:B------:R-:W-:-:S04]  /*17720*/  IMAD R3, R7, 0x8, R0 ;  /* 0x0000000807037824 */ /* 0x000fc800078e0200 */
[----:B------:R-:W0:Y:S02]  /*17730*/  SYNCS.PHASECHK.TRANS64.TRYWAIT P0, [R3+URZ], R2 ;  /* 0x00000002030075a7 */ /* 0x000e24000800017f */
[----:B0-----:R-:W-:Y:S05]  /*17740*/  @!P0 BRA `(.L_x_221) ;  /* 0x0000000400d08947 */ /* 0x001fea0003800000 */
.L_x_238:
[----:B------:R-:W-:-:S05]  /*17750*/  VIADD R7, R7, 0x1 ;  /* 0x0000000107077836 */ /* 0x000fca0000000000 */
[----:B------:R-:W-:-:S04]  /*17760*/  ISETP.NE.AND P0, PT, R7, 0xa, PT ;  /* 0x0000000a0700780c */ /* 0x000fc80003f05270 */
[----:B0-----:R-:W-:Y:S02]  /*17770*/  SEL R3, RZ, 0x1, P0 ;  /* 0x00000001ff037807 */ /* 0x001fe40000000000 */
[----:B------:R-:W-:Y:S02]  /*17780*/  SEL R7, R7, RZ, P0 ;  /* 0x000000ff07077207 */ /* 0x000fe40000000000 */
[----:B------:R-:W-:-:S03]  /*17790*/  LOP3.LUT R6, R6, R3, RZ, 0x3c, !PT ;  /* 0x0000000306067212 */ /* 0x000fc600078e3cff */
[----:B------:R-:W-:Y:S01]  /*177a0*/  IMAD R3, R7, 0x8, R0 ;  /* 0x0000000807037824 */ /* 0x000fe200078e0200 */
[----:B------:R-:W-:-:S04]  /*177b0*/  SHF.L.U32 R2, R6, 0x1f, RZ ;  /* 0x0000001f06027819 */ /* 0x000fc800000006ff */
[----:B------:R-:W0:Y:S02]  /*177c0*/  SYNCS.PHASECHK.TRANS64.TRYWAIT P0, [R3+URZ], R2 ;  /* 0x00000002030075a7 */ /* 0x000e24000800017f */
[----:B0-----:R-:W-:Y:S05]  /*177d0*/  @!P0 BRA `(.L_x_222) ;  /* 0x0000000400c08947 */ /* 0x001fea0003800000 */
.L_x_239:
[----:B0-----:R-:W-:-:S05]  /*177e0*/  VIADD R2, R7, 0x1 ;  /* 0x0000000107027836 */ /* 0x001fca0000000000 */
[----:B------:R-:W-:-:S04]  /*177f0*/  ISETP.NE.AND P0, PT, R2, 0xa, PT ;  /* 0x0000000a0200780c */ /* 0x000fc80003f05270 */
[----:B------:R-:W-:Y:S02]  /*17800*/  SEL R3, RZ, 0x1, P0 ;  /* 0x00000001ff037807 */ /* 0x000fe40000000000 */
[----:B------:R-:W-:Y:S02]  /*17810*/  SEL R5, R2, RZ, P0 ;  /* 0x000000ff02057207 */ /* 0x000fe40000000000 */
[----:B------:R-:W-:-:S03]  /*17820*/  LOP3.LUT R6, R6, R3, RZ, 0x3c, !PT ;  /* 0x0000000306067212 */ /* 0x000fc600078e3cff */
[----:B------:R-:W-:Y:S01]  /*17830*/  IMAD R3, R5, 0x8, R0 ;  /* 0x0000000805037824 */ /* 0x000fe200078e0200 */
[----:B------:R-:W-:-:S04]  /*17840*/  SHF.L.U32 R2, R6, 0x1f, RZ ;  /* 0x0000001f06027819 */ /* 0x000fc800000006ff */
[----:B------:R-:W0:Y:S02]  /*17850*/  SYNCS.PHASECHK.TRANS64.TRYWAIT P0, [R3+URZ], R2 ;  /* 0x00000002030075a7 */ /* 0x000e24000800017f */
[----:B0-----:R-:W-:Y:S05]  /*17860*/  @!P0 BRA `(.L_x_223) ;  /* 0x0000000400b08947 */ /* 0x001fea0003800000 */
.L_x_240:
        /* <DEDUP_REMOVED lines=9> */
.L_x_241:
        /* <DEDUP_REMOVED lines=9> */
.L_x_242:
        /* <DEDUP_REMOVED lines=9> */
.L_x_243:
        /* <DEDUP_REMOVED lines=9> */
.L_x_244:
        /* <DEDUP_REMOVED lines=9> */
.L_x_245:
        /* <DEDUP_REMOVED lines=9> */
.L_x_246:
[----:B0-----:R-:W-:-:S05]  /*17bd0*/  VIADD R2, R5, 0x1 ;  /* 0x0000000105027836 */ /* 0x001fca0000000000 */
[----:B------:R-:W-:-:S04]  /*17be0*/  ISETP.NE.AND P0, PT, R2, 0xa, PT ;  /* 0x0000000a0200780c */ /* 0x000fc80003f05270 */
[----:B------:R-:W-:Y:S02]  /*17bf0*/  SEL R4, RZ, 0x1, P0 ;  /* 0x00000001ff047807 */ /* 0x000fe40000000000 */
[----:B------:R-:W-:Y:S02]  /*17c00*/  SEL R3, R2, RZ, P0 ;  /* 0x000000ff02037207 */ /* 0x000fe40000000000 */
[----:B------:R-:W-:-:S03]  /*17c10*/  LOP3.LUT R4, R7, R4, RZ, 0x3c, !PT ;  /* 0x0000000407047212 */ /* 0x000fc600078e3cff */
[----:B------:R-:W-:Y:S01]  /*17c20*/  IMAD R3, R3, 0x8, R0 ;  /* 0x0000000803037824 */ /* 0x000fe200078e0200 */
[----:B------:R-:W-:-:S07]  /*17c30*/  SHF.L.U32 R0, R4, 0x1f, RZ ;  /* 0x0000001f04007819 */ /* 0x000fce00000006ff */
.L_x_230:
[----:B0-----:R0:W1:Y:S02]  /*17c40*/  SYNCS.PHASECHK.TRANS64.TRYWAIT P0, [R3+URZ], R0 ;  /* 0x00000000030075a7 */ /* 0x001064000800017f */
[----:B-1----:R-:W-:Y:S05]  /*17c50*/  @!P0 NANOSLEEP.SYNCS 0x989680 ;  /* 0x009896800000895d */ /* 0x002fea0003900000 */
[----:B------:R-:W1:Y:S02]  /*17c60*/  @!P0 SYNCS.PHASECHK.TRANS64 P0, [R3+URZ], R0 ;  /* 0x00000000030085a7 */ /* 0x000e64000800007f */
[----:B-1----:R-:W-:Y:S05]  /*17c70*/  @!P0 BRA `(.L_x_230) ;  /* 0xfffffffc00f08947 */ /* 0x002fea000383ffff */
.L_x_219:
[----:B------:R-:W-:Y:S05]  /*17c80*/  BSYNC B0 ;  /* 0x0000000000007941 */ /* 0x000fea0003800000 */
.L_x_218:
[----:B------:R-:W-:Y:S05]  /*17c90*/  EXIT ;  /* 0x000000000000794d */ /* 0x000fea0003800000 */
.L_x_22:
[----:B--2---:R2:W4:Y:S02]  /*17ca0*/  SYNCS.PHASECHK.TRANS64.TRYWAIT P1, [R3+URZ], R2 ;  /* 0x00000002030075a7 */ /* 0x004524000802017f */
[----:B----4-:R-:W-:Y:S05]  /*17cb0*/  @!P1 NANOSLEEP.SYNCS 0x989680 ;  /* 0x009896800000995d */ /* 0x010fea0003900000 */
[----:B------:R-:W4:Y:S02]  /*17cc0*/  @!P1 SYNCS.PHASECHK.TRANS64 P1, [R3+URZ], R2 ;  /* 0x00000002030095a7 */ /* 0x000f24000802007f */
[----:B----4-:R-:W-:Y:S05]  /*17cd0*/  @!P1 BRA `(.L_x_22) ;  /* 0xfffffffc00f09947 */ /* 0x010fea000383ffff */
[----:B------:R-:W-:Y:S05]  /*17ce0*/  BRA `(.L_x_21) ;  /* 0xfffffe9800e47947 */ /* 0x000fea000383ffff */
.L_x_27:
[----:B-1----:R1:W2:Y:S02]  /*17cf0*/  SYNCS.PHASECHK.TRANS64.TRYWAIT P1, [R5+URZ], R6 ;  /* 0x00000006050075a7 */ /* 0x0022a4000802017f */
[----:B--2---:R-:W-:Y:S05]  /*17d00*/  @!P1 NANOSLEEP.SYNCS 0x989680 ;  /* 0x009896800000995d */ /* 0x004fea0003900000 */
[----:B------:R-:W2:Y:S02]  /*17d10*/  @!P1 SYNCS.PHASECHK.TRANS64 P1, [R5+URZ], R6 ;  /* 0x00000006050095a7 */ /* 0x000ea4000802007f */
[----:B--2---:R-:W-:Y:S05]  /*17d20*/  @!P1 BRA `(.L_x_27) ;  /* 0xfffffffc00f09947 */ /* 0x004fea000383ffff */
[----:B------:R-:W-:Y:S05]  /*17d30*/  BRA `(.L_x_26) ;  /* 0xfffffea800447947 */ /* 0x000fea000383ffff */
.L_x_206:
[----:B------:R-:W-:Y:S01]  /*17d40*/  BSSY B1, `(.L_x_231) ;  /* 0x0000006000017945 */ /* 0x000fe20003800000 */
[----:B------:R-:W-:-:S07]  /*17d50*/  IMAD.MOV.U32 R15, RZ, RZ, -0x1 ;  /* 0xffffffffff0f7424 */ /* 0x000fce00078e00ff */
[----:B------:R-:W-:Y:S05]  /*17d60*/  WARPSYNC.COLLECTIVE R15, `(.L_x_232) ;  /* 0x000000000f0c7348 */ /* 0x000fea0003c00000 */
[----:B------:R-:W-:Y:S02]  /*17d70*/  ELECT P6, UR62, PT ;  /* 0x00000000003e782f */ /* 0x000fe400038c0000 */
[----:B------:R-:W-:Y:S01]  /*17d80*/  MOV R14, UR62 ;  /* 0x0000003e000e7c02 */ /* 0x000fe20008000f00 */
[----:B------:R-:W-:Y:S10]  /*17d90*/  ENDCOLLECTIVE ;  /* 0x000000000000791b */ /* 0x000ff40003800000 */
.L_x_232:
[----:B------:R-:W-:Y:S05]  /*17da0*/  BSYNC B1 ;  /* 0x0000000000017941 */ /* 0x000fea0003800000 */
.L_x_231:
[----:B------:R-:W-:Y:S05]  /*17db0*/  BRA `(.L_x_233) ;  /* 0xffffffec00347947 */ /* 0x000fea000383ffff */
.L_x_209:
[----:B0-----:R0:W1:Y:S02]  /*17dc0*/  SYNCS.PHASECHK.TRANS64.TRYWAIT P0, [R15+URZ+0x50], R12 ;  /* 0x0000500c0f0075a7 */ /* 0x001064000800017f */
[----:B-1----:R-:W-:Y:S05]  /*17dd0*/  @!P0 NANOSLEEP.SYNCS 0x989680 ;  /* 0x009896800000895d */ /* 0x002fea0003900000 */
[----:B------:R-:W1:Y:S02]  /*17de0*/  @!P0 SYNCS.PHASECHK.TRANS64 P0, [R15+URZ+0x50], R12 ;  /* 0x0000500c0f0085a7 */ /* 0x000e64000800007f */
[----:B-1----:R-:W-:Y:S05]  /*17df0*/  @!P0 BRA `(.L_x_209) ;  /* 0xfffffffc00f08947 */ /* 0x002fea000383ffff */
[----:B------:R-:W-:Y:S05]  /*17e00*/  BRA `(.L_x_234) ;  /* 0xffffffec00687947 */ /* 0x000fea000383ffff */
.L_x_217:
[----:B------:R-:W-:Y:S01]  /*17e10*/  BSSY B0, `(.L_x_235) ;  /* 0x0000006000007945 */ /* 0x000fe20003800000 */
[----:B------:R-:W-:-:S07]  /*17e20*/  IMAD.MOV.U32 R15, RZ, RZ, -0x1 ;  /* 0xffffffffff0f7424 */ /* 0x000fce00078e00ff */
[----:B------:R-:W-:Y:S05]  /*17e30*/  WARPSYNC.COLLECTIVE R15, `(.L_x_236) ;  /* 0x000000000f0c7348 */ /* 0x000fea0003c00000 */
[----:B------:R-:W-:Y:S02]  /*17e40*/  ELECT P6, UR62, PT ;  /* 0x00000000003e782f */ /* 0x000fe400038c0000 */
[----:B------:R-:W-:Y:S01]  /*17e50*/  MOV R14, UR62 ;  /* 0x0000003e000e7c02 */ /* 0x000fe20008000f00 */
[----:B------:R-:W-:Y:S10]  /*17e60*/  ENDCOLLECTIVE ;  /* 0x000000000000791b */ /* 0x000ff40003800000 */
.L_x_236:
[----:B------:R-:W-:Y:S05]  /*17e70*/  BSYNC B0 ;  /* 0x0000000000007941 */ /* 0x000fea0003800000 */
.L_x_235:
[----:B------:R-:W-:Y:S05]  /*17e80*/  BRA `(.L_x_237) ;  /* 0xfffffff400f47947 */ /* 0x000fea000383ffff */
.L_x_221:
[----:B0-----:R0:W1:Y:S02]  /*17e90*/  SYNCS.PHASECHK.TRANS64.TRYWAIT P0, [R3+URZ], R2 ;  /* 0x00000002030075a7 */ /* 0x001064000800017f */
[----:B-1----:R-:W-:Y:S05]  /*17ea0*/  @!P0 NANOSLEEP.SYNCS 0x989680 ;  /* 0x009896800000895d */ /* 0x002fea0003900000 */
[----:B------:R-:W1:Y:S02]  /*17eb0*/  @!P0 SYNCS.PHASECHK.TRANS64 P0, [R3+URZ], R2 ;  /* 0x00000002030085a7 */ /* 0x000e64000800007f */
[----:B-1----:R-:W-:Y:S05]  /*17ec0*/  @!P0 BRA `(.L_x_221) ;  /* 0xfffffffc00f08947 */ /* 0x002fea000383ffff */
[----:B------:R-:W-:Y:S05]  /*17ed0*/  BRA `(.L_x_238) ;  /* 0xfffffff8001c7947 */ /* 0x000fea000383ffff */
.L_x_222:
[----:B0-----:R0:W1:Y:S02]  /*17ee0*/  SYNCS.PHASECHK.TRANS64.TRYWAIT P0, [R3+URZ], R2 ;  /* 0x00000002030075a7 */ /* 0x001064000800017f */
[----:B-1----:R-:W-:Y:S05]  /*17ef0*/  @!P0 NANOSLEEP.SYNCS 0x989680 ;  /* 0x009896800000895d */ /* 0x002fea0003900000 */
[----:B------:R-:W1:Y:S02]  /*17f00*/  @!P0 SYNCS.PHASECHK.TRANS64 P0, [R3+URZ], R2 ;  /* 0x00000002030085a7 */ /* 0x000e64000800007f */
[----:B-1----:R-:W-:Y:S05]  /*17f10*/  @!P0 BRA `(.L_x_222) ;  /* 0xfffffffc00f08947 */ /* 0x002fea000383ffff */
[----:B------:R-:W-:Y:S05]  /*17f20*/  BRA `(.L_x_239) ;  /* 0xfffffff8002c7947 */ /* 0x000fea000383ffff */
.L_x_223:
[----:B0-----:R0:W1:Y:S02]  /*17f30*/  SYNCS.PHASECHK.TRANS64.TRYWAIT P0, [R3+URZ], R2 ;  /* 0x00000002030075a7 */ /* 0x001064000800017f */
[----:B-1----:R-:W-:Y:S05]  /*17f40*/  @!P0 NANOSLEEP.SYNCS 0x989680 ;  /* 0x009896800000895d */ /* 0x002fea0003900000 */
[----:B------:R-:W1:Y:S02]  /*17f50*/  @!P0 SYNCS.PHASECHK.TRANS64 P0, [R3+URZ], R2 ;  /* 0x00000002030085a7 */ /* 0x000e64000800007f */
[----:B-1----:R-:W-:Y:S05]  /*17f60*/  @!P0 BRA `(.L_x_223) ;  /* 0xfffffffc00f08947 */ /* 0x002fea000383ffff */
[----:B------:R-:W-:Y:S05]  /*17f70*/  BRA `(.L_x_240) ;  /* 0xfffffff8003c7947 */ /* 0x000fea000383ffff */
.L_x_224:
[----:B0-----:R0:W1:Y:S02]  /*17f80*/  SYNCS.PHASECHK.TRANS64.TRYWAIT P0, [R3+URZ], R2 ;  /* 0x00000002030075a7 */ /* 0x001064000800017f */
[----:B-1----:R-:W-:Y:S05]  /*17f90*/  @!P0 NANOSLEEP.SYNCS 0x989680 ;  /* 0x009896800000895d */ /* 0x002fea0003900000 */
[----:B------:R-:W1:Y:S02]  /*17fa0*/  @!P0 SYNCS.PHASECHK.TRANS64 P0, [R3+URZ], R2 ;  /* 0x00000002030085a7 */ /* 0x000e64000800007f */
[----:B-1----:R-:W-:Y:S05]  /*17fb0*/  @!P0 BRA `(.L_x_224) ;  /* 0xfffffffc00f08947 */ /* 0x002fea000383ffff */
[----:B------:R-:W-:Y:S05]  /*17fc0*/  BRA `(.L_x_241) ;  /* 0xfffffff8004c7947 */ /* 0x000fea000383ffff */
.L_x_225:
[----:B0-----:R0:W1:Y:S02]  /*17fd0*/  SYNCS.PHASECHK.TRANS64.TRYWAIT P0, [R3+URZ], R2 ;  /* 0x00000002030075a7 */ /* 0x001064000800017f */
[----:B-1----:R-:W-:Y:S05]  /*17fe0*/  @!P0 NANOSLEEP.SYNCS 0x989680 ;  /* 0x009896800000895d */ /* 0x002fea0003900000 */
[----:B------:R-:W1:Y:S02]  /*17ff0*/  @!P0 SYNCS.PHASECHK.TRANS64 P0, [R3+URZ], R2 ;  /* 0x00000002030085a7 */ /* 0x000e64000800007f */
[----:B-1----:R-:W-:Y:S05]  /*18000*/  @!P0 BRA `(.L_x_225) ;  /* 0xfffffffc00f08947 */ /* 0x002fea000383ffff */
[----:B------:R-:W-:Y:S05]  /*18010*/  BRA `(.L_x_242) ;  /* 0xfffffff8005c7947 */ /* 0x000fea000383ffff */
.L_x_226:
[----:B0-----:R0:W1:Y:S02]  /*18020*/  SYNCS.PHASECHK.TRANS64.TRYWAIT P0, [R3+URZ], R2 ;  /* 0x00000002030075a7 */ /* 0x001064000800017f */
[----:B-1----:R-:W-:Y:S05]  /*18030*/  @!P0 NANOSLEEP.SYNCS 0x989680 ;  /* 0x009896800000895d */ /* 0x002fea0003900000 */
[----:B------:R-:W1:Y:S02]  /*18040*/  @!P0 SYNCS.PHASECHK.TRANS64 P0, [R3+URZ], R2 ;  /* 0x00000002030085a7 */ /* 0x000e64000800007f */
[----:B-1----:R-:W-:Y:S05]  /*18050*/  @!P0 BRA `(.L_x_226) ;  /* 0xfffffffc00f08947 */ /* 0x002fea000383ffff */
[----:B------:R-:W-:Y:S05]  /*18060*/  BRA `(.L_x_243) ;  /* 0xfffffff8006c7947 */ /* 0x000fea000383ffff */
.L_x_227:
[----:B0-----:R0:W1:Y:S02]  /*18070*/  SYNCS.PHASECHK.TRANS64.TRYWAIT P0, [R3+URZ], R2 ;  /* 0x00000002030075a7 */ /* 0x001064000800017f */
[----:B-1----:R-:W-:Y:S05]  /*18080*/  @!P0 NANOSLEEP.SYNCS 0x989680 ;  /* 0x009896800000895d */ /* 0x002fea0003900000 */
[----:B------:R-:W1:Y:S02]  /*18090*/  @!P0 SYNCS.PHASECHK.TRANS64 P0, [R3+URZ], R2 ;  /* 0x00000002030085a7 */ /* 0x000e64000800007f */
[----:B-1----:R-:W-:Y:S05]  /*180a0*/  @!P0 BRA `(.L_x_227) ;  /* 0xfffffffc00f08947 */ /* 0x002fea000383ffff */
[----:B------:R-:W-:Y:S05]  /*180b0*/  BRA `(.L_x_244) ;  /* 0xfffffff8007c7947 */ /* 0x000fea000383ffff */
.L_x_228:
[----:B0-----:R0:W1:Y:S02]  /*180c0*/  SYNCS.PHASECHK.TRANS64.TRYWAIT P0, [R3+URZ], R2 ;  /* 0x00000002030075a7 */ /* 0x001064000800017f */
[----:B-1----:R-:W-:Y:S05]  /*180d0*/  @!P0 NANOSLEEP.SYNCS 0x989680 ;  /* 0x009896800000895d */ /* 0x002fea0003900000 */
[----:B------:R-:W1:Y:S02]  /*180e0*/  @!P0 SYNCS.PHASECHK.TRANS64 P0, [R3+URZ], R2 ;  /* 0x00000002030085a7 */ /* 0x000e64000800007f */
[----:B-1----:R-:W-:Y:S05]  /*180f0*/  @!P0 BRA `(.L_x_228) ;  /* 0xfffffffc00f08947 */ /* 0x002fea000383ffff */
[----:B------:R-:W-:Y:S05]  /*18100*/  BRA `(.L_x_245) ;  /* 0xfffffff8008c7947 */ /* 0x000fea000383ffff */
.L_x_229:
[----:B0-----:R0:W1:Y:S02]  /*18110*/  SYNCS.PHASECHK.TRANS64.TRYWAIT P0, [R3+URZ], R2 ;  /* 0x00000002030075a7 */ /* 0x001064000800017f */
[----:B-1----:R-:W-:Y:S05]  /*18120*/  @!P0 NANOSLEEP.SYNCS 0x989680 ;  /* 0x009896800000895d */ /* 0x002fea0003900000 */
[----:B------:R-:W1:Y:S02]  /*18130*/  @!P0 SYNCS.PHASECHK.TRANS64 P0, [R3+URZ], R2 ;  /* 0x00000002030085a7 */ /* 0x000e64000800007f */
[----:B-1----:R-:W-:Y:S05]  /*18140*/  @!P0 BRA `(.L_x_229) ;  /* 0xfffffffc00f08947 */ /* 0x002fea000383ffff */
[----:B------:R-:W-:Y:S05]  /*18150*/  BRA `(.L_x_246) ;  /* 0xfffffff8009c7947 */ /* 0x000fea000383ffff */
.L_x_247:
[----:B------:R-:W-:-:S00]  /*18160*/  BRA `(.L_x_247) ;  /* 0xfffffffc00fc7947 */ /* 0x000fc0000383ffff */
[----:B------:R-:W-:-:S00]  /*18170*/  NOP ;  /* 0x0000000000007918 */ /* 0x000fc00000000000 */
        /* <DEDUP_REMOVED lines=8> */
.L_x_248:


//--------------------- .nv.global.init           --------------------------
	.section	.nv.global.init,"aw",@progbits
.nv.global.init:
	.type		$str$22,@object
	.size		$str$22,($str$23 - $str$22)
$str$22:
        /*0000*/ 	.byte	0x6b, 0x5f, 0x74, 0x69, 0x6c, 0x65, 0x5f, 0x63, 0x6f, 0x75, 0x6e, 0x74, 0x20, 0x3e, 0x3d, 0x20
        /*0010*/ 	.byte	0x31, 0x00
	.type		$str$23,@object
	.size		$str$23,(__unnamed_1 - $str$23)
$str$23:
        /*0012*/ 	.byte	0x2f, 0x74, 0x6d, 0x70, 0x2f, 0x63, 0x75, 0x74, 0x6c, 0x61, 0x73, 0x73, 0x5f, 0x73, 0x77, 0x65
        /*0022*/ 	.byte	0x65, 0x70, 0x5f, 0x73, 0x72, 0x63, 0x2f, 0x69, 0x6e, 0x63, 0x6c, 0x75, 0x64, 0x65, 0x2f, 0x63
        /*0032*/ 	.byte	0x75, 0x74, 0x6c, 0x61, 0x73, 0x73, 0x2f, 0x67, 0x65, 0x6d, 0x6d, 0x2f, 0x63, 0x6f, 0x6c, 0x6c
        /*0042*/ 	.byte	0x65, 0x63, 0x74, 0x69, 0x76, 0x65, 0x2f, 0x73, 0x6d, 0x39, 0x30, 0x5f, 0x6d, 0x6d, 0x61, 0x5f
        /*0052*/ 	.byte	0x74, 0x6d, 0x61, 0x5f, 0x67, 0x6d, 0x6d, 0x61, 0x5f, 0x73, 0x73, 0x5f, 0x77, 0x61, 0x72, 0x70
        /*0062*/ 	.byte	0x73, 0x70, 0x65, 0x63, 0x69, 0x61, 0x6c, 0x69, 0x7a, 0x65, 0x64, 0x2e, 0x68, 0x70, 0x70, 0x00
	.type		__unnamed_1,@object
	.size		__unnamed_1,(.L_0 - __unnamed_1)
__unnamed_1:
        /* <DEDUP_REMOVED lines=173> */
        /*0b42*/ 	.byte	0x3a, 0x69, 0x64, 0x65, 0x6e, 0x74, 0x69, 0x74, 0x79, 0x5d, 0x00
.L_0:


//--------------------- .nv.shared._ZN7cutlass13device_kernelINS_4gemm6kernel13GemmUniversalIN4cute5tupleIJiiiiEEENS1_10collective13CollectiveMmaINS1_34MainloopSm90TmaGmmaWarpSpecializedILi10ENS5_IJNS4_1CILi2EEENSA_ILi1EEESC_EEENS1_35KernelTmaWarpSpecializedCooperativeEEENS5_IJNSA_ILi512EEENSA_ILi160EEENSA_ILi32EEEEEEaNS5_IJlSC_lEEEaSK_NS4_8TiledMMAINS4_8MMA_AtomIJNS4_4SM904GMMA26MMA_64x32x32_S32S8S8_SS_TNEEEENS4_6LayoutISD_NS5_IJSC_NSA_ILi0EEESS_EEEEENS5_IJNS4_10UnderscoreESV_SV_EEEEENS4_13SM90_TMA_LOADENS4_14ComposedLayoutINS4_7SwizzleILi1ELi4ELi3EEENS4_18smem_ptr_flag_bitsILi8EEENSR_INS5_IJNSA_ILi8EEESI_EEENS5_IJSI_SC_EEEEEEEvNS4_8identityENS4_23SM90_TMA_LOAD_MULTICASTES18_vS19_EENS_8epilogue10collective6detail29Sm90TmaWarpSpecializedAdapterINS1D_15DefaultEpilogueIaSK_SK_NS1C_6thread17LinearCombinationIaLi1EiiLNS1H_9ScaleType4KindE0ELNS_15FloatRoundStyleE2EaEENS1_15EpilogueDefaultEEEEEvvEEEEvNT_6ParamsE --------------------------
	.section	.nv.shared._ZN7cutlass13device_kernelINS_4gemm6kernel13GemmUniversalIN4cute5tupleIJiiiiEEENS1_10collective13CollectiveMmaINS1_34MainloopSm90TmaGmmaWarpSpecializedILi10ENS5_IJNS4_1CILi2EEENSA_ILi1EEESC_EEENS1_35KernelTmaWarpSpecializedCooperativeEEENS5_IJNSA_ILi512EEENSA_ILi160EEENSA_ILi32EEEEEEaNS5_IJlSC_lEEEaSK_NS4_8TiledMMAINS4_8MMA_AtomIJNS4_4SM904GMMA26MMA_64x32x32_S32S8S8_SS_TNEEEENS4_6LayoutISD_NS5_IJSC_NSA_ILi0EEESS_EEEEENS5_IJNS4_10UnderscoreESV_SV_EEEEENS4_13SM90_TMA_LOADENS4_14ComposedLayoutINS4_7SwizzleILi1ELi4ELi3EEENS4_18smem_ptr_flag_bitsILi8EEENSR_INS5_IJNSA_ILi8EEESI_EEENS5_IJSI_SC_EEEEEEEvNS4_8identityENS4_23SM90_TMA_LOAD_MULTICASTES18_vS19_EENS_8epilogue10collective6detail29Sm90TmaWarpSpecializedAdapterINS1D_15DefaultEpilogueIaSK_SK_NS1C_6thread17LinearCombinationIaLi1EiiLNS1H_9ScaleType4KindE0ELNS_15FloatRoundStyleE2EaEENS1_15EpilogueDefaultEEEEEvvEEEEvNT_6ParamsE,"aw",@nobits
	.sectionflags	@""
	.align	16
	.zero		1024


//--------------------- .nv.shared.reserved.0     --------------------------
	.section	.nv.shared.reserved.0,"aw",@nobits
	.weak		__nv_reservedSMEM_offset_0_alias
	.size		__nv_reservedSMEM_offset_0_alias, 0, 0
	.other		__nv_reservedSMEM_offset_0_alias,@"STO_CUDA_RESERVED_SHARED STV_DEFAULT"
__nv_reservedSMEM_offset_0_alias:
	.zero		0


//--------------------- .nv.global                --------------------------
	.section	.nv.global,"aw",@nobits
.nv.global:
	.type		_ZN40_INTERNAL_02b2500e_4_k_cu_4fb0f877_122924cute1_E,@object
	.size		_ZN40_INTERNAL_02b2500e_4_k_cu_4fb0f877_122924cute1_E,(_ZN40_INTERNAL_02b2500e_4_k_cu_4fb0f877_122924cuda3std3__45__cpo6cbeginE - _ZN40_INTERNAL_02b2500e_4_k_cu_4fb0f877_122924cute1_E)
_ZN40_INTERNAL_02b2500e_4_k_cu_4fb0f877_122924cute1_E:
	.zero		1
	.type		_ZN40_INTERNAL_02b2500e_4_k_cu_4fb0f877_122924cuda3std3__45__cpo6cbeginE,@object
	.size		_ZN40_INTERNAL_02b2500e_4_k_cu_4fb0f877_122924cuda3std3__45__cpo6cbeginE,(_ZN40_INTERNAL_02b2500e_4_k_cu_4fb0f877_122924cuda3std3__48in_placeE - _ZN40_INTERNAL_02b2500e_4_k_cu_4fb0f877_122924cuda3std3__45__cpo6cbeginE)
_ZN40_INTERNAL_02b2500e_4_k_cu_4fb0f877_122924cuda3std3__45__cpo6cbeginE:
	.zero		1
	.type		_ZN40_INTERNAL_02b2500e_4_k_cu_4fb0f877_122924cuda3std3__48in_placeE,@object
	.size		_ZN40_INTERNAL_02b2500e_4_k_cu_4fb0f877_122924cuda3std3__48in_placeE,(_ZN40_INTERNAL_02b2500e_4_k_cu_4fb0f877_122924cuda3std6ranges3__45__cpo9iter_moveE - _ZN40_INTERNAL_02b2500e_4_k_cu_4fb0f877_122924cuda3std3__48in_placeE)
_ZN40_INTERNAL_02b2500e_4_k_cu_4fb0f877_122924cuda3std3__48in_placeE:
	.zero		1
	.type		_ZN40_INTERNAL_02b2500e_4_k_cu_4fb0f877_122924cuda3std6ranges3__45__cpo9iter_moveE,@object
	.size		_ZN40_INTERNAL_02b2500e_4_k_cu_4fb0f877_122924cuda3std6ranges3__45__cpo9iter_moveE,(_ZN40_INTERNAL_02b2500e_4_k_cu_4fb0f877_122924cuda3std3__45__cpo5beginE - _ZN40_INTERNAL_02b2500e_4_k_cu_4fb0f877_122924cuda3std6ranges3__45__cpo9iter_moveE)
_ZN40_INTERNAL_02b2500e_4_k_cu_4fb0f877_122924cuda3std6ranges3__45__cpo9iter_moveE:
	.zero		1
	.type		_ZN40_INTERNAL_02b2500e_4_k_cu_4fb0f877_122924cuda3std3__45__cpo5beginE,@object
	.size		_ZN40_INTERNAL_02b2500e_4_k_cu_4fb0f877_122924cuda3std3__45__cpo5beginE,(_ZN40_INTERNAL_02b2500e_4_k_cu_4fb0f877_122924cuda3std3__442_GLOBAL__N__02b2500e_4_k_cu_4fb0f877_122926ignoreE - _ZN40_INTERNAL_02b2500e_4_k_cu_4fb0f877_122924cuda3std3__45__cpo5beginE)
_ZN40_INTERNAL_02b2500e_4_k_cu_4fb0f877_122924cuda3std3__45__cpo5beginE:
	.zero		1
	.type		_ZN40_INTERNAL_02b2500e_4_k_cu_4fb0f877_122924cuda3std3__442_GLOBAL__N__02b2500e_4_k_cu_4fb0f877_122926ignoreE,@object
	.size		_ZN40_INTERNAL_02b2500e_4_k_cu_4fb0f877_122924cuda3std3__442_GLOBAL__N__02b2500e_4_k_cu_4fb0f877_122926ignoreE,(_ZN40_INTERNAL_02b2500e_4_k_cu_4fb0f877_122924cute7productE - _ZN40_INTERNAL_02b2500e_4_k_cu_4fb0f877_122924cuda3std3__442_GLOBAL__N__02b2500e_4_k_cu_4fb0f877_122926ignoreE)
_ZN40_INTERNAL_02b2500e_4_k_cu_4fb0f877_122924cuda3std3__442_GLOBAL__N__02b2500e_4_k_cu_4fb0f877_122926ignoreE:
	.zero		1
	.type		_ZN40_INTERNAL_02b2500e_4_k_cu_4fb0f877_122924cute7productE,@object
	.size		_ZN40_INTERNAL_02b2500e_4_k_cu_4fb0f877_122924cute7productE,(_ZN40_INTERNAL_02b2500e_4_k_cu_4fb0f877_122924cuda3std3__45__cpo3endE - _ZN40_INTERNAL_02b2500e_4_k_cu_4fb0f877_122924cute7productE)
_ZN40_INTERNAL_02b2500e_4_k_cu_4fb0f877_122924cute7productE:
	.zero		1
	.type		_ZN40_INTERNAL_02b2500e_4_k_cu_4fb0f877_122924cuda3std3__45__cpo3endE,@object
	.size		_ZN40_INTERNAL_02b2500e_4_k_cu_4fb0f877_122924cuda3std3__45__cpo3endE,(_ZN40_INTERNAL_02b2500e_4_k_cu_4fb0f877_122924cuda3std3__419piecewise_constructE - _ZN40_INTERNAL_02b2500e_4_k_cu_4fb0f877_122924cuda3std3__45__cpo3endE)
_ZN40_INTERNAL_02b2500e_4_k_cu_4fb0f877_122924cuda3std3__45__cpo3endE:
	.zero		1
	.type		_ZN40_INTERNAL_02b2500e_4_k_cu_4fb0f877_122924cuda3std3__419piecewise_constructE,@object
	.size		_ZN40_INTERNAL_02b2500e_4_k_cu_4fb0f877_122924cuda3std3__419piecewise_constructE,(_ZN40_INTERNAL_02b2500e_4_k_cu_4fb0f877_122924cuda3std3__45__cpo4cendE - _ZN40_INTERNAL_02b2500e_4_k_cu_4fb0f877_122924cuda3std3__419piecewise_constructE)
_ZN40_INTERNAL_02b2500e_4_k_cu_4fb0f877_122924cuda3std3__419piecewise_constructE:
	.zero		1
	.type		_ZN40_INTERNAL_02b2500e_4_k_cu_4fb0f877_122924cuda3std3__45__cpo4cendE,@object
	.size		_ZN40_INTERNAL_02b2500e_4_k_cu_4fb0f877_122924cuda3std3__45__cpo4cendE,(_ZN40_INTERNAL_02b2500e_4_k_cu_4fb0f877_122924cuda3std6ranges3__45__cpo4swapE - _ZN40_INTERNAL_02b2500e_4_k_cu_4fb0f877_122924cuda3std3__45__cpo4cendE)
_ZN40_INTERNAL_02b2500e_4_k_cu_4fb0f877_122924cuda3std3__45__cpo4cendE:
	.zero		1
	.type		_ZN40_INTERNAL_02b2500e_4_k_cu_4fb0f877_122924cuda3std6ranges3__45__cpo4swapE,@object
	.size		_ZN40_INTERNAL_02b2500e_4_k_cu_4fb0f877_122924cuda3std6ranges3__45__cpo4swapE,(.L_8 - _ZN40_INTERNAL_02b2500e_4_k_cu_4fb0f877_122924cuda3std6ranges3__45__cpo4swapE)
_ZN40_INTERNAL_02b2500e_4_k_cu_4fb0f877_122924cuda3std6ranges3__45__cpo4swapE:
	.zero		1
.L_8:


//--------------------- .nv.constant0._ZN7cutlass13device_kernelINS_4gemm6kernel13GemmUniversalIN4cute5tupleIJiiiiEEENS1_10collective13CollectiveMmaINS1_34MainloopSm90TmaGmmaWarpSpecializedILi10ENS5_IJNS4_1CILi2EEENSA_ILi1EEESC_EEENS1_35KernelTmaWarpSpecializedCooperativeEEENS5_IJNSA_ILi512EEENSA_ILi160EEENSA_ILi32EEEEEEaNS5_IJlSC_lEEEaSK_NS4_8TiledMMAINS4_8MMA_AtomIJNS4_4SM904GMMA26MMA_64x32x32_S32S8S8_SS_TNEEEENS4_6LayoutISD_NS5_IJSC_NSA_ILi0EEESS_EEEEENS5_IJNS4_10UnderscoreESV_SV_EEEEENS4_13SM90_TMA_LOADENS4_14ComposedLayoutINS4_7SwizzleILi1ELi4ELi3EEENS4_18smem_ptr_flag_bitsILi8EEENSR_INS5_IJNSA_ILi8EEESI_EEENS5_IJSI_SC_EEEEEEEvNS4_8identityENS4_23SM90_TMA_LOAD_MULTICASTES18_vS19_EENS_8epilogue10collective6detail29Sm90TmaWarpSpecializedAdapterINS1D_15DefaultEpilogueIaSK_SK_NS1C_6thread17LinearCombinationIaLi1EiiLNS1H_9ScaleType4KindE0ELNS_15FloatRoundStyleE2EaEENS1_15EpilogueDefaultEEEEEvvEEEEvNT_6ParamsE --------------------------
	.section	.nv.constant0._ZN7cutlass13device_kernelINS_4gemm6kernel13GemmUniversalIN4cute5tupleIJiiiiEEENS1_10collective13CollectiveMmaINS1_34MainloopSm90TmaGmmaWarpSpecializedILi10ENS5_IJNS4_1CILi2EEENSA_ILi1EEESC_EEENS1_35KernelTmaWarpSpecializedCooperativeEEENS5_IJNSA_ILi512EEENSA_ILi160EEENSA_ILi32EEEEEEaNS5_IJlSC_lEEEaSK_NS4_8TiledMMAINS4_8MMA_AtomIJNS4_4SM904GMMA26MMA_64x32x32_S32S8S8_SS_TNEEEENS4_6LayoutISD_NS5_IJSC_NSA_ILi0EEESS_EEEEENS5_IJNS4_10UnderscoreESV_SV_EEEEENS4_13SM90_TMA_LOADENS4_14ComposedLayoutINS4_7SwizzleILi1ELi4ELi3EEENS4_18smem_ptr_flag_bitsILi8EEENSR_INS5_IJNSA_ILi8EEESI_EEENS5_IJSI_SC_EEEEEEEvNS4_8identityENS4_23SM90_TMA_LOAD_MULTICASTES18_vS19_EENS_8epilogue10collective6detail29Sm90TmaWarpSpecializedAdapterINS1D_15DefaultEpilogueIaSK_SK_NS1C_6thread17LinearCombinationIaLi1EiiLNS1H_9ScaleType4KindE0ELNS_15FloatRoundStyleE2EaEENS1_15EpilogueDefaultEEEEEvvEEEEvNT_6ParamsE,"a",@progbits
	.sectionflags	@""
	.align	4
.nv.constant0._ZN7cutlass13device_kernelINS_4gemm6kernel13GemmUniversalIN4cute5tupleIJiiiiEEENS1_10collective13CollectiveMmaINS1_34MainloopSm90TmaGmmaWarpSpecializedILi10ENS5_IJNS4_1CILi2EEENSA_ILi1EEESC_EEENS1_35KernelTmaWarpSpecializedCooperativeEEENS5_IJNSA_ILi512EEENSA_ILi160EEENSA_ILi32EEEEEEaNS5_IJlSC_lEEEaSK_NS4_8TiledMMAINS4_8MMA_AtomIJNS4_4SM904GMMA26MMA_64x32x32_S32S8S8_SS_TNEEEENS4_6LayoutISD_NS5_IJSC_NSA_ILi0EEESS_EEEEENS5_IJNS4_10UnderscoreESV_SV_EEEEENS4_13SM90_TMA_LOADENS4_14ComposedLayoutINS4_7SwizzleILi1ELi4ELi3EEENS4_18smem_ptr_flag_bitsILi8EEENSR_INS5_IJNSA_ILi8EEESI_EEENS5_IJSI_SC_EEEEEEEvNS4_8identityENS4_23SM90_TMA_LOAD_MULTICASTES18_vS19_EENS_8epilogue10collective6detail29Sm90TmaWarpSpecializedAdapterINS1D_15DefaultEpilogueIaSK_SK_NS1C_6thread17LinearCombinationIaLi1EiiLNS1H_9ScaleType4KindE0ELNS_15FloatRoundStyleE2EaEENS1_15EpilogueDefaultEEEEEvvEEEEvNT_6ParamsE:
	.zero		1664


//--------------------- SYMBOLS --------------------------

	.type		.nv.reservedSmem.offset0,@object
	.size		.nv.reservedSmem.offset0,0x4
	.type		__assertfail,@function
